//
// Generated by NVIDIA NVVM Compiler
//
// Compiler Build ID: CL-36424714
// Cuda compilation tools, release 13.0, V13.0.88
// Based on NVVM 20.0.0
//

.version 9.0
.target sm_100
.address_size 64

.const .align 8 .u64 BOOK;
.shared .align 4 .b8 _ZZ9init_unitP3NetbE4SMEM[2048];
// _ZZ13global_expandP3NetPjE4HEAD has been demoted

.func _Z6expandP4UnitP3NetPjjS3_S3_(
	.param .b64 _Z6expandP4UnitP3NetPjjS3_S3__param_0,
	.param .b32 _Z6expandP4UnitP3NetPjjS3_S3__param_1,
	.param .b64 _Z6expandP4UnitP3NetPjjS3_S3__param_2,
	.param .b64 _Z6expandP4UnitP3NetPjjS3_S3__param_3
)
{
	.reg .pred 	%p<10>;
	.reg .b16 	%rs<4>;
	.reg .b32 	%r<19>;
	.reg .b64 	%rd<18>;

	ld.param.u64 	%rd6, [_Z6expandP4UnitP3NetPjjS3_S3__param_0];
	ld.param.u32 	%r18, [_Z6expandP4UnitP3NetPjjS3_S3__param_1];
	ld.param.u64 	%rd7, [_Z6expandP4UnitP3NetPjjS3_S3__param_2];
	ld.param.u64 	%rd8, [_Z6expandP4UnitP3NetPjjS3_S3__param_3];
	cvta.to.local.u64 	%rd1, %rd7;
	cvta.to.global.u64 	%rd2, %rd6;
$L__BB0_1:
	mov.u32 	%r1, %r18;
	shr.u32 	%r6, %r1, 28;
	cvt.u16.u32 	%rs1, %r6;
	setp.gt.s16 	%p1, %rs1, 5;
	@%p1 bra 	$L__BB0_5;
	setp.eq.s16 	%p4, %rs1, 3;
	mov.u64 	%rd17, %rd6;
	@%p4 bra 	$L__BB0_8;
	setp.eq.s16 	%p5, %rs1, 4;
	@%p5 bra 	$L__BB0_7;
$L__BB0_4:
	ld.global.u64 	%rd12, [%rd2+16];
	shl.b32 	%r8, %r1, 3;
	cvt.u64.u32 	%rd13, %r8;
	and.b64  	%rd14, %rd13, 2147483640;
	add.s64 	%rd15, %rd12, %rd14;
	add.s64 	%rd17, %rd15, 4;
	bra.uni 	$L__BB0_8;
$L__BB0_5:
	setp.eq.s16 	%p2, %rs1, 6;
	mov.u64 	%rd17, %rd6;
	@%p2 bra 	$L__BB0_8;
	setp.ne.s16 	%p3, %rs1, 7;
	@%p3 bra 	$L__BB0_4;
$L__BB0_7:
	ld.global.u64 	%rd9, [%rd2+16];
	shl.b32 	%r7, %r1, 3;
	cvt.u64.u32 	%rd10, %r7;
	and.b64  	%rd11, %rd10, 2147483640;
	add.s64 	%rd17, %rd9, %rd11;
$L__BB0_8:
	ld.u32 	%r18, [%rd17];
	add.s32 	%r9, %r18, 268435456;
	setp.lt.u32 	%p6, %r9, -1342177280;
	@%p6 bra 	$L__BB0_10;
	and.b32  	%r10, %r18, 268435455;
	or.b32  	%r11, %r10, 1073741824;
	{ // callseq 0, 0
	.param .b64 param0;
	st.param.b64 	[param0], %rd6;
	.param .b32 param1;
	st.param.b32 	[param1], %r11;
	.param .b64 param2;
	st.param.b64 	[param2], %rd7;
	.param .b64 param3;
	st.param.b64 	[param3], %rd8;
	call.uni 
	_Z6expandP4UnitP3NetPjjS3_S3_, 
	(
	param0, 
	param1, 
	param2, 
	param3
	);
	} // callseq 0
	or.b32  	%r18, %r10, 1342177280;
	bra.uni 	$L__BB0_1;
$L__BB0_10:
	shr.u32 	%r12, %r18, 28;
	cvt.u16.u32 	%rs2, %r12;
	add.s16 	%rs3, %rs2, -9;
	setp.gt.u16 	%p7, %rs3, -4;
	@%p7 bra 	$L__BB0_1;
	and.b32  	%r13, %r18, -268435456;
	setp.ne.s32 	%p8, %r13, 268435456;
	@%p8 bra 	$L__BB0_14;
	ld.local.u32 	%r4, [%rd1];
	setp.gt.u32 	%p9, %r4, 31;
	@%p9 bra 	$L__BB0_14;
	add.s32 	%r14, %r4, 1;
	st.local.u32 	[%rd1], %r14;
	cvta.to.shared.u64 	%rd16, %rd8;
	cvt.u32.u64 	%r15, %rd16;
	shl.b32 	%r16, %r4, 2;
	add.s32 	%r17, %r15, %r16;
	st.shared.u32 	[%r17], %r1;
$L__BB0_14:
	ret;

}
	// .globl	_Z14global_rewriteP3NetPjjjb
.visible .entry _Z14global_rewriteP3NetPjjjb(
	.param .u64 .ptr .align 1 _Z14global_rewriteP3NetPjjjb_param_0,
	.param .u64 .ptr .align 1 _Z14global_rewriteP3NetPjjjb_param_1,
	.param .u32 _Z14global_rewriteP3NetPjjjb_param_2,
	.param .u32 _Z14global_rewriteP3NetPjjjb_param_3,
	.param .u8 _Z14global_rewriteP3NetPjjjb_param_4
)
{
	.local .align 4 .b8 	__local_depot1[8];
	.reg .b64 	%SP;
	.reg .b64 	%SPL;
	.reg .pred 	%p<368>;
	.reg .b16 	%rs<100>;
	.reg .b32 	%r<605>;
	.reg .b64 	%rd<673>;

	mov.u64 	%SPL, __local_depot1;
	cvta.local.u64 	%SP, %SPL;
	ld.param.u64 	%rd115, [_Z14global_rewriteP3NetPjjjb_param_0];
	ld.param.u64 	%rd118, [_Z14global_rewriteP3NetPjjjb_param_1];
	ld.param.u32 	%r197, [_Z14global_rewriteP3NetPjjjb_param_2];
	ld.param.u32 	%r198, [_Z14global_rewriteP3NetPjjjb_param_3];
	ld.param.s8 	%rs17, [_Z14global_rewriteP3NetPjjjb_param_4];
	cvta.to.global.u64 	%rd1, %rd118;
	cvta.to.global.u64 	%rd2, %rd115;
	add.u64 	%rd3, %SPL, 0;
	add.u64 	%rd4, %SPL, 4;
	mov.u32 	%r1, %tid.x;
	shl.b32 	%r199, %r1, 2;
	mov.u32 	%r200, _ZZ9init_unitP3NetbE4SMEM;
	add.s32 	%r201, %r200, %r199;
	mov.b32 	%r202, 0;
	st.shared.u32 	[%r201], %r202;
	bar.sync 	0;
	mov.u32 	%r203, %ctaid.x;
	mov.u32 	%r204, %ntid.x;
	mad.lo.s32 	%r205, %r203, %r204, %r1;
	shr.u32 	%r206, %r205, 2;
	shr.u32 	%r207, %r205, 9;
	and.b32  	%r208, %r206, 127;
	setp.eq.s16 	%p23, %rs17, 0;
	shl.b32 	%r209, %r205, 5;
	and.b32  	%r210, %r209, 16256;
	add.s32 	%r211, %r210, %r207;
	shl.b32 	%r212, %r207, 7;
	or.b32  	%r213, %r212, %r208;
	selp.b32 	%r2, %r213, %r211, %p23;
	and.b32  	%r3, %r1, 3;
	// begin inline asm
	mov.u64 	%rd116, %clock64;
	// end inline asm
	cvt.u32.u64 	%r214, %rd116;
	mad.lo.s32 	%r215, %r205, 214013, 214013;
	mul.lo.s32 	%r4, %r215, %r214;
	ld.global.u64 	%rd663, [%rd2+8];
	shl.b32 	%r5, %r2, 8;
	setp.eq.s32 	%p24, %r197, 0;
	mov.b64 	%rd648, 0;
	@%p24 bra 	$L__BB1_257;
	mul.wide.u32 	%rd123, %r5, 8;
	add.s64 	%rd6, %rd663, %rd123;
	and.b32  	%r219, %r199, 4080;
	add.s32 	%r6, %r200, %r219;
	and.b32  	%r7, %r1, 1;
	add.s32 	%r221, %r4, 2531011;
	and.b32  	%r572, %r221, 268435455;
	setp.lt.u32 	%p25, %r3, 2;
	shl.b32 	%r222, %r1, 28;
	and.b32  	%r223, %r222, 268435456;
	or.b32  	%r9, %r223, 1073741824;
	selp.b32 	%r224, 2, -2, %p25;
	add.s32 	%r225, %r224, %r3;
	shl.b32 	%r226, %r225, 2;
	add.s32 	%r10, %r6, %r226;
	mov.b64 	%rd648, 0;
	mov.b32 	%r561, 0;
$L__BB1_2:
	ld.u64 	%rd10, [%rd6];
	setp.gt.u64 	%p26, %rd10, 240;
	@%p26 bra 	$L__BB1_8;
	setp.ne.s32 	%p27, %r3, 0;
	@%p27 bra 	$L__BB1_7;
	setp.eq.s64 	%p28, %rd10, 0;
	mov.b64 	%rd638, 0;
	@%p28 bra 	$L__BB1_6;
	add.s64 	%rd125, %rd10, -1;
	st.u64 	[%rd6], %rd125;
	shl.b64 	%rd126, %rd10, 3;
	add.s64 	%rd127, %rd6, %rd126;
	ld.u64 	%rd638, [%rd127];
	mov.b64 	%rd128, 0;
	st.u64 	[%rd127], %rd128;
$L__BB1_6:
	st.shared.u64 	[%r6], %rd638;
$L__BB1_7:
	setp.lt.u32 	%p29, %r3, 2;
	bar.warp.sync 	-1;
	ld.shared.u64 	%rd129, [%r6];
	bar.warp.sync 	-1;
	mov.b64 	%rd130, 0;
	st.shared.u64 	[%r6], %rd130;
	shr.u64 	%rd131, %rd129, 32;
	selp.b64 	%rd132, %rd129, %rd131, %p29;
	selp.b64 	%rd133, %rd131, %rd129, %p29;
	st.local.u32 	[%rd3], %rd133;
	st.local.u32 	[%rd4], %rd132;
$L__BB1_8:
	bar.warp.sync 	-1;
	ld.local.u32 	%r18, [%rd3];
	and.b32  	%r227, %r18, -268435456;
	setp.ne.s32 	%p30, %r227, 268435456;
	ld.local.u32 	%r19, [%rd4];
	mov.b64 	%rd641, 0;
	mov.u64 	%rd642, %rd641;
	@%p30 bra 	$L__BB1_10;
	add.s32 	%r228, %r19, 268435456;
	setp.lt.u32 	%p31, %r228, -1342177280;
	selp.b64 	%rd641, 0, %rd3, %p31;
	add.u64 	%rd136, %SP, 0;
	selp.b64 	%rd642, 0, %rd136, %p31;
$L__BB1_10:
	and.b32  	%r229, %r19, -268435456;
	setp.ne.s32 	%p32, %r229, 268435456;
	@%p32 bra 	$L__BB1_12;
	add.s32 	%r230, %r18, 268435456;
	setp.lt.u32 	%p33, %r230, -1342177280;
	selp.b64 	%rd641, %rd641, %rd4, %p33;
	add.u64 	%rd137, %SP, 4;
	selp.b64 	%rd642, %rd642, %rd137, %p33;
$L__BB1_12:
	setp.eq.s64 	%p34, %rd642, 0;
	mov.b32 	%r563, 0;
	@%p34 bra 	$L__BB1_14;
	ld.local.u32 	%rd138, [%rd641];
	shl.b64 	%rd139, %rd138, 2;
	and.b64  	%rd140, %rd139, 1073741820;
	add.s64 	%rd141, %rd1, %rd140;
	ld.global.u32 	%r563, [%rd141];
$L__BB1_14:
	setp.ne.s32 	%p35, %r3, 0;
	mul.wide.u32 	%rd142, %r563, 4;
	add.s64 	%rd143, %rd1, %rd142;
	ld.global.u32 	%r22, [%rd143];
	add.s32 	%r232, %r563, 1;
	mul.wide.u32 	%rd144, %r232, 4;
	add.s64 	%rd145, %rd1, %rd144;
	ld.global.u32 	%r23, [%rd145];
	add.s32 	%r233, %r563, 2;
	mul.wide.u32 	%rd146, %r233, 4;
	add.s64 	%rd147, %rd1, %rd146;
	ld.global.u32 	%r24, [%rd147];
	add.s32 	%r25, %r563, 3;
	setp.eq.s32 	%p36, %r563, 0;
	or.pred  	%p37, %p35, %p36;
	@%p37 bra 	$L__BB1_33;
	mov.b32 	%r571, 0;
$L__BB1_16:
	mov.u32 	%r27, %r571;
	add.s32 	%r235, %r572, %r22;
	sub.s32 	%r236, %r235, %r27;
	setp.gt.u32 	%p38, %r236, 268435456;
	selp.b32 	%r28, 0, %r572, %p38;
	ld.global.u64 	%rd148, [%rd2+16];
	mul.wide.u32 	%rd149, %r28, 8;
	add.s64 	%rd150, %rd148, %rd149;
	atom.relaxed.cas.b64 	%rd151, [%rd150], 0, -8589934595;
	setp.eq.s64 	%p39, %rd151, 0;
	@%p39 bra 	$L__BB1_288;
	setp.eq.s32 	%p40, %r27, 0;
	mov.b32 	%r571, 0;
	@%p40 bra 	$L__BB1_31;
	sub.s32 	%r29, %r28, %r27;
	and.b32  	%r30, %r27, 15;
	setp.lt.u32 	%p41, %r27, 16;
	mov.b32 	%r569, 0;
	@%p41 bra 	$L__BB1_21;
	and.b32  	%r569, %r27, -16;
	neg.s32 	%r567, %r569;
	add.s32 	%r566, %r29, 7;
$L__BB1_20:
	.pragma "nounroll";
	ld.global.u64 	%rd152, [%rd2+16];
	shl.b32 	%r240, %r566, 3;
	add.s32 	%r241, %r240, -56;
	cvt.u64.u32 	%rd153, %r241;
	and.b64  	%rd154, %rd153, 2147483640;
	add.s64 	%rd155, %rd152, %rd154;
	atom.relaxed.cas.b64 	%rd156, [%rd155], -8589934595, 0;
	ld.global.u64 	%rd157, [%rd2+16];
	add.s32 	%r242, %r240, -48;
	cvt.u64.u32 	%rd158, %r242;
	and.b64  	%rd159, %rd158, 2147483640;
	add.s64 	%rd160, %rd157, %rd159;
	atom.relaxed.cas.b64 	%rd161, [%rd160], -8589934595, 0;
	ld.global.u64 	%rd162, [%rd2+16];
	add.s32 	%r243, %r240, -40;
	cvt.u64.u32 	%rd163, %r243;
	and.b64  	%rd164, %rd163, 2147483640;
	add.s64 	%rd165, %rd162, %rd164;
	atom.relaxed.cas.b64 	%rd166, [%rd165], -8589934595, 0;
	ld.global.u64 	%rd167, [%rd2+16];
	add.s32 	%r244, %r240, -32;
	cvt.u64.u32 	%rd168, %r244;
	and.b64  	%rd169, %rd168, 2147483640;
	add.s64 	%rd170, %rd167, %rd169;
	atom.relaxed.cas.b64 	%rd171, [%rd170], -8589934595, 0;
	ld.global.u64 	%rd172, [%rd2+16];
	add.s32 	%r245, %r240, -24;
	cvt.u64.u32 	%rd173, %r245;
	and.b64  	%rd174, %rd173, 2147483640;
	add.s64 	%rd175, %rd172, %rd174;
	atom.relaxed.cas.b64 	%rd176, [%rd175], -8589934595, 0;
	ld.global.u64 	%rd177, [%rd2+16];
	add.s32 	%r246, %r240, -16;
	cvt.u64.u32 	%rd178, %r246;
	and.b64  	%rd179, %rd178, 2147483640;
	add.s64 	%rd180, %rd177, %rd179;
	atom.relaxed.cas.b64 	%rd181, [%rd180], -8589934595, 0;
	ld.global.u64 	%rd182, [%rd2+16];
	add.s32 	%r247, %r240, -8;
	cvt.u64.u32 	%rd183, %r247;
	and.b64  	%rd184, %rd183, 2147483640;
	add.s64 	%rd185, %rd182, %rd184;
	atom.relaxed.cas.b64 	%rd186, [%rd185], -8589934595, 0;
	ld.global.u64 	%rd187, [%rd2+16];
	cvt.u64.u32 	%rd188, %r240;
	and.b64  	%rd189, %rd188, 2147483640;
	add.s64 	%rd190, %rd187, %rd189;
	atom.relaxed.cas.b64 	%rd191, [%rd190], -8589934595, 0;
	ld.global.u64 	%rd192, [%rd2+16];
	add.s32 	%r248, %r240, 8;
	cvt.u64.u32 	%rd193, %r248;
	and.b64  	%rd194, %rd193, 2147483640;
	add.s64 	%rd195, %rd192, %rd194;
	atom.relaxed.cas.b64 	%rd196, [%rd195], -8589934595, 0;
	ld.global.u64 	%rd197, [%rd2+16];
	add.s32 	%r249, %r240, 16;
	cvt.u64.u32 	%rd198, %r249;
	and.b64  	%rd199, %rd198, 2147483640;
	add.s64 	%rd200, %rd197, %rd199;
	atom.relaxed.cas.b64 	%rd201, [%rd200], -8589934595, 0;
	ld.global.u64 	%rd202, [%rd2+16];
	add.s32 	%r250, %r240, 24;
	cvt.u64.u32 	%rd203, %r250;
	and.b64  	%rd204, %rd203, 2147483640;
	add.s64 	%rd205, %rd202, %rd204;
	atom.relaxed.cas.b64 	%rd206, [%rd205], -8589934595, 0;
	ld.global.u64 	%rd207, [%rd2+16];
	add.s32 	%r251, %r240, 32;
	cvt.u64.u32 	%rd208, %r251;
	and.b64  	%rd209, %rd208, 2147483640;
	add.s64 	%rd210, %rd207, %rd209;
	atom.relaxed.cas.b64 	%rd211, [%rd210], -8589934595, 0;
	ld.global.u64 	%rd212, [%rd2+16];
	add.s32 	%r252, %r240, 40;
	cvt.u64.u32 	%rd213, %r252;
	and.b64  	%rd214, %rd213, 2147483640;
	add.s64 	%rd215, %rd212, %rd214;
	atom.relaxed.cas.b64 	%rd216, [%rd215], -8589934595, 0;
	ld.global.u64 	%rd217, [%rd2+16];
	add.s32 	%r253, %r240, 48;
	cvt.u64.u32 	%rd218, %r253;
	and.b64  	%rd219, %rd218, 2147483640;
	add.s64 	%rd220, %rd217, %rd219;
	atom.relaxed.cas.b64 	%rd221, [%rd220], -8589934595, 0;
	ld.global.u64 	%rd222, [%rd2+16];
	add.s32 	%r254, %r240, 56;
	cvt.u64.u32 	%rd223, %r254;
	and.b64  	%rd224, %rd223, 2147483640;
	add.s64 	%rd225, %rd222, %rd224;
	atom.relaxed.cas.b64 	%rd226, [%rd225], -8589934595, 0;
	ld.global.u64 	%rd227, [%rd2+16];
	add.s32 	%r255, %r240, 64;
	cvt.u64.u32 	%rd228, %r255;
	and.b64  	%rd229, %rd228, 2147483640;
	add.s64 	%rd230, %rd227, %rd229;
	atom.relaxed.cas.b64 	%rd231, [%rd230], -8589934595, 0;
	add.s32 	%r567, %r567, 16;
	add.s32 	%r566, %r566, 16;
	setp.eq.s32 	%p42, %r567, 0;
	@%p42 bra 	$L__BB1_21;
	bra.uni 	$L__BB1_20;
$L__BB1_21:
	setp.eq.s32 	%p43, %r30, 0;
	mov.b32 	%r571, 0;
	@%p43 bra 	$L__BB1_31;
	and.b32  	%r40, %r27, 7;
	setp.lt.u32 	%p44, %r30, 8;
	@%p44 bra 	$L__BB1_24;
	add.s32 	%r257, %r29, %r569;
	ld.global.u64 	%rd232, [%rd2+16];
	shl.b32 	%r258, %r257, 3;
	cvt.u64.u32 	%rd233, %r258;
	and.b64  	%rd234, %rd233, 2147483640;
	add.s64 	%rd235, %rd232, %rd234;
	atom.relaxed.cas.b64 	%rd236, [%rd235], -8589934595, 0;
	ld.global.u64 	%rd237, [%rd2+16];
	add.s32 	%r259, %r258, 8;
	cvt.u64.u32 	%rd238, %r259;
	and.b64  	%rd239, %rd238, 2147483640;
	add.s64 	%rd240, %rd237, %rd239;
	atom.relaxed.cas.b64 	%rd241, [%rd240], -8589934595, 0;
	ld.global.u64 	%rd242, [%rd2+16];
	add.s32 	%r260, %r258, 16;
	cvt.u64.u32 	%rd243, %r260;
	and.b64  	%rd244, %rd243, 2147483640;
	add.s64 	%rd245, %rd242, %rd244;
	atom.relaxed.cas.b64 	%rd246, [%rd245], -8589934595, 0;
	ld.global.u64 	%rd247, [%rd2+16];
	add.s32 	%r261, %r258, 24;
	cvt.u64.u32 	%rd248, %r261;
	and.b64  	%rd249, %rd248, 2147483640;
	add.s64 	%rd250, %rd247, %rd249;
	atom.relaxed.cas.b64 	%rd251, [%rd250], -8589934595, 0;
	ld.global.u64 	%rd252, [%rd2+16];
	add.s32 	%r262, %r258, 32;
	cvt.u64.u32 	%rd253, %r262;
	and.b64  	%rd254, %rd253, 2147483640;
	add.s64 	%rd255, %rd252, %rd254;
	atom.relaxed.cas.b64 	%rd256, [%rd255], -8589934595, 0;
	ld.global.u64 	%rd257, [%rd2+16];
	add.s32 	%r263, %r258, 40;
	cvt.u64.u32 	%rd258, %r263;
	and.b64  	%rd259, %rd258, 2147483640;
	add.s64 	%rd260, %rd257, %rd259;
	atom.relaxed.cas.b64 	%rd261, [%rd260], -8589934595, 0;
	ld.global.u64 	%rd262, [%rd2+16];
	add.s32 	%r264, %r258, 48;
	cvt.u64.u32 	%rd263, %r264;
	and.b64  	%rd264, %rd263, 2147483640;
	add.s64 	%rd265, %rd262, %rd264;
	atom.relaxed.cas.b64 	%rd266, [%rd265], -8589934595, 0;
	ld.global.u64 	%rd267, [%rd2+16];
	add.s32 	%r265, %r258, 56;
	cvt.u64.u32 	%rd268, %r265;
	and.b64  	%rd269, %rd268, 2147483640;
	add.s64 	%rd270, %rd267, %rd269;
	atom.relaxed.cas.b64 	%rd271, [%rd270], -8589934595, 0;
	add.s32 	%r569, %r569, 8;
$L__BB1_24:
	setp.eq.s32 	%p45, %r40, 0;
	@%p45 bra 	$L__BB1_31;
	and.b32  	%r43, %r27, 3;
	setp.lt.u32 	%p46, %r40, 4;
	@%p46 bra 	$L__BB1_27;
	add.s32 	%r267, %r29, %r569;
	ld.global.u64 	%rd272, [%rd2+16];
	shl.b32 	%r268, %r267, 3;
	cvt.u64.u32 	%rd273, %r268;
	and.b64  	%rd274, %rd273, 2147483640;
	add.s64 	%rd275, %rd272, %rd274;
	atom.relaxed.cas.b64 	%rd276, [%rd275], -8589934595, 0;
	ld.global.u64 	%rd277, [%rd2+16];
	add.s32 	%r269, %r268, 8;
	cvt.u64.u32 	%rd278, %r269;
	and.b64  	%rd279, %rd278, 2147483640;
	add.s64 	%rd280, %rd277, %rd279;
	atom.relaxed.cas.b64 	%rd281, [%rd280], -8589934595, 0;
	ld.global.u64 	%rd282, [%rd2+16];
	add.s32 	%r270, %r268, 16;
	cvt.u64.u32 	%rd283, %r270;
	and.b64  	%rd284, %rd283, 2147483640;
	add.s64 	%rd285, %rd282, %rd284;
	atom.relaxed.cas.b64 	%rd286, [%rd285], -8589934595, 0;
	ld.global.u64 	%rd287, [%rd2+16];
	add.s32 	%r271, %r268, 24;
	cvt.u64.u32 	%rd288, %r271;
	and.b64  	%rd289, %rd288, 2147483640;
	add.s64 	%rd290, %rd287, %rd289;
	atom.relaxed.cas.b64 	%rd291, [%rd290], -8589934595, 0;
	add.s32 	%r569, %r569, 4;
$L__BB1_27:
	setp.eq.s32 	%p47, %r43, 0;
	@%p47 bra 	$L__BB1_31;
	add.s32 	%r46, %r29, %r569;
	ld.global.u64 	%rd292, [%rd2+16];
	shl.b32 	%r274, %r46, 3;
	cvt.u64.u32 	%rd293, %r274;
	and.b64  	%rd294, %rd293, 2147483640;
	add.s64 	%rd295, %rd292, %rd294;
	atom.relaxed.cas.b64 	%rd296, [%rd295], -8589934595, 0;
	setp.eq.s32 	%p48, %r43, 1;
	@%p48 bra 	$L__BB1_31;
	ld.global.u64 	%rd297, [%rd2+16];
	add.s32 	%r277, %r274, 8;
	cvt.u64.u32 	%rd298, %r277;
	and.b64  	%rd299, %rd298, 2147483640;
	add.s64 	%rd300, %rd297, %rd299;
	atom.relaxed.cas.b64 	%rd301, [%rd300], -8589934595, 0;
	setp.eq.s32 	%p49, %r43, 2;
	@%p49 bra 	$L__BB1_31;
	ld.global.u64 	%rd302, [%rd2+16];
	add.s32 	%r280, %r274, 16;
	cvt.u64.u32 	%rd303, %r280;
	and.b64  	%rd304, %rd303, 2147483640;
	add.s64 	%rd305, %rd302, %rd304;
	atom.relaxed.cas.b64 	%rd306, [%rd305], -8589934595, 0;
$L__BB1_31:
	add.s32 	%r48, %r28, 1;
	and.b32  	%r572, %r48, 268435455;
	setp.ne.s32 	%p50, %r571, %r22;
	@%p50 bra 	$L__BB1_16;
	sub.s32 	%r281, %r48, %r22;
	and.b32  	%r282, %r281, 268435455;
	st.shared.u32 	[%r6], %r282;
$L__BB1_33:
	bar.warp.sync 	-1;
	setp.eq.s32 	%p51, %r563, 0;
	@%p51 bra 	$L__BB1_131;
	ld.shared.u32 	%r51, [%r6];
	add.s32 	%r52, %r22, 3;
	shr.u32 	%r53, %r52, 2;
	setp.lt.u32 	%p52, %r52, 4;
	@%p52 bra 	$L__BB1_70;
	mul.wide.u32 	%rd307, %r25, 4;
	add.s64 	%rd21, %rd1, %rd307;
	setp.eq.s32 	%p53, %r53, 1;
	mov.b32 	%r573, 0;
	@%p53 bra 	$L__BB1_59;
	and.b32  	%r54, %r53, 1073741822;
	mov.b32 	%r576, 0;
$L__BB1_37:
	shl.b32 	%r285, %r576, 2;
	or.b32  	%r71, %r285, %r3;
	setp.ge.u32 	%p54, %r71, %r22;
	@%p54 bra 	$L__BB1_47;
	shl.b32 	%r286, %r71, 1;
	mul.wide.u32 	%rd308, %r286, 4;
	add.s64 	%rd24, %rd21, %rd308;
	ld.global.u32 	%r72, [%rd24];
	add.s32 	%r287, %r72, 268435456;
	setp.gt.u32 	%p55, %r287, -1342177281;
	mov.u32 	%r577, %r51;
	@%p55 bra 	$L__BB1_42;
	shr.u32 	%r288, %r72, 28;
	cvt.u16.u32 	%rs3, %r288;
	add.s16 	%rs18, %rs3, -6;
	setp.gt.u16 	%p56, %rs18, -4;
	and.b32  	%r73, %r72, -268435456;
	setp.ne.s32 	%p57, %r73, 805306368;
	and.pred  	%p58, %p57, %p56;
	mov.u32 	%r577, %r51;
	@%p58 bra 	$L__BB1_42;
	add.s16 	%rs19, %rs3, -9;
	setp.lt.u16 	%p59, %rs19, -3;
	mov.b32 	%r577, 0;
	@%p59 bra 	$L__BB1_42;
	setp.eq.s32 	%p60, %r73, 1610612736;
	selp.b32 	%r577, 0, %r51, %p60;
$L__BB1_42:
	add.s32 	%r290, %r577, %r72;
	and.b32  	%r291, %r72, -268435456;
	and.b32  	%r292, %r290, 268435455;
	or.b32  	%r76, %r292, %r291;
	ld.global.u32 	%r77, [%rd24+4];
	add.s32 	%r293, %r77, 268435456;
	setp.gt.u32 	%p61, %r293, -1342177281;
	mov.u32 	%r578, %r51;
	@%p61 bra 	$L__BB1_46;
	shr.u32 	%r294, %r77, 28;
	cvt.u16.u32 	%rs4, %r294;
	add.s16 	%rs20, %rs4, -6;
	setp.gt.u16 	%p62, %rs20, -4;
	and.b32  	%r78, %r77, -268435456;
	setp.ne.s32 	%p63, %r78, 805306368;
	and.pred  	%p64, %p63, %p62;
	mov.u32 	%r578, %r51;
	@%p64 bra 	$L__BB1_46;
	add.s16 	%rs21, %rs4, -9;
	setp.lt.u16 	%p65, %rs21, -3;
	mov.b32 	%r578, 0;
	@%p65 bra 	$L__BB1_46;
	setp.eq.s32 	%p66, %r78, 1610612736;
	selp.b32 	%r578, 0, %r51, %p66;
$L__BB1_46:
	add.s32 	%r296, %r578, %r77;
	and.b32  	%r297, %r77, -268435456;
	and.b32  	%r298, %r296, 268435455;
	or.b32  	%r299, %r298, %r297;
	add.s32 	%r300, %r71, %r51;
	ld.global.u64 	%rd309, [%rd2+16];
	mul.wide.u32 	%rd310, %r300, 8;
	add.s64 	%rd311, %rd309, %rd310;
	st.u32 	[%rd311], %r76;
	ld.global.u64 	%rd312, [%rd2+16];
	add.s64 	%rd313, %rd312, %rd310;
	st.u32 	[%rd313+4], %r299;
$L__BB1_47:
	add.s32 	%r81, %r71, 4;
	setp.ge.u32 	%p67, %r81, %r22;
	@%p67 bra 	$L__BB1_57;
	shl.b32 	%r301, %r81, 1;
	mul.wide.u32 	%rd314, %r301, 4;
	add.s64 	%rd25, %rd21, %rd314;
	ld.global.u32 	%r82, [%rd25];
	add.s32 	%r302, %r82, 268435456;
	setp.gt.u32 	%p68, %r302, -1342177281;
	mov.u32 	%r579, %r51;
	@%p68 bra 	$L__BB1_52;
	shr.u32 	%r303, %r82, 28;
	cvt.u16.u32 	%rs5, %r303;
	add.s16 	%rs22, %rs5, -6;
	setp.gt.u16 	%p69, %rs22, -4;
	and.b32  	%r83, %r82, -268435456;
	setp.ne.s32 	%p70, %r83, 805306368;
	and.pred  	%p71, %p70, %p69;
	mov.u32 	%r579, %r51;
	@%p71 bra 	$L__BB1_52;
	add.s16 	%rs23, %rs5, -9;
	setp.lt.u16 	%p72, %rs23, -3;
	mov.b32 	%r579, 0;
	@%p72 bra 	$L__BB1_52;
	setp.eq.s32 	%p73, %r83, 1610612736;
	selp.b32 	%r579, 0, %r51, %p73;
$L__BB1_52:
	add.s32 	%r305, %r579, %r82;
	and.b32  	%r306, %r82, -268435456;
	and.b32  	%r307, %r305, 268435455;
	or.b32  	%r86, %r307, %r306;
	ld.global.u32 	%r87, [%rd25+4];
	add.s32 	%r308, %r87, 268435456;
	setp.gt.u32 	%p74, %r308, -1342177281;
	mov.u32 	%r580, %r51;
	@%p74 bra 	$L__BB1_56;
	shr.u32 	%r309, %r87, 28;
	cvt.u16.u32 	%rs6, %r309;
	add.s16 	%rs24, %rs6, -6;
	setp.gt.u16 	%p75, %rs24, -4;
	and.b32  	%r88, %r87, -268435456;
	setp.ne.s32 	%p76, %r88, 805306368;
	and.pred  	%p77, %p76, %p75;
	mov.u32 	%r580, %r51;
	@%p77 bra 	$L__BB1_56;
	add.s16 	%rs25, %rs6, -9;
	setp.lt.u16 	%p78, %rs25, -3;
	mov.b32 	%r580, 0;
	@%p78 bra 	$L__BB1_56;
	setp.eq.s32 	%p79, %r88, 1610612736;
	selp.b32 	%r580, 0, %r51, %p79;
$L__BB1_56:
	add.s32 	%r311, %r580, %r87;
	and.b32  	%r312, %r87, -268435456;
	and.b32  	%r313, %r311, 268435455;
	or.b32  	%r314, %r313, %r312;
	add.s32 	%r315, %r81, %r51;
	ld.global.u64 	%rd315, [%rd2+16];
	mul.wide.u32 	%rd316, %r315, 8;
	add.s64 	%rd317, %rd315, %rd316;
	st.u32 	[%rd317], %r86;
	ld.global.u64 	%rd318, [%rd2+16];
	add.s64 	%rd319, %rd318, %rd316;
	st.u32 	[%rd319+4], %r314;
$L__BB1_57:
	add.s32 	%r576, %r576, 2;
	setp.eq.s32 	%p80, %r576, %r54;
	@%p80 bra 	$L__BB1_58;
	bra.uni 	$L__BB1_37;
$L__BB1_58:
	shl.b32 	%r573, %r54, 2;
$L__BB1_59:
	and.b32  	%r316, %r52, 4;
	setp.eq.s32 	%p81, %r316, 0;
	@%p81 bra 	$L__BB1_70;
	add.s32 	%r57, %r573, %r3;
	setp.ge.u32 	%p82, %r57, %r22;
	@%p82 bra 	$L__BB1_70;
	shl.b32 	%r317, %r57, 1;
	mul.wide.u32 	%rd320, %r317, 4;
	add.s64 	%rd22, %rd21, %rd320;
	ld.global.u32 	%r58, [%rd22];
	add.s32 	%r318, %r58, 268435456;
	setp.gt.u32 	%p83, %r318, -1342177281;
	mov.u32 	%r574, %r51;
	@%p83 bra 	$L__BB1_65;
	shr.u32 	%r319, %r58, 28;
	cvt.u16.u32 	%rs1, %r319;
	add.s16 	%rs26, %rs1, -6;
	setp.gt.u16 	%p84, %rs26, -4;
	and.b32  	%r59, %r58, -268435456;
	setp.ne.s32 	%p85, %r59, 805306368;
	and.pred  	%p86, %p85, %p84;
	mov.u32 	%r574, %r51;
	@%p86 bra 	$L__BB1_65;
	add.s16 	%rs27, %rs1, -9;
	setp.lt.u16 	%p87, %rs27, -3;
	mov.b32 	%r574, 0;
	@%p87 bra 	$L__BB1_65;
	setp.eq.s32 	%p88, %r59, 1610612736;
	selp.b32 	%r574, 0, %r51, %p88;
$L__BB1_65:
	add.s32 	%r321, %r574, %r58;
	and.b32  	%r322, %r58, -268435456;
	and.b32  	%r323, %r321, 268435455;
	or.b32  	%r62, %r323, %r322;
	ld.global.u32 	%r63, [%rd22+4];
	add.s32 	%r324, %r63, 268435456;
	setp.gt.u32 	%p89, %r324, -1342177281;
	mov.u32 	%r575, %r51;
	@%p89 bra 	$L__BB1_69;
	shr.u32 	%r325, %r63, 28;
	cvt.u16.u32 	%rs2, %r325;
	add.s16 	%rs28, %rs2, -6;
	setp.gt.u16 	%p90, %rs28, -4;
	and.b32  	%r64, %r63, -268435456;
	setp.ne.s32 	%p91, %r64, 805306368;
	and.pred  	%p92, %p91, %p90;
	mov.u32 	%r575, %r51;
	@%p92 bra 	$L__BB1_69;
	add.s16 	%rs29, %rs2, -9;
	setp.lt.u16 	%p93, %rs29, -3;
	mov.b32 	%r575, 0;
	@%p93 bra 	$L__BB1_69;
	setp.eq.s32 	%p94, %r64, 1610612736;
	selp.b32 	%r575, 0, %r51, %p94;
$L__BB1_69:
	add.s32 	%r327, %r575, %r63;
	and.b32  	%r328, %r63, -268435456;
	and.b32  	%r329, %r327, 268435455;
	or.b32  	%r330, %r329, %r328;
	add.s32 	%r331, %r57, %r51;
	ld.global.u64 	%rd321, [%rd2+16];
	mul.wide.u32 	%rd322, %r331, 8;
	add.s64 	%rd323, %rd321, %rd322;
	st.u32 	[%rd323], %r62;
	ld.global.u64 	%rd324, [%rd2+16];
	add.s64 	%rd325, %rd324, %rd322;
	st.u32 	[%rd325+4], %r330;
$L__BB1_70:
	add.s32 	%r67, %r23, 3;
	shr.u32 	%r68, %r67, 2;
	setp.lt.u32 	%p95, %r67, 4;
	@%p95 bra 	$L__BB1_118;
	shl.b32 	%r333, %r22, 1;
	add.s32 	%r334, %r333, %r25;
	mul.wide.u32 	%rd327, %r334, 4;
	add.s64 	%rd23, %rd1, %rd327;
	setp.eq.s32 	%p96, %r68, 1;
	mov.b32 	%r586, 0;
	@%p96 bra 	$L__BB1_103;
	and.b32  	%r69, %r68, 1073741822;
	mov.b32 	%r581, 0;
$L__BB1_73:
	shl.b32 	%r336, %r581, 2;
	or.b32  	%r93, %r336, %r3;
	setp.ge.u32 	%p97, %r93, %r23;
	@%p97 bra 	$L__BB1_87;
	shl.b32 	%r337, %r93, 1;
	mul.wide.u32 	%rd328, %r337, 4;
	add.s64 	%rd27, %rd23, %rd328;
	ld.global.u32 	%r94, [%rd27];
	add.s32 	%r338, %r94, 268435456;
	setp.gt.u32 	%p98, %r338, -1342177281;
	mov.u32 	%r582, %r51;
	@%p98 bra 	$L__BB1_78;
	shr.u32 	%r339, %r94, 28;
	cvt.u16.u32 	%rs7, %r339;
	add.s16 	%rs30, %rs7, -6;
	setp.gt.u16 	%p99, %rs30, -4;
	and.b32  	%r95, %r94, -268435456;
	setp.ne.s32 	%p100, %r95, 805306368;
	and.pred  	%p101, %p100, %p99;
	mov.u32 	%r582, %r51;
	@%p101 bra 	$L__BB1_78;
	add.s16 	%rs31, %rs7, -9;
	setp.lt.u16 	%p102, %rs31, -3;
	mov.b32 	%r582, 0;
	@%p102 bra 	$L__BB1_78;
	setp.eq.s32 	%p103, %r95, 1610612736;
	selp.b32 	%r582, 0, %r51, %p103;
$L__BB1_78:
	add.s32 	%r341, %r582, %r94;
	and.b32  	%r98, %r94, -268435456;
	and.b32  	%r99, %r341, 268435455;
	ld.global.u32 	%r100, [%rd27+4];
	add.s32 	%r342, %r100, 268435456;
	setp.gt.u32 	%p104, %r342, -1342177281;
	mov.u32 	%r583, %r51;
	@%p104 bra 	$L__BB1_82;
	shr.u32 	%r343, %r100, 28;
	cvt.u16.u32 	%rs8, %r343;
	add.s16 	%rs32, %rs8, -6;
	setp.gt.u16 	%p105, %rs32, -4;
	and.b32  	%r101, %r100, -268435456;
	setp.ne.s32 	%p106, %r101, 805306368;
	and.pred  	%p107, %p106, %p105;
	mov.u32 	%r583, %r51;
	@%p107 bra 	$L__BB1_82;
	add.s16 	%rs33, %rs8, -9;
	setp.lt.u16 	%p108, %rs33, -3;
	mov.b32 	%r583, 0;
	@%p108 bra 	$L__BB1_82;
	setp.eq.s32 	%p109, %r101, 1610612736;
	selp.b32 	%r583, 0, %r51, %p109;
$L__BB1_82:
	add.s32 	%r345, %r583, %r100;
	and.b32  	%r104, %r100, -268435456;
	and.b32  	%r105, %r345, 268435455;
	setp.eq.s32 	%p110, %r98, 536870912;
	setp.eq.s32 	%p111, %r104, 536870912;
	and.pred  	%p112, %p110, %p111;
	@%p112 bra 	$L__BB1_84;
	setp.eq.s32 	%p113, %r104, 536870912;
	setp.eq.s32 	%p114, %r98, 536870912;
	setp.eq.s32 	%p115, %r104, 268435456;
	setp.eq.s32 	%p116, %r98, 268435456;
	and.pred  	%p117, %p116, %p113;
	or.pred  	%p118, %p114, %p116;
	and.pred  	%p119, %p118, %p115;
	or.pred  	%p120, %p117, %p119;
	not.pred 	%p121, %p120;
	@%p121 bra 	$L__BB1_85;
$L__BB1_84:
	add.s64 	%rd648, %rd648, 1;
	bra.uni 	$L__BB1_87;
$L__BB1_85:
	atom.add.u64 	%rd29, [%rd6], 1;
	cvt.u32.u64 	%r346, %rd29;
	setp.gt.u32 	%p122, %r346, 254;
	@%p122 bra 	$L__BB1_87;
	or.b32  	%r347, %r99, %r98;
	cvt.u64.u32 	%rd329, %r347;
	shl.b64 	%rd330, %rd329, 32;
	or.b32  	%r348, %r105, %r104;
	cvt.u64.u32 	%rd331, %r348;
	or.b64  	%rd332, %rd330, %rd331;
	shl.b64 	%rd333, %rd29, 3;
	and.b64  	%rd334, %rd333, 2040;
	add.s64 	%rd335, %rd6, %rd334;
	st.u64 	[%rd335+8], %rd332;
$L__BB1_87:
	add.s32 	%r106, %r93, 4;
	setp.ge.u32 	%p123, %r106, %r23;
	@%p123 bra 	$L__BB1_101;
	shl.b32 	%r349, %r106, 1;
	mul.wide.u32 	%rd336, %r349, 4;
	add.s64 	%rd31, %rd23, %rd336;
	ld.global.u32 	%r107, [%rd31];
	add.s32 	%r350, %r107, 268435456;
	setp.gt.u32 	%p124, %r350, -1342177281;
	mov.u32 	%r584, %r51;
	@%p124 bra 	$L__BB1_92;
	shr.u32 	%r351, %r107, 28;
	cvt.u16.u32 	%rs9, %r351;
	add.s16 	%rs34, %rs9, -6;
	setp.gt.u16 	%p125, %rs34, -4;
	and.b32  	%r108, %r107, -268435456;
	setp.ne.s32 	%p126, %r108, 805306368;
	and.pred  	%p127, %p126, %p125;
	mov.u32 	%r584, %r51;
	@%p127 bra 	$L__BB1_92;
	add.s16 	%rs35, %rs9, -9;
	setp.lt.u16 	%p128, %rs35, -3;
	mov.b32 	%r584, 0;
	@%p128 bra 	$L__BB1_92;
	setp.eq.s32 	%p129, %r108, 1610612736;
	selp.b32 	%r584, 0, %r51, %p129;
$L__BB1_92:
	add.s32 	%r353, %r584, %r107;
	and.b32  	%r111, %r107, -268435456;
	and.b32  	%r112, %r353, 268435455;
	ld.global.u32 	%r113, [%rd31+4];
	add.s32 	%r354, %r113, 268435456;
	setp.gt.u32 	%p130, %r354, -1342177281;
	mov.u32 	%r585, %r51;
	@%p130 bra 	$L__BB1_96;
	shr.u32 	%r355, %r113, 28;
	cvt.u16.u32 	%rs10, %r355;
	add.s16 	%rs36, %rs10, -6;
	setp.gt.u16 	%p131, %rs36, -4;
	and.b32  	%r114, %r113, -268435456;
	setp.ne.s32 	%p132, %r114, 805306368;
	and.pred  	%p133, %p132, %p131;
	mov.u32 	%r585, %r51;
	@%p133 bra 	$L__BB1_96;
	add.s16 	%rs37, %rs10, -9;
	setp.lt.u16 	%p134, %rs37, -3;
	mov.b32 	%r585, 0;
	@%p134 bra 	$L__BB1_96;
	setp.eq.s32 	%p135, %r114, 1610612736;
	selp.b32 	%r585, 0, %r51, %p135;
$L__BB1_96:
	add.s32 	%r357, %r585, %r113;
	and.b32  	%r117, %r113, -268435456;
	and.b32  	%r118, %r357, 268435455;
	setp.eq.s32 	%p136, %r111, 536870912;
	setp.eq.s32 	%p137, %r117, 536870912;
	and.pred  	%p138, %p136, %p137;
	@%p138 bra 	$L__BB1_100;
	setp.eq.s32 	%p139, %r117, 536870912;
	setp.eq.s32 	%p140, %r111, 536870912;
	setp.eq.s32 	%p141, %r117, 268435456;
	setp.eq.s32 	%p142, %r111, 268435456;
	and.pred  	%p143, %p142, %p139;
	or.pred  	%p144, %p140, %p142;
	and.pred  	%p145, %p144, %p141;
	or.pred  	%p146, %p143, %p145;
	@%p146 bra 	$L__BB1_100;
	atom.add.u64 	%rd32, [%rd6], 1;
	cvt.u32.u64 	%r358, %rd32;
	setp.gt.u32 	%p147, %r358, 254;
	@%p147 bra 	$L__BB1_101;
	or.b32  	%r359, %r112, %r111;
	cvt.u64.u32 	%rd337, %r359;
	shl.b64 	%rd338, %rd337, 32;
	or.b32  	%r360, %r118, %r117;
	cvt.u64.u32 	%rd339, %r360;
	or.b64  	%rd340, %rd338, %rd339;
	shl.b64 	%rd341, %rd32, 3;
	and.b64  	%rd342, %rd341, 2040;
	add.s64 	%rd343, %rd6, %rd342;
	st.u64 	[%rd343+8], %rd340;
	bra.uni 	$L__BB1_101;
$L__BB1_100:
	add.s64 	%rd648, %rd648, 1;
$L__BB1_101:
	add.s32 	%r581, %r581, 2;
	setp.ne.s32 	%p148, %r581, %r69;
	@%p148 bra 	$L__BB1_73;
	shl.b32 	%r586, %r69, 2;
$L__BB1_103:
	and.b32  	%r361, %r67, 4;
	setp.eq.s32 	%p149, %r361, 0;
	@%p149 bra 	$L__BB1_118;
	add.s32 	%r122, %r586, %r3;
	setp.ge.u32 	%p150, %r122, %r23;
	@%p150 bra 	$L__BB1_118;
	shl.b32 	%r362, %r122, 1;
	mul.wide.u32 	%rd344, %r362, 4;
	add.s64 	%rd37, %rd23, %rd344;
	ld.global.u32 	%r123, [%rd37];
	add.s32 	%r363, %r123, 268435456;
	setp.gt.u32 	%p151, %r363, -1342177281;
	mov.u32 	%r587, %r51;
	@%p151 bra 	$L__BB1_109;
	shr.u32 	%r364, %r123, 28;
	cvt.u16.u32 	%rs11, %r364;
	add.s16 	%rs38, %rs11, -6;
	setp.gt.u16 	%p152, %rs38, -4;
	and.b32  	%r124, %r123, -268435456;
	setp.ne.s32 	%p153, %r124, 805306368;
	and.pred  	%p154, %p153, %p152;
	mov.u32 	%r587, %r51;
	@%p154 bra 	$L__BB1_109;
	add.s16 	%rs39, %rs11, -9;
	setp.lt.u16 	%p155, %rs39, -3;
	mov.b32 	%r587, 0;
	@%p155 bra 	$L__BB1_109;
	setp.eq.s32 	%p156, %r124, 1610612736;
	selp.b32 	%r587, 0, %r51, %p156;
$L__BB1_109:
	add.s32 	%r366, %r587, %r123;
	and.b32  	%r127, %r123, -268435456;
	and.b32  	%r128, %r366, 268435455;
	ld.global.u32 	%r129, [%rd37+4];
	add.s32 	%r367, %r129, 268435456;
	setp.gt.u32 	%p157, %r367, -1342177281;
	mov.u32 	%r588, %r51;
	@%p157 bra 	$L__BB1_113;
	shr.u32 	%r368, %r129, 28;
	cvt.u16.u32 	%rs12, %r368;
	add.s16 	%rs40, %rs12, -6;
	setp.gt.u16 	%p158, %rs40, -4;
	and.b32  	%r130, %r129, -268435456;
	setp.ne.s32 	%p159, %r130, 805306368;
	and.pred  	%p160, %p159, %p158;
	mov.u32 	%r588, %r51;
	@%p160 bra 	$L__BB1_113;
	add.s16 	%rs41, %rs12, -9;
	setp.lt.u16 	%p161, %rs41, -3;
	mov.b32 	%r588, 0;
	@%p161 bra 	$L__BB1_113;
	setp.eq.s32 	%p162, %r130, 1610612736;
	selp.b32 	%r588, 0, %r51, %p162;
$L__BB1_113:
	add.s32 	%r370, %r588, %r129;
	and.b32  	%r133, %r129, -268435456;
	and.b32  	%r134, %r370, 268435455;
	setp.eq.s32 	%p163, %r127, 536870912;
	setp.eq.s32 	%p164, %r133, 536870912;
	and.pred  	%p165, %p163, %p164;
	@%p165 bra 	$L__BB1_117;
	setp.eq.s32 	%p166, %r133, 536870912;
	setp.eq.s32 	%p167, %r127, 536870912;
	setp.eq.s32 	%p168, %r133, 268435456;
	setp.eq.s32 	%p169, %r127, 268435456;
	and.pred  	%p170, %p169, %p166;
	or.pred  	%p171, %p167, %p169;
	and.pred  	%p172, %p171, %p168;
	or.pred  	%p173, %p170, %p172;
	@%p173 bra 	$L__BB1_117;
	atom.add.u64 	%rd38, [%rd6], 1;
	cvt.u32.u64 	%r371, %rd38;
	setp.gt.u32 	%p174, %r371, 254;
	@%p174 bra 	$L__BB1_118;
	or.b32  	%r372, %r128, %r127;
	cvt.u64.u32 	%rd345, %r372;
	shl.b64 	%rd346, %rd345, 32;
	or.b32  	%r373, %r134, %r133;
	cvt.u64.u32 	%rd347, %r373;
	or.b64  	%rd348, %rd346, %rd347;
	shl.b64 	%rd349, %rd38, 3;
	and.b64  	%rd350, %rd349, 2040;
	add.s64 	%rd351, %rd6, %rd350;
	st.u64 	[%rd351+8], %rd348;
	bra.uni 	$L__BB1_118;
$L__BB1_117:
	add.s64 	%rd648, %rd648, 1;
$L__BB1_118:
	add.s32 	%r374, %r24, 268435456;
	setp.gt.u32 	%p175, %r374, -1342177281;
	mov.u32 	%r589, %r51;
	@%p175 bra 	$L__BB1_122;
	shr.u32 	%r375, %r24, 28;
	cvt.u16.u32 	%rs13, %r375;
	add.s16 	%rs42, %rs13, -6;
	setp.gt.u16 	%p176, %rs42, -4;
	and.b32  	%r135, %r24, -268435456;
	setp.ne.s32 	%p177, %r135, 805306368;
	and.pred  	%p178, %p176, %p177;
	mov.u32 	%r589, %r51;
	@%p178 bra 	$L__BB1_122;
	add.s16 	%rs43, %rs13, -9;
	setp.lt.u16 	%p179, %rs43, -3;
	mov.b32 	%r589, 0;
	@%p179 bra 	$L__BB1_122;
	setp.eq.s32 	%p180, %r135, 1610612736;
	selp.b32 	%r589, 0, %r51, %p180;
$L__BB1_122:
	setp.ne.s32 	%p181, %r3, 0;
	add.s32 	%r377, %r589, %r24;
	and.b32  	%r378, %r24, -268435456;
	and.b32  	%r138, %r377, 268435455;
	or.b32  	%r379, %r138, %r378;
	st.local.u32 	[%rd641], %r379;
	@%p181 bra 	$L__BB1_131;
	shr.u32 	%r380, %r24, 28;
	cvt.u16.u32 	%rs44, %r380;
	setp.gt.u16 	%p182, %rs44, 8;
	@%p182 bra 	$L__BB1_131;
	cvt.u32.u16 	%r381, %rs44;
	mov.b16 	%rs45, 1;
	shl.b16 	%rs46, %rs45, %r381;
	and.b16  	%rs47, %rs46, 72;
	setp.ne.s16 	%p183, %rs47, 0;
	mov.u64 	%rd650, %rd115;
	@%p183 bra 	$L__BB1_129;
	mov.b16 	%rs48, 1;
	shl.b16 	%rs49, %rs48, %r381;
	and.b16  	%rs50, %rs49, 144;
	setp.ne.s16 	%p184, %rs50, 0;
	@%p184 bra 	$L__BB1_128;
	mov.b16 	%rs51, 1;
	shl.b16 	%rs52, %rs51, %r381;
	and.b16  	%rs53, %rs52, 288;
	setp.ne.s16 	%p185, %rs53, 0;
	@%p185 bra 	$L__BB1_127;
	bra.uni 	$L__BB1_131;
$L__BB1_127:
	ld.global.u64 	%rd352, [%rd2+16];
	mul.wide.u32 	%rd353, %r138, 8;
	add.s64 	%rd354, %rd352, %rd353;
	add.s64 	%rd650, %rd354, 4;
	bra.uni 	$L__BB1_130;
$L__BB1_128:
	ld.global.u64 	%rd355, [%rd2+16];
	mul.wide.u32 	%rd356, %r138, 8;
	add.s64 	%rd650, %rd355, %rd356;
$L__BB1_129:
	setp.eq.s64 	%p186, %rd650, 0;
	@%p186 bra 	$L__BB1_131;
$L__BB1_130:
	mov.b32 	%r384, 0;
	st.u32 	[%rd650], %r384;
$L__BB1_131:
	setp.gt.u64 	%p188, %rd10, 240;
	bar.warp.sync 	-1;
	ld.local.u32 	%r385, [%rd3];
	setp.eq.s32 	%p189, %r385, 0;
	ld.local.u32 	%r386, [%rd4];
	setp.eq.s32 	%p190, %r386, 0;
	or.pred  	%p191, %p189, %p190;
	or.pred  	%p1, %p191, %p188;
	mov.pred 	%p362, 0;
	mov.pred 	%p363, %p362;
	mov.pred 	%p364, %p362;
	mov.pred 	%p365, %p362;
	mov.pred 	%p366, %p362;
	@%p1 bra 	$L__BB1_143;
	shr.u32 	%r387, %r385, 28;
	cvt.u16.u32 	%rs54, %r387;
	add.s16 	%rs55, %rs54, -6;
	setp.lt.u16 	%p193, %rs55, -3;
	mov.pred 	%p364, 0;
	@%p193 bra 	$L__BB1_139;
	add.s32 	%r388, %r386, 1610612736;
	setp.lt.u32 	%p195, %r388, 1342177280;
	mov.pred 	%p359, -1;
	@%p195 bra 	$L__BB1_138;
	and.b32  	%r389, %r386, -268435456;
	setp.eq.s32 	%p197, %r389, -1879048192;
	@%p197 bra 	$L__BB1_138;
	setp.eq.s32 	%p198, %r389, 268435456;
	@%p198 bra 	$L__BB1_138;
	setp.eq.s32 	%p199, %r389, 536870912;
	@%p199 bra 	$L__BB1_138;
	mov.pred 	%p359, 0;
$L__BB1_138:
	setp.eq.s32 	%p201, %r7, 0;
	and.pred  	%p364, %p201, %p359;
$L__BB1_139:
	add.s32 	%r390, %r385, 268435456;
	add.s32 	%r391, %r386, 268435456;
	min.u32 	%r392, %r390, %r391;
	setp.lt.u32 	%p203, %r392, -1342177280;
	mov.pred 	%p362, 0;
	@%p203 bra 	$L__BB1_141;
	xor.b32  	%r393, %r386, %r385;
	setp.lt.u32 	%p362, %r393, 268435456;
$L__BB1_141:
	add.s32 	%r394, %r386, 1610612736;
	setp.lt.u32 	%p205, %r394, 1342177280;
	and.b32  	%r395, %r385, -268435456;
	setp.eq.s32 	%p206, %r395, 536870912;
	and.pred  	%p363, %p206, %p205;
	and.b32  	%r396, %r386, -268435456;
	setp.eq.s32 	%p207, %r396, 536870912;
	add.s32 	%r397, %r385, 1610612736;
	setp.lt.u32 	%p208, %r397, 1342177280;
	and.pred  	%p365, %p208, %p207;
	setp.lt.u32 	%p209, %r392, -1342177280;
	mov.pred 	%p366, 0;
	@%p209 bra 	$L__BB1_143;
	xor.b32  	%r401, %r386, %r385;
	setp.gt.u32 	%p366, %r401, 268435455;
$L__BB1_143:
	setp.eq.s32 	%p210, %r3, 0;
	not.pred 	%p15, %p1;
	and.pred  	%p211, %p210, %p15;
	selp.u64 	%rd357, 1, 0, %p211;
	add.s64 	%rd648, %rd648, %rd357;
	or.pred  	%p212, %p365, %p362;
	or.pred  	%p213, %p212, %p366;
	and.pred  	%p214, %p15, %p213;
	not.pred 	%p215, %p214;
	@%p215 bra 	$L__BB1_149;
	and.b32  	%r402, %r1, 1;
	setp.eq.b32 	%p216, %r402, 1;
	@%p216 bra 	$L__BB1_146;
	ld.global.u64 	%rd358, [%rd2+16];
	shl.b32 	%r403, %r385, 3;
	cvt.u64.u32 	%rd359, %r403;
	and.b64  	%rd360, %rd359, 2147483640;
	add.s64 	%rd636, %rd358, %rd360;
	bra.uni 	$L__BB1_147;
$L__BB1_146:
	ld.global.u64 	%rd361, [%rd2+16];
	shl.b32 	%r404, %r385, 3;
	cvt.u64.u32 	%rd362, %r404;
	and.b64  	%rd363, %rd362, 2147483640;
	add.s64 	%rd364, %rd361, %rd363;
	add.s64 	%rd636, %rd364, 4;
$L__BB1_147:
	atom.exch.b32 	%r590, [%rd636], -1;
	setp.ne.s32 	%p217, %r590, -1;
	@%p217 bra 	$L__BB1_149;
$L__BB1_148:
	atom.exch.b32 	%r590, [%rd636], -1;
	setp.eq.s32 	%p218, %r590, -1;
	@%p218 bra 	$L__BB1_148;
$L__BB1_149:
	or.pred  	%p219, %p363, %p362;
	or.pred  	%p220, %p219, %p366;
	and.pred  	%p16, %p15, %p220;
	ld.local.u32 	%r405, [%rd4];
	and.b32  	%r406, %r405, 268435455;
	shl.b32 	%r407, %r7, 28;
	or.b32  	%r408, %r407, %r406;
	add.s32 	%r409, %r408, 1879048192;
	selp.b32 	%r560, %r409, %r560, %p16;
	selp.b32 	%r410, 536870912, %r600, %p363;
	selp.b32 	%r600, %r410, %r600, %p16;
	not.pred 	%p221, %p362;
	@%p221 bra 	$L__BB1_151;
	shr.u32 	%r411, %r590, 28;
	cvt.u16.u32 	%rs56, %r411;
	add.s16 	%rs57, %rs56, -6;
	setp.lt.u16 	%p222, %rs57, -3;
	selp.b32 	%r412, 0, 805306368, %p222;
	add.s32 	%r600, %r412, %r590;
$L__BB1_151:
	setp.ne.s32 	%p223, %r3, 0;
	not.pred 	%p224, %p366;
	or.pred  	%p225, %p223, %p224;
	@%p225 bra 	$L__BB1_170;
	mov.b32 	%r598, 0;
$L__BB1_153:
	mov.u32 	%r149, %r598;
	sub.s32 	%r414, %r572, %r149;
	add.s32 	%r415, %r414, 4;
	setp.gt.u32 	%p226, %r415, 268435456;
	selp.b32 	%r150, 0, %r572, %p226;
	ld.global.u64 	%rd365, [%rd2+16];
	mul.wide.u32 	%rd366, %r150, 8;
	add.s64 	%rd367, %rd365, %rd366;
	atom.relaxed.cas.b64 	%rd368, [%rd367], 0, -8589934595;
	setp.eq.s64 	%p227, %rd368, 0;
	@%p227 bra 	$L__BB1_289;
	setp.eq.s32 	%p228, %r149, 0;
	mov.b32 	%r598, 0;
	@%p228 bra 	$L__BB1_168;
	sub.s32 	%r151, %r150, %r149;
	and.b32  	%r152, %r149, 15;
	setp.lt.u32 	%p229, %r149, 16;
	mov.b32 	%r596, 0;
	@%p229 bra 	$L__BB1_158;
	and.b32  	%r596, %r149, -16;
	mov.b32 	%r594, 0;
$L__BB1_157:
	.pragma "nounroll";
	add.s32 	%r419, %r151, %r594;
	ld.global.u64 	%rd369, [%rd2+16];
	shl.b32 	%r420, %r419, 3;
	cvt.u64.u32 	%rd370, %r420;
	and.b64  	%rd371, %rd370, 2147483640;
	add.s64 	%rd372, %rd369, %rd371;
	atom.relaxed.cas.b64 	%rd373, [%rd372], -8589934595, 0;
	ld.global.u64 	%rd374, [%rd2+16];
	add.s32 	%r421, %r420, 8;
	cvt.u64.u32 	%rd375, %r421;
	and.b64  	%rd376, %rd375, 2147483640;
	add.s64 	%rd377, %rd374, %rd376;
	atom.relaxed.cas.b64 	%rd378, [%rd377], -8589934595, 0;
	ld.global.u64 	%rd379, [%rd2+16];
	add.s32 	%r422, %r420, 16;
	cvt.u64.u32 	%rd380, %r422;
	and.b64  	%rd381, %rd380, 2147483640;
	add.s64 	%rd382, %rd379, %rd381;
	atom.relaxed.cas.b64 	%rd383, [%rd382], -8589934595, 0;
	ld.global.u64 	%rd384, [%rd2+16];
	add.s32 	%r423, %r420, 24;
	cvt.u64.u32 	%rd385, %r423;
	and.b64  	%rd386, %rd385, 2147483640;
	add.s64 	%rd387, %rd384, %rd386;
	atom.relaxed.cas.b64 	%rd388, [%rd387], -8589934595, 0;
	ld.global.u64 	%rd389, [%rd2+16];
	add.s32 	%r424, %r420, 32;
	cvt.u64.u32 	%rd390, %r424;
	and.b64  	%rd391, %rd390, 2147483640;
	add.s64 	%rd392, %rd389, %rd391;
	atom.relaxed.cas.b64 	%rd393, [%rd392], -8589934595, 0;
	ld.global.u64 	%rd394, [%rd2+16];
	add.s32 	%r425, %r420, 40;
	cvt.u64.u32 	%rd395, %r425;
	and.b64  	%rd396, %rd395, 2147483640;
	add.s64 	%rd397, %rd394, %rd396;
	atom.relaxed.cas.b64 	%rd398, [%rd397], -8589934595, 0;
	ld.global.u64 	%rd399, [%rd2+16];
	add.s32 	%r426, %r420, 48;
	cvt.u64.u32 	%rd400, %r426;
	and.b64  	%rd401, %rd400, 2147483640;
	add.s64 	%rd402, %rd399, %rd401;
	atom.relaxed.cas.b64 	%rd403, [%rd402], -8589934595, 0;
	ld.global.u64 	%rd404, [%rd2+16];
	add.s32 	%r427, %r420, 56;
	cvt.u64.u32 	%rd405, %r427;
	and.b64  	%rd406, %rd405, 2147483640;
	add.s64 	%rd407, %rd404, %rd406;
	atom.relaxed.cas.b64 	%rd408, [%rd407], -8589934595, 0;
	ld.global.u64 	%rd409, [%rd2+16];
	add.s32 	%r428, %r420, 64;
	cvt.u64.u32 	%rd410, %r428;
	and.b64  	%rd411, %rd410, 2147483640;
	add.s64 	%rd412, %rd409, %rd411;
	atom.relaxed.cas.b64 	%rd413, [%rd412], -8589934595, 0;
	ld.global.u64 	%rd414, [%rd2+16];
	add.s32 	%r429, %r420, 72;
	cvt.u64.u32 	%rd415, %r429;
	and.b64  	%rd416, %rd415, 2147483640;
	add.s64 	%rd417, %rd414, %rd416;
	atom.relaxed.cas.b64 	%rd418, [%rd417], -8589934595, 0;
	ld.global.u64 	%rd419, [%rd2+16];
	add.s32 	%r430, %r420, 80;
	cvt.u64.u32 	%rd420, %r430;
	and.b64  	%rd421, %rd420, 2147483640;
	add.s64 	%rd422, %rd419, %rd421;
	atom.relaxed.cas.b64 	%rd423, [%rd422], -8589934595, 0;
	ld.global.u64 	%rd424, [%rd2+16];
	add.s32 	%r431, %r420, 88;
	cvt.u64.u32 	%rd425, %r431;
	and.b64  	%rd426, %rd425, 2147483640;
	add.s64 	%rd427, %rd424, %rd426;
	atom.relaxed.cas.b64 	%rd428, [%rd427], -8589934595, 0;
	ld.global.u64 	%rd429, [%rd2+16];
	add.s32 	%r432, %r420, 96;
	cvt.u64.u32 	%rd430, %r432;
	and.b64  	%rd431, %rd430, 2147483640;
	add.s64 	%rd432, %rd429, %rd431;
	atom.relaxed.cas.b64 	%rd433, [%rd432], -8589934595, 0;
	ld.global.u64 	%rd434, [%rd2+16];
	add.s32 	%r433, %r420, 104;
	cvt.u64.u32 	%rd435, %r433;
	and.b64  	%rd436, %rd435, 2147483640;
	add.s64 	%rd437, %rd434, %rd436;
	atom.relaxed.cas.b64 	%rd438, [%rd437], -8589934595, 0;
	ld.global.u64 	%rd439, [%rd2+16];
	add.s32 	%r434, %r420, 112;
	cvt.u64.u32 	%rd440, %r434;
	and.b64  	%rd441, %rd440, 2147483640;
	add.s64 	%rd442, %rd439, %rd441;
	atom.relaxed.cas.b64 	%rd443, [%rd442], -8589934595, 0;
	ld.global.u64 	%rd444, [%rd2+16];
	add.s32 	%r435, %r420, 120;
	cvt.u64.u32 	%rd445, %r435;
	and.b64  	%rd446, %rd445, 2147483640;
	add.s64 	%rd447, %rd444, %rd446;
	atom.relaxed.cas.b64 	%rd448, [%rd447], -8589934595, 0;
	add.s32 	%r594, %r594, 16;
	setp.eq.s32 	%p230, %r594, %r596;
	@%p230 bra 	$L__BB1_158;
	bra.uni 	$L__BB1_157;
$L__BB1_158:
	setp.eq.s32 	%p231, %r152, 0;
	mov.b32 	%r598, 0;
	@%p231 bra 	$L__BB1_168;
	and.b32  	%r158, %r149, 7;
	setp.lt.u32 	%p232, %r152, 8;
	@%p232 bra 	$L__BB1_161;
	add.s32 	%r437, %r151, %r596;
	ld.global.u64 	%rd449, [%rd2+16];
	shl.b32 	%r438, %r437, 3;
	cvt.u64.u32 	%rd450, %r438;
	and.b64  	%rd451, %rd450, 2147483640;
	add.s64 	%rd452, %rd449, %rd451;
	atom.relaxed.cas.b64 	%rd453, [%rd452], -8589934595, 0;
	ld.global.u64 	%rd454, [%rd2+16];
	add.s32 	%r439, %r438, 8;
	cvt.u64.u32 	%rd455, %r439;
	and.b64  	%rd456, %rd455, 2147483640;
	add.s64 	%rd457, %rd454, %rd456;
	atom.relaxed.cas.b64 	%rd458, [%rd457], -8589934595, 0;
	ld.global.u64 	%rd459, [%rd2+16];
	add.s32 	%r440, %r438, 16;
	cvt.u64.u32 	%rd460, %r440;
	and.b64  	%rd461, %rd460, 2147483640;
	add.s64 	%rd462, %rd459, %rd461;
	atom.relaxed.cas.b64 	%rd463, [%rd462], -8589934595, 0;
	ld.global.u64 	%rd464, [%rd2+16];
	add.s32 	%r441, %r438, 24;
	cvt.u64.u32 	%rd465, %r441;
	and.b64  	%rd466, %rd465, 2147483640;
	add.s64 	%rd467, %rd464, %rd466;
	atom.relaxed.cas.b64 	%rd468, [%rd467], -8589934595, 0;
	ld.global.u64 	%rd469, [%rd2+16];
	add.s32 	%r442, %r438, 32;
	cvt.u64.u32 	%rd470, %r442;
	and.b64  	%rd471, %rd470, 2147483640;
	add.s64 	%rd472, %rd469, %rd471;
	atom.relaxed.cas.b64 	%rd473, [%rd472], -8589934595, 0;
	ld.global.u64 	%rd474, [%rd2+16];
	add.s32 	%r443, %r438, 40;
	cvt.u64.u32 	%rd475, %r443;
	and.b64  	%rd476, %rd475, 2147483640;
	add.s64 	%rd477, %rd474, %rd476;
	atom.relaxed.cas.b64 	%rd478, [%rd477], -8589934595, 0;
	ld.global.u64 	%rd479, [%rd2+16];
	add.s32 	%r444, %r438, 48;
	cvt.u64.u32 	%rd480, %r444;
	and.b64  	%rd481, %rd480, 2147483640;
	add.s64 	%rd482, %rd479, %rd481;
	atom.relaxed.cas.b64 	%rd483, [%rd482], -8589934595, 0;
	ld.global.u64 	%rd484, [%rd2+16];
	add.s32 	%r445, %r438, 56;
	cvt.u64.u32 	%rd485, %r445;
	and.b64  	%rd486, %rd485, 2147483640;
	add.s64 	%rd487, %rd484, %rd486;
	atom.relaxed.cas.b64 	%rd488, [%rd487], -8589934595, 0;
	add.s32 	%r596, %r596, 8;
$L__BB1_161:
	setp.eq.s32 	%p233, %r158, 0;
	@%p233 bra 	$L__BB1_168;
	and.b32  	%r161, %r149, 3;
	setp.lt.u32 	%p234, %r158, 4;
	@%p234 bra 	$L__BB1_164;
	add.s32 	%r447, %r151, %r596;
	ld.global.u64 	%rd489, [%rd2+16];
	shl.b32 	%r448, %r447, 3;
	cvt.u64.u32 	%rd490, %r448;
	and.b64  	%rd491, %rd490, 2147483640;
	add.s64 	%rd492, %rd489, %rd491;
	atom.relaxed.cas.b64 	%rd493, [%rd492], -8589934595, 0;
	ld.global.u64 	%rd494, [%rd2+16];
	add.s32 	%r449, %r448, 8;
	cvt.u64.u32 	%rd495, %r449;
	and.b64  	%rd496, %rd495, 2147483640;
	add.s64 	%rd497, %rd494, %rd496;
	atom.relaxed.cas.b64 	%rd498, [%rd497], -8589934595, 0;
	ld.global.u64 	%rd499, [%rd2+16];
	add.s32 	%r450, %r448, 16;
	cvt.u64.u32 	%rd500, %r450;
	and.b64  	%rd501, %rd500, 2147483640;
	add.s64 	%rd502, %rd499, %rd501;
	atom.relaxed.cas.b64 	%rd503, [%rd502], -8589934595, 0;
	ld.global.u64 	%rd504, [%rd2+16];
	add.s32 	%r451, %r448, 24;
	cvt.u64.u32 	%rd505, %r451;
	and.b64  	%rd506, %rd505, 2147483640;
	add.s64 	%rd507, %rd504, %rd506;
	atom.relaxed.cas.b64 	%rd508, [%rd507], -8589934595, 0;
	add.s32 	%r596, %r596, 4;
$L__BB1_164:
	setp.eq.s32 	%p235, %r161, 0;
	@%p235 bra 	$L__BB1_168;
	add.s32 	%r164, %r151, %r596;
	ld.global.u64 	%rd509, [%rd2+16];
	shl.b32 	%r454, %r164, 3;
	cvt.u64.u32 	%rd510, %r454;
	and.b64  	%rd511, %rd510, 2147483640;
	add.s64 	%rd512, %rd509, %rd511;
	atom.relaxed.cas.b64 	%rd513, [%rd512], -8589934595, 0;
	setp.eq.s32 	%p236, %r161, 1;
	@%p236 bra 	$L__BB1_168;
	ld.global.u64 	%rd514, [%rd2+16];
	add.s32 	%r457, %r454, 8;
	cvt.u64.u32 	%rd515, %r457;
	and.b64  	%rd516, %rd515, 2147483640;
	add.s64 	%rd517, %rd514, %rd516;
	atom.relaxed.cas.b64 	%rd518, [%rd517], -8589934595, 0;
	setp.eq.s32 	%p237, %r161, 2;
	@%p237 bra 	$L__BB1_168;
	ld.global.u64 	%rd519, [%rd2+16];
	add.s32 	%r460, %r454, 16;
	cvt.u64.u32 	%rd520, %r460;
	and.b64  	%rd521, %rd520, 2147483640;
	add.s64 	%rd522, %rd519, %rd521;
	atom.relaxed.cas.b64 	%rd523, [%rd522], -8589934595, 0;
$L__BB1_168:
	add.s32 	%r461, %r150, 1;
	and.b32  	%r572, %r461, 268435455;
	setp.ne.s32 	%p238, %r598, 4;
	@%p238 bra 	$L__BB1_153;
	add.s32 	%r462, %r150, 268435453;
	and.b32  	%r463, %r462, 268435455;
	st.shared.u32 	[%r6], %r463;
$L__BB1_170:
	bar.warp.sync 	-1;
	not.pred 	%p239, %p366;
	@%p239 bra 	$L__BB1_176;
	ld.shared.u32 	%r168, [%r6];
	add.s32 	%r169, %r168, %r3;
	setp.lt.u32 	%p240, %r3, 2;
	selp.b32 	%r464, 2, 0, %p240;
	add.s32 	%r465, %r168, %r464;
	ld.global.u64 	%rd524, [%rd2+16];
	mul.wide.u32 	%rd525, %r169, 8;
	add.s64 	%rd51, %rd524, %rd525;
	and.b32  	%r466, %r465, 268435455;
	add.s32 	%r170, %r466, %r9;
$L__BB1_172:
	atom.relaxed.cas.b32 	%r467, [%rd51], -3, %r170;
	setp.ne.s32 	%p241, %r467, -3;
	@%p241 bra 	$L__BB1_172;
	ld.global.u64 	%rd526, [%rd2+16];
	mul.wide.u32 	%rd527, %r169, 8;
	add.s64 	%rd528, %rd526, %rd527;
	add.s64 	%rd52, %rd528, 4;
	setp.gt.u32 	%p242, %r3, 1;
	selp.b32 	%r468, 1, 3, %p242;
	add.s32 	%r469, %r168, %r468;
	and.b32  	%r470, %r469, 268435455;
	add.s32 	%r171, %r470, %r9;
$L__BB1_174:
	atom.relaxed.cas.b32 	%r471, [%rd52], -3, %r171;
	setp.ne.s32 	%p243, %r471, -3;
	@%p243 bra 	$L__BB1_174;
	ld.local.u32 	%r472, [%rd3];
	and.b32  	%r473, %r472, -268435456;
	and.b32  	%r474, %r169, 268435455;
	or.b32  	%r600, %r473, %r474;
$L__BB1_176:
	bar.warp.sync 	-1;
	not.pred 	%p244, %p16;
	@%p244 bra 	$L__BB1_178;
	st.shared.u32 	[%r10], %r600;
$L__BB1_178:
	bar.warp.sync 	-1;
	mov.pred 	%p367, 0;
	@%p1 bra 	$L__BB1_181;
	or.pred  	%p246, %p362, %p365;
	or.pred  	%p247, %p246, %p366;
	not.pred 	%p248, %p247;
	mov.pred 	%p367, %p364;
	@%p248 bra 	$L__BB1_181;
	shl.b32 	%r475, %r3, 2;
	add.s32 	%r476, %r6, %r475;
	ld.shared.u32 	%r477, [%r476];
	st.u32 	[%rd636], %r477;
$L__BB1_181:
	setp.ne.s32 	%p249, %r7, 0;
	bar.warp.sync 	-1;
	not.pred 	%p250, %p367;
	or.pred  	%p251, %p249, %p250;
	@%p251 bra 	$L__BB1_189;
	ld.local.u32 	%r174, [%rd3];
	shr.u32 	%r478, %r174, 28;
	cvt.u16.u32 	%rs58, %r478;
	setp.gt.u16 	%p252, %rs58, 8;
	@%p252 bra 	$L__BB1_187;
	cvt.u32.u16 	%r479, %rs58;
	mov.b16 	%rs59, 1;
	shl.b16 	%rs60, %rs59, %r479;
	and.b16  	%rs61, %rs60, 72;
	setp.ne.s16 	%p253, %rs61, 0;
	mov.u64 	%rd654, %rd115;
	@%p253 bra 	$L__BB1_188;
	mov.b16 	%rs62, 1;
	shl.b16 	%rs63, %rs62, %r479;
	and.b16  	%rs64, %rs63, 144;
	setp.ne.s16 	%p254, %rs64, 0;
	@%p254 bra 	$L__BB1_290;
	mov.b16 	%rs65, 1;
	shl.b16 	%rs66, %rs65, %r479;
	and.b16  	%rs67, %rs66, 288;
	setp.ne.s16 	%p255, %rs67, 0;
	@%p255 bra 	$L__BB1_186;
	bra.uni 	$L__BB1_187;
$L__BB1_186:
	ld.global.u64 	%rd529, [%rd2+16];
	shl.b32 	%r482, %r174, 3;
	cvt.u64.u32 	%rd530, %r482;
	and.b64  	%rd531, %rd530, 2147483640;
	add.s64 	%rd532, %rd529, %rd531;
	add.s64 	%rd654, %rd532, 4;
	bra.uni 	$L__BB1_188;
$L__BB1_187:
	mov.b64 	%rd654, 0;
$L__BB1_188:
	ld.local.u32 	%r484, [%rd4];
	atom.exch.b32 	%r485, [%rd654], %r484;
$L__BB1_189:
	or.pred  	%p256, %p362, %p365;
	or.pred  	%p257, %p256, %p366;
	and.pred  	%p18, %p15, %p257;
	not.pred 	%p258, %p18;
	@%p258 bra 	$L__BB1_193;
	ld.u32 	%r601, [%rd636];
	not.pred 	%p259, %p362;
	@%p259 bra 	$L__BB1_192;
	shr.u32 	%r488, %r560, 28;
	cvt.u16.u32 	%rs70, %r488;
	add.s16 	%rs71, %rs70, -6;
	setp.lt.u16 	%p261, %rs71, -3;
	selp.b32 	%r489, 0, 805306368, %p261;
	add.s32 	%r602, %r489, %r560;
	mov.u64 	%rd655, %rd636;
	bra.uni 	$L__BB1_193;
$L__BB1_192:
	shr.u32 	%r486, %r590, 28;
	cvt.u16.u32 	%rs68, %r486;
	add.s16 	%rs69, %rs68, -6;
	setp.lt.u16 	%p260, %rs69, -3;
	selp.b32 	%r487, 0, 805306368, %p260;
	add.s32 	%r602, %r487, %r590;
	mov.u64 	%rd655, %rd636;
$L__BB1_193:
	bar.warp.sync 	-1;
	@%p258 bra 	$L__BB1_255;
	and.b32  	%r490, %r601, -268435456;
	setp.ne.s32 	%p263, %r490, 536870912;
	add.s32 	%r491, %r601, 268435456;
	setp.lt.u32 	%p264, %r491, -1342177280;
	and.b32  	%r492, %r601, 1879048192;
	setp.ne.s32 	%p265, %r492, 268435456;
	and.pred  	%p266, %p263, %p265;
	and.pred  	%p267, %p266, %p264;
	@%p267 bra 	$L__BB1_236;
	and.b32  	%r180, %r602, -268435456;
	setp.ne.s32 	%p268, %r180, 536870912;
	add.s32 	%r493, %r602, 268435456;
	setp.lt.u32 	%p269, %r493, -1342177280;
	and.b32  	%r494, %r602, 1879048192;
	setp.ne.s32 	%p270, %r494, 268435456;
	and.pred  	%p271, %p268, %p270;
	and.pred  	%p272, %p271, %p269;
	@%p272 bra 	$L__BB1_201;
	atom.relaxed.cas.b32 	%r495, [%rd655], -1, 0;
	ld.u32 	%r181, [%rd655];
	and.b32  	%r182, %r181, -268435456;
	setp.eq.s32 	%p273, %r182, 536870912;
	setp.eq.s32 	%p274, %r180, 536870912;
	and.pred  	%p275, %p273, %p274;
	@%p275 bra 	$L__BB1_198;
	setp.eq.s32 	%p276, %r180, 536870912;
	setp.eq.s32 	%p277, %r182, 536870912;
	setp.eq.s32 	%p278, %r180, 268435456;
	setp.eq.s32 	%p279, %r182, 268435456;
	and.pred  	%p280, %p279, %p276;
	or.pred  	%p281, %p277, %p279;
	and.pred  	%p282, %p281, %p278;
	or.pred  	%p283, %p280, %p282;
	not.pred 	%p284, %p283;
	@%p284 bra 	$L__BB1_199;
$L__BB1_198:
	add.s64 	%rd648, %rd648, 1;
	bra.uni 	$L__BB1_255;
$L__BB1_199:
	atom.add.u64 	%rd58, [%rd6], 1;
	cvt.u32.u64 	%r496, %rd58;
	setp.gt.u32 	%p285, %r496, 254;
	@%p285 bra 	$L__BB1_255;
	cvt.u64.u32 	%rd537, %r181;
	shl.b64 	%rd538, %rd537, 32;
	cvt.u64.u32 	%rd539, %r602;
	or.b64  	%rd540, %rd538, %rd539;
	shl.b64 	%rd541, %rd58, 3;
	and.b64  	%rd542, %rd541, 2040;
	add.s64 	%rd543, %rd6, %rd542;
	st.u64 	[%rd543+8], %rd540;
	bra.uni 	$L__BB1_255;
$L__BB1_201:
	shr.u32 	%r497, %r602, 28;
	cvt.u16.u32 	%rs72, %r497;
	add.s16 	%rs73, %rs72, -9;
	setp.lt.u16 	%p286, %rs73, -3;
	@%p286 bra 	$L__BB1_236;
	mov.u32 	%r603, %r602;
$L__BB1_203:
	shr.u32 	%r498, %r603, 28;
	cvt.u16.u32 	%rs74, %r498;
	setp.gt.u16 	%p287, %rs74, 8;
	@%p287 bra 	$L__BB1_208;
	cvt.u32.u16 	%r499, %rs74;
	mov.b16 	%rs75, 1;
	shl.b16 	%rs76, %rs75, %r499;
	and.b16  	%rs77, %rs76, 72;
	setp.ne.s16 	%p288, %rs77, 0;
	mov.u64 	%rd656, %rd115;
	@%p288 bra 	$L__BB1_209;
	mov.b16 	%rs78, 1;
	shl.b16 	%rs79, %rs78, %r499;
	and.b16  	%rs80, %rs79, 144;
	setp.ne.s16 	%p289, %rs80, 0;
	@%p289 bra 	$L__BB1_291;
	mov.b16 	%rs81, 1;
	shl.b16 	%rs82, %rs81, %r499;
	and.b16  	%rs83, %rs82, 288;
	setp.ne.s16 	%p290, %rs83, 0;
	@%p290 bra 	$L__BB1_207;
	bra.uni 	$L__BB1_208;
$L__BB1_207:
	ld.global.u64 	%rd544, [%rd2+16];
	shl.b32 	%r502, %r603, 3;
	cvt.u64.u32 	%rd545, %r502;
	and.b64  	%rd546, %rd545, 2147483640;
	add.s64 	%rd547, %rd544, %rd546;
	add.s64 	%rd656, %rd547, 4;
	bra.uni 	$L__BB1_209;
$L__BB1_208:
	mov.b64 	%rd656, 0;
$L__BB1_209:
	atom.or.b32 	%r184, [%rd656], 0;
	shr.u32 	%r504, %r184, 28;
	cvt.u16.u32 	%rs14, %r504;
	add.s16 	%rs84, %rs14, -9;
	setp.lt.u16 	%p291, %rs84, -3;
	@%p291 bra 	$L__BB1_211;
	mov.b32 	%r505, 0;
	st.u32 	[%rd656], %r505;
	mov.u32 	%r603, %r184;
	bra.uni 	$L__BB1_203;
$L__BB1_211:
	add.s16 	%rs85, %rs14, -6;
	setp.lt.u16 	%p292, %rs85, -3;
	@%p292 bra 	$L__BB1_227;
	ld.u32 	%r506, [%rd655];
	atom.relaxed.cas.b32 	%r507, [%rd656], %r184, %r506;
	setp.ne.s32 	%p293, %r507, %r184;
	@%p293 bra 	$L__BB1_203;
	setp.eq.s16 	%p294, %rs14, 3;
	mov.u64 	%rd659, %rd115;
	@%p294 bra 	$L__BB1_217;
	setp.eq.s16 	%p295, %rs14, 5;
	@%p295 bra 	$L__BB1_216;
	ld.global.u64 	%rd552, [%rd2+16];
	shl.b32 	%r508, %r184, 3;
	cvt.u64.u32 	%rd553, %r508;
	and.b64  	%rd554, %rd553, 2147483640;
	add.s64 	%rd659, %rd552, %rd554;
	bra.uni 	$L__BB1_217;
$L__BB1_216:
	ld.global.u64 	%rd555, [%rd2+16];
	shl.b32 	%r509, %r184, 3;
	cvt.u64.u32 	%rd556, %r509;
	and.b64  	%rd557, %rd556, 2147483640;
	add.s64 	%rd558, %rd555, %rd557;
	add.s64 	%rd659, %rd558, 4;
$L__BB1_217:
	ld.u32 	%r604, [%rd659];
	shr.u32 	%r510, %r604, 28;
	cvt.u16.u32 	%rs87, %r510;
	add.s16 	%rs88, %rs87, -9;
	setp.lt.u16 	%p296, %rs88, -3;
	@%p296 bra 	$L__BB1_226;
$L__BB1_218:
	mov.b32 	%r511, 0;
	st.u32 	[%rd659], %r511;
	shr.u32 	%r512, %r604, 28;
	cvt.u16.u32 	%rs89, %r512;
	setp.gt.s16 	%p297, %rs89, 5;
	@%p297 bra 	$L__BB1_222;
	setp.eq.s16 	%p300, %rs89, 3;
	mov.u64 	%rd659, %rd115;
	@%p300 bra 	$L__BB1_225;
	setp.eq.s16 	%p301, %rs89, 4;
	@%p301 bra 	$L__BB1_224;
$L__BB1_221:
	ld.global.u64 	%rd562, [%rd2+16];
	shl.b32 	%r514, %r604, 3;
	cvt.u64.u32 	%rd563, %r514;
	and.b64  	%rd564, %rd563, 2147483640;
	add.s64 	%rd565, %rd562, %rd564;
	add.s64 	%rd659, %rd565, 4;
	bra.uni 	$L__BB1_225;
$L__BB1_222:
	setp.eq.s16 	%p298, %rs89, 6;
	mov.u64 	%rd659, %rd115;
	@%p298 bra 	$L__BB1_225;
	setp.ne.s16 	%p299, %rs89, 7;
	@%p299 bra 	$L__BB1_221;
$L__BB1_224:
	ld.global.u64 	%rd559, [%rd2+16];
	shl.b32 	%r513, %r604, 3;
	cvt.u64.u32 	%rd560, %r513;
	and.b64  	%rd561, %rd560, 2147483640;
	add.s64 	%rd659, %rd559, %rd561;
$L__BB1_225:
	ld.u32 	%r604, [%rd659];
	shr.u32 	%r515, %r604, 28;
	cvt.u16.u32 	%rs90, %r515;
	add.s16 	%rs91, %rs90, -9;
	setp.gt.u16 	%p302, %rs91, -4;
	@%p302 bra 	$L__BB1_218;
$L__BB1_226:
	mov.b32 	%r516, 0;
	st.u32 	[%rd655], %r516;
	bra.uni 	$L__BB1_255;
$L__BB1_227:
	and.b32  	%r517, %r184, -268435456;
	setp.ne.s32 	%p303, %r517, 536870912;
	add.s32 	%r518, %r184, 1610612736;
	setp.gt.u32 	%p304, %r518, 1342177279;
	and.b32  	%r519, %r184, 1879048192;
	setp.ne.s32 	%p305, %r519, 268435456;
	and.pred  	%p306, %p303, %p305;
	and.pred  	%p307, %p306, %p304;
	setp.ne.s32 	%p308, %r184, -2;
	and.pred  	%p309, %p308, %p307;
	@%p309 bra 	$L__BB1_254;
	min.u64 	%rd69, %rd655, %rd656;
	max.u64 	%rd70, %rd655, %rd656;
	atom.exch.b32 	%r188, [%rd69], -2;
	setp.eq.s32 	%p311, %r188, -2;
	@%p311 bra 	$L__BB1_234;
	atom.exch.b32 	%r520, [%rd70], -2;
	and.b32  	%r190, %r188, -268435456;
	setp.eq.s32 	%p312, %r190, 536870912;
	and.b32  	%r191, %r520, -268435456;
	setp.eq.s32 	%p313, %r191, 536870912;
	and.pred  	%p314, %p312, %p313;
	@%p314 bra 	$L__BB1_231;
	setp.eq.s32 	%p315, %r191, 536870912;
	setp.eq.s32 	%p316, %r190, 536870912;
	setp.eq.s32 	%p317, %r191, 268435456;
	setp.eq.s32 	%p318, %r190, 268435456;
	and.pred  	%p319, %p318, %p315;
	or.pred  	%p320, %p316, %p318;
	and.pred  	%p321, %p320, %p317;
	or.pred  	%p322, %p319, %p321;
	not.pred 	%p323, %p322;
	@%p323 bra 	$L__BB1_232;
$L__BB1_231:
	add.s64 	%rd648, %rd648, 1;
	bra.uni 	$L__BB1_255;
$L__BB1_232:
	atom.add.u64 	%rd72, [%rd6], 1;
	cvt.u32.u64 	%r521, %rd72;
	setp.gt.u32 	%p324, %r521, 254;
	@%p324 bra 	$L__BB1_255;
	cvt.u64.u32 	%rd566, %r188;
	shl.b64 	%rd567, %rd566, 32;
	cvt.u64.u32 	%rd568, %r520;
	or.b64  	%rd569, %rd567, %rd568;
	shl.b64 	%rd570, %rd72, 3;
	and.b64  	%rd571, %rd570, 2040;
	add.s64 	%rd572, %rd6, %rd571;
	st.u64 	[%rd572+8], %rd569;
	bra.uni 	$L__BB1_255;
$L__BB1_234:
	mov.b32 	%r522, 0;
	st.u32 	[%rd69], %r522;
$L__BB1_235:
	atom.relaxed.cas.b32 	%r523, [%rd70], -2, 0;
	setp.eq.s32 	%p325, %r523, -2;
	@%p325 bra 	$L__BB1_255;
	bra.uni 	$L__BB1_235;
$L__BB1_236:
	shr.u32 	%r524, %r601, 28;
	cvt.u16.u32 	%rs15, %r524;
	add.s16 	%rs92, %rs15, -9;
	setp.lt.u16 	%p326, %rs92, -3;
	@%p326 bra 	$L__BB1_255;
	shr.u32 	%r525, %r602, 28;
	cvt.u16.u32 	%rs93, %r525;
	add.s16 	%rs94, %rs93, -9;
	setp.lt.u16 	%p327, %rs94, -3;
	@%p327 bra 	$L__BB1_255;
	and.b32  	%r192, %r601, 268435455;
$L__BB1_239:
	setp.gt.s16 	%p328, %rs15, 5;
	@%p328 bra 	$L__BB1_243;
	setp.eq.s16 	%p331, %rs15, 3;
	mov.u64 	%rd660, %rd115;
	@%p331 bra 	$L__BB1_246;
	setp.eq.s16 	%p332, %rs15, 4;
	@%p332 bra 	$L__BB1_245;
$L__BB1_242:
	ld.global.u64 	%rd575, [%rd2+16];
	mul.wide.u32 	%rd576, %r192, 8;
	add.s64 	%rd577, %rd575, %rd576;
	add.s64 	%rd660, %rd577, 4;
	bra.uni 	$L__BB1_246;
$L__BB1_243:
	setp.eq.s16 	%p329, %rs15, 6;
	mov.u64 	%rd660, %rd115;
	@%p329 bra 	$L__BB1_246;
	setp.ne.s16 	%p330, %rs15, 7;
	@%p330 bra 	$L__BB1_242;
$L__BB1_245:
	ld.global.u64 	%rd573, [%rd2+16];
	mul.wide.u32 	%rd574, %r192, 8;
	add.s64 	%rd660, %rd573, %rd574;
$L__BB1_246:
	ld.u32 	%r193, [%rd660];
	shr.u32 	%r526, %r193, 28;
	cvt.u16.u32 	%rs16, %r526;
	add.s16 	%rs96, %rs16, -6;
	setp.lt.u16 	%p333, %rs96, -3;
	@%p333 bra 	$L__BB1_255;
	setp.eq.s16 	%p334, %rs16, 3;
	mov.u64 	%rd661, %rd115;
	@%p334 bra 	$L__BB1_251;
	setp.eq.s16 	%p335, %rs16, 5;
	@%p335 bra 	$L__BB1_250;
	ld.global.u64 	%rd578, [%rd2+16];
	shl.b32 	%r527, %r193, 3;
	cvt.u64.u32 	%rd579, %r527;
	and.b64  	%rd580, %rd579, 2147483640;
	add.s64 	%rd661, %rd578, %rd580;
	bra.uni 	$L__BB1_251;
$L__BB1_250:
	ld.global.u64 	%rd581, [%rd2+16];
	shl.b32 	%r528, %r193, 3;
	cvt.u64.u32 	%rd582, %r528;
	and.b64  	%rd583, %rd582, 2147483640;
	add.s64 	%rd584, %rd581, %rd583;
	add.s64 	%rd661, %rd584, 4;
$L__BB1_251:
	atom.or.b32 	%r194, [%rd661], 0;
	shr.u32 	%r529, %r194, 28;
	cvt.u16.u32 	%rs98, %r529;
	add.s16 	%rs99, %rs98, -9;
	setp.lt.u16 	%p336, %rs99, -3;
	@%p336 bra 	$L__BB1_255;
	add.s32 	%r530, %r194, -805306368;
	atom.relaxed.cas.b32 	%r531, [%rd660], %r193, %r530;
	setp.ne.s32 	%p337, %r531, %r193;
	@%p337 bra 	$L__BB1_255;
	mov.b32 	%r532, 0;
	st.u32 	[%rd661], %r532;
	bra.uni 	$L__BB1_239;
$L__BB1_254:
	setp.eq.s32 	%p310, %r184, -1;
	@%p310 bra 	$L__BB1_203;
$L__BB1_255:
	bar.warp.sync 	-1;
	add.s32 	%r561, %r561, 1;
	setp.ne.s32 	%p338, %r561, %r197;
	@%p338 bra 	$L__BB1_2;
	ld.global.u64 	%rd663, [%rd2+8];
$L__BB1_257:
	shl.b32 	%r533, %r2, 8;
	setp.eq.s16 	%p339, %rs17, 0;
	shr.u32 	%r534, %r1, 2;
	mul.hi.u32 	%r535, %r198, 613566757;
	sub.s32 	%r536, %r198, %r535;
	shr.u32 	%r537, %r536, 1;
	add.s32 	%r538, %r537, %r535;
	shr.u32 	%r539, %r538, 2;
	mul.lo.s32 	%r540, %r539, 7;
	sub.s32 	%r541, %r198, %r540;
	sub.s32 	%r542, 6, %r541;
	shr.u32 	%r543, %r534, %r542;
	mov.b32 	%r544, 64;
	shr.u32 	%r545, %r544, %r541;
	shl.b32 	%r546, %r545, 7;
	selp.b32 	%r547, %r545, %r546, %p339;
	and.b32  	%r548, %r543, 1;
	setp.eq.b32 	%p340, %r548, 1;
	neg.s32 	%r549, %r547;
	selp.b32 	%r550, %r549, %r547, %p340;
	add.s32 	%r551, %r550, %r2;
	mul.wide.u32 	%rd587, %r533, 8;
	add.s64 	%rd588, %rd663, %rd587;
	shl.b32 	%r552, %r551, 8;
	mul.wide.u32 	%rd589, %r552, 8;
	add.s64 	%rd590, %rd663, %rd589;
	shl.b32 	%r553, %r543, 2;
	and.b32  	%r554, %r553, 4;
	or.b32  	%r196, %r554, %r3;
	add.s64 	%rd591, %rd588, 8;
	add.s64 	%rd592, %rd590, 8;
	bar.sync 	0;
	ld.u64 	%rd593, [%rd588];
	ld.u64 	%rd594, [%rd590];
	setp.lt.u64 	%p341, %rd593, %rd594;
	min.u64 	%rd595, %rd593, %rd594;
	selp.b64 	%rd83, %rd588, %rd590, %p341;
	max.u64 	%rd84, %rd593, %rd594;
	selp.b64 	%rd85, %rd590, %rd588, %p341;
	selp.b64 	%rd596, %rd591, %rd592, %p341;
	selp.b64 	%rd597, %rd592, %rd591, %p341;
	add.s64 	%rd86, %rd595, 1;
	bar.sync 	0;
	cvt.u64.u32 	%rd598, %r196;
	and.b64  	%rd87, %rd598, 1;
	mul.wide.u32 	%rd599, %r196, 4;
	or.b64  	%rd600, %rd599, 96;
	and.b64  	%rd601, %rd600, 120;
	add.s64 	%rd88, %rd596, %rd601;
	shl.b64 	%rd666, %rd595, 3;
	add.s64 	%rd90, %rd597, %rd601;
	or.b64  	%rd602, %rd599, 64;
	and.b64  	%rd603, %rd602, 88;
	add.s64 	%rd91, %rd596, %rd603;
	add.s64 	%rd92, %rd597, %rd603;
	or.b64  	%rd604, %rd599, 32;
	and.b64  	%rd605, %rd604, 56;
	add.s64 	%rd93, %rd597, %rd605;
	add.s64 	%rd94, %rd596, %rd605;
	add.s64 	%rd606, %rd595, %rd598;
	add.s64 	%rd665, %rd606, 16;
	and.b64  	%rd607, %rd599, 24;
	add.s64 	%rd96, %rd597, %rd607;
	add.s64 	%rd97, %rd596, %rd607;
	shl.b64 	%rd608, %rd606, 3;
	add.s64 	%rd98, %rd597, %rd608;
	mov.b64 	%rd667, 0;
$L__BB1_258:
	add.s64 	%rd609, %rd665, -16;
	max.u64 	%rd610, %rd86, %rd609;
	setp.lt.u64 	%p19, %rd610, %rd84;
	setp.ge.u64 	%p342, %rd610, %rd84;
	add.s64 	%rd103, %rd98, %rd667;
	@%p342 bra 	$L__BB1_260;
	ld.u64 	%rd669, [%rd103];
	mov.b64 	%rd611, 0;
	st.u64 	[%rd103], %rd611;
$L__BB1_260:
	bar.sync 	0;
	not.pred 	%p343, %p19;
	@%p343 bra 	$L__BB1_264;
	setp.ne.s64 	%p344, %rd87, 0;
	@%p344 bra 	$L__BB1_263;
	add.s64 	%rd613, %rd97, %rd666;
	st.u64 	[%rd613], %rd669;
	bra.uni 	$L__BB1_264;
$L__BB1_263:
	add.s64 	%rd612, %rd96, %rd666;
	st.u64 	[%rd612], %rd669;
$L__BB1_264:
	add.s64 	%rd614, %rd665, -8;
	max.u64 	%rd615, %rd86, %rd614;
	setp.lt.u64 	%p20, %rd615, %rd84;
	setp.ge.u64 	%p345, %rd615, %rd84;
	@%p345 bra 	$L__BB1_266;
	ld.u64 	%rd669, [%rd103+64];
	mov.b64 	%rd616, 0;
	st.u64 	[%rd103+64], %rd616;
$L__BB1_266:
	bar.sync 	0;
	not.pred 	%p346, %p20;
	@%p346 bra 	$L__BB1_270;
	setp.eq.s64 	%p347, %rd87, 0;
	@%p347 bra 	$L__BB1_269;
	add.s64 	%rd617, %rd93, %rd666;
	st.u64 	[%rd617], %rd669;
	bra.uni 	$L__BB1_270;
$L__BB1_269:
	add.s64 	%rd618, %rd94, %rd666;
	st.u64 	[%rd618], %rd669;
$L__BB1_270:
	max.u64 	%rd619, %rd86, %rd665;
	setp.lt.u64 	%p21, %rd619, %rd84;
	setp.ge.u64 	%p348, %rd619, %rd84;
	@%p348 bra 	$L__BB1_272;
	ld.u64 	%rd669, [%rd103+128];
	mov.b64 	%rd620, 0;
	st.u64 	[%rd103+128], %rd620;
$L__BB1_272:
	bar.sync 	0;
	not.pred 	%p349, %p21;
	@%p349 bra 	$L__BB1_276;
	setp.eq.s64 	%p350, %rd87, 0;
	@%p350 bra 	$L__BB1_275;
	add.s64 	%rd621, %rd92, %rd666;
	st.u64 	[%rd621], %rd669;
	bra.uni 	$L__BB1_276;
$L__BB1_275:
	add.s64 	%rd622, %rd91, %rd666;
	st.u64 	[%rd622], %rd669;
$L__BB1_276:
	add.s64 	%rd623, %rd665, 8;
	max.u64 	%rd624, %rd86, %rd623;
	setp.lt.u64 	%p22, %rd624, %rd84;
	setp.ge.u64 	%p351, %rd624, %rd84;
	@%p351 bra 	$L__BB1_278;
	ld.u64 	%rd669, [%rd103+192];
	mov.b64 	%rd625, 0;
	st.u64 	[%rd103+192], %rd625;
$L__BB1_278:
	bar.sync 	0;
	not.pred 	%p352, %p22;
	@%p352 bra 	$L__BB1_282;
	setp.eq.s64 	%p353, %rd87, 0;
	@%p353 bra 	$L__BB1_281;
	add.s64 	%rd626, %rd90, %rd666;
	st.u64 	[%rd626], %rd669;
	bra.uni 	$L__BB1_282;
$L__BB1_281:
	add.s64 	%rd627, %rd88, %rd666;
	st.u64 	[%rd627], %rd669;
$L__BB1_282:
	add.s64 	%rd667, %rd667, 256;
	add.s64 	%rd666, %rd666, 128;
	add.s64 	%rd665, %rd665, 32;
	setp.ne.s64 	%p354, %rd667, 2048;
	@%p354 bra 	$L__BB1_258;
	setp.ge.u64 	%p355, %rd86, %rd84;
	bar.sync 	0;
	setp.ne.s32 	%p356, %r196, 0;
	or.pred  	%p357, %p355, %p356;
	@%p357 bra 	$L__BB1_285;
	ld.u64 	%rd628, [%rd83];
	ld.u64 	%rd629, [%rd85];
	add.s64 	%rd630, %rd629, %rd628;
	shr.u64 	%rd631, %rd630, 1;
	and.b64  	%rd632, %rd630, 1;
	add.s64 	%rd633, %rd631, %rd632;
	st.u64 	[%rd83], %rd633;
	st.u64 	[%rd85], %rd631;
$L__BB1_285:
	bar.sync 	0;
	bar.sync 	0;
	setp.eq.s64 	%p358, %rd648, 0;
	@%p358 bra 	$L__BB1_287;
	atom.global.add.u64 	%rd634, [%rd2+40], %rd648;
$L__BB1_287:
	ret;
$L__BB1_288:
	add.s32 	%r571, %r27, 1;
	bra.uni 	$L__BB1_31;
$L__BB1_289:
	add.s32 	%r598, %r149, 1;
	bra.uni 	$L__BB1_168;
$L__BB1_290:
	ld.global.u64 	%rd533, [%rd2+16];
	shl.b32 	%r483, %r174, 3;
	cvt.u64.u32 	%rd534, %r483;
	and.b64  	%rd535, %rd534, 2147483640;
	add.s64 	%rd654, %rd533, %rd535;
	bra.uni 	$L__BB1_188;
$L__BB1_291:
	ld.global.u64 	%rd548, [%rd2+16];
	shl.b32 	%r503, %r603, 3;
	cvt.u64.u32 	%rd549, %r503;
	and.b64  	%rd550, %rd549, 2147483640;
	add.s64 	%rd656, %rd548, %rd550;
	bra.uni 	$L__BB1_209;

}
	// .globl	_Z21global_expand_prepareP3Net
.visible .entry _Z21global_expand_prepareP3Net(
	.param .u64 .ptr .align 1 _Z21global_expand_prepareP3Net_param_0
)
{
	.reg .pred 	%p<28>;
	.reg .b16 	%rs<37>;
	.reg .b32 	%r<78>;
	.reg .b64 	%rd<84>;

	ld.param.u64 	%rd83, [_Z21global_expand_prepareP3Net_param_0];
	cvta.to.global.u64 	%rd1, %rd83;
	mov.u32 	%r28, %ctaid.x;
	mov.u32 	%r29, %ntid.x;
	mov.u32 	%r30, %tid.x;
	mad.lo.s32 	%r1, %r28, %r29, %r30;
	mov.b32 	%r72, 805306368;
	mov.b32 	%r64, 0;
	mov.u32 	%r71, %r1;
$L__BB2_1:
	shr.u32 	%r31, %r72, 28;
	cvt.u16.u32 	%rs1, %r31;
	cvt.u32.u16 	%r32, %rs1;
	mov.b16 	%rs2, 1;
	shl.b16 	%rs3, %rs2, %r32;
	and.b16  	%rs4, %rs3, 72;
	setp.ne.s16 	%p1, %rs4, 0;
	mov.u64 	%rd76, %rd83;
	@%p1 bra 	$L__BB2_5;
	mov.b16 	%rs5, 1;
	shl.b16 	%rs6, %rs5, %r32;
	and.b16  	%rs7, %rs6, 144;
	setp.ne.s16 	%p2, %rs7, 0;
	@%p2 bra 	$L__BB2_3;
	bra.uni 	$L__BB2_4;
$L__BB2_3:
	ld.global.u64 	%rd27, [%rd1+16];
	shl.b32 	%r35, %r72, 3;
	cvt.u64.u32 	%rd28, %r35;
	and.b64  	%rd29, %rd28, 2147483640;
	add.s64 	%rd76, %rd27, %rd29;
	bra.uni 	$L__BB2_5;
$L__BB2_4:
	ld.global.u64 	%rd23, [%rd1+16];
	shl.b32 	%r34, %r72, 3;
	cvt.u64.u32 	%rd24, %r34;
	and.b64  	%rd25, %rd24, 2147483640;
	add.s64 	%rd26, %rd23, %rd25;
	add.s64 	%rd76, %rd26, 4;
$L__BB2_5:
	ld.u32 	%r68, [%rd76];
	setp.lt.u32 	%p3, %r68, 1610612736;
	@%p3 bra 	$L__BB2_13;
	mov.u32 	%r69, %r72;
$L__BB2_7:
	mov.u32 	%r72, %r69;
	mov.u32 	%r69, %r68;
	setp.gt.u32 	%p4, %r69, -1879048193;
	@%p4 bra 	$L__BB2_13;
	shr.u32 	%r36, %r69, 28;
	cvt.u16.u32 	%rs8, %r36;
	setp.eq.s16 	%p5, %rs8, 6;
	mov.u64 	%rd77, %rd83;
	@%p5 bra 	$L__BB2_12;
	setp.eq.s16 	%p6, %rs8, 8;
	@%p6 bra 	$L__BB2_11;
	ld.global.u64 	%rd30, [%rd1+16];
	shl.b32 	%r37, %r69, 3;
	cvt.u64.u32 	%rd31, %r37;
	and.b64  	%rd32, %rd31, 2147483640;
	add.s64 	%rd77, %rd30, %rd32;
	bra.uni 	$L__BB2_12;
$L__BB2_11:
	ld.global.u64 	%rd33, [%rd1+16];
	shl.b32 	%r38, %r69, 3;
	cvt.u64.u32 	%rd34, %r38;
	and.b64  	%rd35, %rd34, 2147483640;
	add.s64 	%rd36, %rd33, %rd35;
	add.s64 	%rd77, %rd36, 4;
$L__BB2_12:
	ld.u32 	%r68, [%rd77];
	setp.gt.u32 	%p7, %r68, 1610612735;
	mov.u32 	%r72, %r69;
	@%p7 bra 	$L__BB2_7;
$L__BB2_13:
	shr.u32 	%r39, %r72, 28;
	cvt.u16.u32 	%rs9, %r39;
	setp.gt.u16 	%p8, %rs9, 8;
	@%p8 bra 	$L__BB2_22;
	cvt.u32.u16 	%r40, %rs9;
	mov.b16 	%rs10, 1;
	shl.b16 	%rs11, %rs10, %r40;
	and.b16  	%rs12, %rs11, 72;
	setp.ne.s16 	%p9, %rs12, 0;
	mov.u64 	%rd79, %rd83;
	@%p9 bra 	$L__BB2_19;
	mov.b16 	%rs13, 1;
	shl.b16 	%rs14, %rs13, %r40;
	and.b16  	%rs15, %rs14, 144;
	setp.ne.s16 	%p10, %rs15, 0;
	@%p10 bra 	$L__BB2_18;
	mov.b16 	%rs16, 1;
	shl.b16 	%rs17, %rs16, %r40;
	and.b16  	%rs18, %rs17, 288;
	setp.ne.s16 	%p11, %rs18, 0;
	@%p11 bra 	$L__BB2_17;
	bra.uni 	$L__BB2_22;
$L__BB2_17:
	ld.global.u64 	%rd37, [%rd1+16];
	shl.b32 	%r43, %r72, 3;
	cvt.u64.u32 	%rd38, %r43;
	and.b64  	%rd39, %rd38, 2147483640;
	add.s64 	%rd40, %rd37, %rd39;
	add.s64 	%rd79, %rd40, 4;
	bra.uni 	$L__BB2_20;
$L__BB2_18:
	ld.global.u64 	%rd41, [%rd1+16];
	shl.b32 	%r44, %r72, 3;
	cvt.u64.u32 	%rd42, %r44;
	and.b64  	%rd43, %rd42, 2147483640;
	add.s64 	%rd79, %rd41, %rd43;
$L__BB2_19:
	setp.eq.s64 	%p12, %rd79, 0;
	@%p12 bra 	$L__BB2_22;
$L__BB2_20:
	ld.u32 	%r73, [%rd79];
	add.s32 	%r45, %r73, 268435456;
	setp.lt.u32 	%p13, %r45, -1342177280;
	@%p13 bra 	$L__BB2_22;
	and.b32  	%r46, %r73, 268435455;
	shl.b32 	%r47, %r71, 28;
	and.b32  	%r48, %r47, 268435456;
	or.b32  	%r49, %r46, %r48;
	xor.b32  	%r72, %r49, 1342177280;
	shr.u32 	%r71, %r71, 1;
$L__BB2_22:
	add.s32 	%r64, %r64, 1;
	setp.ne.s32 	%p14, %r64, 14;
	@%p14 bra 	$L__BB2_1;
	shr.u32 	%r50, %r72, 28;
	cvt.u16.u32 	%rs19, %r50;
	cvt.u32.u16 	%r51, %rs19;
	mov.b16 	%rs20, 1;
	shl.b16 	%rs21, %rs20, %r51;
	and.b16  	%rs22, %rs21, 72;
	setp.ne.s16 	%p15, %rs22, 0;
	mov.u64 	%rd80, %rd83;
	@%p15 bra 	$L__BB2_27;
	mov.b16 	%rs23, 1;
	shl.b16 	%rs24, %rs23, %r51;
	and.b16  	%rs25, %rs24, 144;
	setp.ne.s16 	%p16, %rs25, 0;
	@%p16 bra 	$L__BB2_25;
	bra.uni 	$L__BB2_26;
$L__BB2_25:
	ld.global.u64 	%rd48, [%rd1+16];
	shl.b32 	%r54, %r72, 3;
	cvt.u64.u32 	%rd49, %r54;
	and.b64  	%rd50, %rd49, 2147483640;
	add.s64 	%rd80, %rd48, %rd50;
	bra.uni 	$L__BB2_27;
$L__BB2_26:
	ld.global.u64 	%rd44, [%rd1+16];
	shl.b32 	%r53, %r72, 3;
	cvt.u64.u32 	%rd45, %r53;
	and.b64  	%rd46, %rd45, 2147483640;
	add.s64 	%rd47, %rd44, %rd46;
	add.s64 	%rd80, %rd47, 4;
$L__BB2_27:
	ld.u32 	%r74, [%rd80];
	setp.lt.u32 	%p17, %r74, 1610612736;
	@%p17 bra 	$L__BB2_35;
	mov.u32 	%r75, %r72;
$L__BB2_29:
	mov.u32 	%r72, %r75;
	mov.u32 	%r75, %r74;
	setp.gt.u32 	%p18, %r75, -1879048193;
	@%p18 bra 	$L__BB2_35;
	shr.u32 	%r55, %r75, 28;
	cvt.u16.u32 	%rs26, %r55;
	setp.eq.s16 	%p19, %rs26, 6;
	mov.u64 	%rd81, %rd83;
	@%p19 bra 	$L__BB2_34;
	setp.eq.s16 	%p20, %rs26, 8;
	@%p20 bra 	$L__BB2_33;
	ld.global.u64 	%rd51, [%rd1+16];
	shl.b32 	%r56, %r75, 3;
	cvt.u64.u32 	%rd52, %r56;
	and.b64  	%rd53, %rd52, 2147483640;
	add.s64 	%rd81, %rd51, %rd53;
	bra.uni 	$L__BB2_34;
$L__BB2_33:
	ld.global.u64 	%rd54, [%rd1+16];
	shl.b32 	%r57, %r75, 3;
	cvt.u64.u32 	%rd55, %r57;
	and.b64  	%rd56, %rd55, 2147483640;
	add.s64 	%rd57, %rd54, %rd56;
	add.s64 	%rd81, %rd57, 4;
$L__BB2_34:
	ld.u32 	%r74, [%rd81];
	setp.gt.u32 	%p21, %r74, 1610612735;
	mov.u32 	%r72, %r75;
	@%p21 bra 	$L__BB2_29;
$L__BB2_35:
	shr.u32 	%r58, %r72, 28;
	cvt.u16.u32 	%rs27, %r58;
	setp.gt.u16 	%p22, %rs27, 8;
	@%p22 bra 	$L__BB2_43;
	cvt.u32.u16 	%r59, %rs27;
	mov.b16 	%rs28, 1;
	shl.b16 	%rs29, %rs28, %r59;
	and.b16  	%rs30, %rs29, 72;
	setp.ne.s16 	%p23, %rs30, 0;
	@%p23 bra 	$L__BB2_41;
	mov.b16 	%rs31, 1;
	shl.b16 	%rs32, %rs31, %r59;
	and.b16  	%rs33, %rs32, 144;
	setp.ne.s16 	%p24, %rs33, 0;
	@%p24 bra 	$L__BB2_40;
	mov.b16 	%rs34, 1;
	shl.b16 	%rs35, %rs34, %r59;
	and.b16  	%rs36, %rs35, 288;
	setp.ne.s16 	%p25, %rs36, 0;
	@%p25 bra 	$L__BB2_39;
	bra.uni 	$L__BB2_43;
$L__BB2_39:
	ld.global.u64 	%rd58, [%rd1+16];
	shl.b32 	%r62, %r72, 3;
	cvt.u64.u32 	%rd59, %r62;
	and.b64  	%rd60, %rd59, 2147483640;
	add.s64 	%rd61, %rd58, %rd60;
	add.s64 	%rd83, %rd61, 4;
	bra.uni 	$L__BB2_42;
$L__BB2_40:
	ld.global.u64 	%rd62, [%rd1+16];
	shl.b32 	%r63, %r72, 3;
	cvt.u64.u32 	%rd63, %r63;
	and.b64  	%rd64, %rd63, 2147483640;
	add.s64 	%rd83, %rd62, %rd64;
$L__BB2_41:
	setp.eq.s64 	%p26, %rd83, 0;
	@%p26 bra 	$L__BB2_43;
$L__BB2_42:
	atom.exch.b32 	%r73, [%rd83], -1;
$L__BB2_43:
	setp.eq.s32 	%p27, %r73, -1;
	@%p27 bra 	$L__BB2_45;
	cvt.u64.u32 	%rd65, %r72;
	shl.b64 	%rd66, %rd65, 32;
	cvt.u64.u32 	%rd67, %r73;
	or.b64  	%rd68, %rd66, %rd67;
	ld.global.u64 	%rd69, [%rd1+24];
	mul.wide.u32 	%rd70, %r1, 8;
	add.s64 	%rd71, %rd69, %rd70;
	st.u64 	[%rd71], %rd68;
	bra.uni 	$L__BB2_46;
$L__BB2_45:
	ld.global.u64 	%rd72, [%rd1+24];
	mul.wide.u32 	%rd73, %r1, 8;
	add.s64 	%rd74, %rd72, %rd73;
	mov.b64 	%rd75, 0;
	st.u64 	[%rd74], %rd75;
$L__BB2_46:
	ret;

}
	// .globl	_Z13global_expandP3NetPj
.visible .entry _Z13global_expandP3NetPj(
	.param .u64 .ptr .align 1 _Z13global_expandP3NetPj_param_0,
	.param .u64 .ptr .align 1 _Z13global_expandP3NetPj_param_1
)
{
	.local .align 4 .b8 	__local_depot3[4];
	.reg .b64 	%SP;
	.reg .b64 	%SPL;
	.reg .pred 	%p<166>;
	.reg .b16 	%rs<70>;
	.reg .b32 	%r<361>;
	.reg .b64 	%rd<300>;
	// demoted variable
	.shared .align 4 .b8 _ZZ13global_expandP3NetPjE4HEAD[16384];
	mov.u64 	%SPL, __local_depot3;
	cvta.local.u64 	%SP, %SPL;
	ld.param.u64 	%rd29, [_Z13global_expandP3NetPj_param_0];
	cvta.to.global.u64 	%rd1, %rd29;
	mov.u32 	%r130, %tid.x;
	shl.b32 	%r131, %r130, 2;
	mov.u32 	%r132, _ZZ13global_expandP3NetPjE4HEAD;
	add.s32 	%r133, %r132, %r131;
	mov.b32 	%r134, 0;
	st.shared.u32 	[%r133], %r134;
	st.shared.u32 	[%r133+2048], %r134;
	st.shared.u32 	[%r133+4096], %r134;
	st.shared.u32 	[%r133+6144], %r134;
	st.shared.u32 	[%r133+8192], %r134;
	st.shared.u32 	[%r133+10240], %r134;
	st.shared.u32 	[%r133+12288], %r134;
	st.shared.u32 	[%r133+14336], %r134;
	bar.sync 	0;
	mov.u32 	%r135, _ZZ9init_unitP3NetbE4SMEM;
	add.s32 	%r136, %r135, %r131;
	st.shared.u32 	[%r136], %r134;
	bar.sync 	0;
	mov.u32 	%r137, %ctaid.x;
	mov.u32 	%r138, %ntid.x;
	mad.lo.s32 	%r139, %r137, %r138, %r130;
	shr.u32 	%r140, %r139, 2;
	and.b32  	%r1, %r130, 3;
	// begin inline asm
	mov.u64 	%rd31, %clock64;
	// end inline asm
	cvt.u32.u64 	%r141, %rd31;
	mad.lo.s32 	%r142, %r139, 214013, 214013;
	mad.lo.s32 	%r143, %r142, %r141, 2531011;
	and.b32  	%r343, %r143, 268435455;
	ld.global.u64 	%rd32, [%rd1+8];
	shl.b32 	%r144, %r140, 8;
	mul.wide.u32 	%rd33, %r144, 8;
	add.s64 	%rd2, %rd32, %rd33;
	shl.b32 	%r145, %r130, 3;
	and.b32  	%r3, %r145, 8160;
	cvt.u64.u32 	%rd34, %r132;
	cvta.shared.u64 	%rd35, %rd34;
	shl.b32 	%r146, %r130, 5;
	cvt.u64.u32 	%rd36, %r146;
	and.b64  	%rd37, %rd36, 32640;
	add.s64 	%rd3, %rd35, %rd37;
	ld.global.u64 	%rd38, [%rd1+24];
	mul.wide.u32 	%rd39, %r140, 8;
	add.s64 	%rd40, %rd38, %rd39;
	ld.u64 	%rd4, [%rd40];
	shr.u64 	%rd5, %rd4, 32;
	{ .reg .b32 tmp; mov.b64 {tmp, %r4}, %rd4; }
	shr.u64 	%rd41, %rd4, 60;
	cvt.u16.u64 	%rs14, %rd41;
	setp.gt.u16 	%p2, %rs14, 8;
	@%p2 bra 	$L__BB3_5;
	cvt.u32.u16 	%r147, %rs14;
	mov.b16 	%rs15, 1;
	shl.b16 	%rs16, %rs15, %r147;
	and.b16  	%rs17, %rs16, 72;
	setp.ne.s16 	%p3, %rs17, 0;
	mov.u64 	%rd294, %rd29;
	@%p3 bra 	$L__BB3_6;
	mov.b16 	%rs18, 1;
	shl.b16 	%rs19, %rs18, %r147;
	and.b16  	%rs20, %rs19, 144;
	setp.ne.s16 	%p4, %rs20, 0;
	@%p4 bra 	$L__BB3_136;
	mov.b16 	%rs21, 1;
	shl.b16 	%rs22, %rs21, %r147;
	and.b16  	%rs23, %rs22, 288;
	setp.ne.s16 	%p5, %rs23, 0;
	@%p5 bra 	$L__BB3_4;
	bra.uni 	$L__BB3_5;
$L__BB3_4:
	ld.global.u64 	%rd42, [%rd1+16];
	shl.b64 	%rd43, %rd5, 3;
	and.b64  	%rd44, %rd43, 2147483640;
	add.s64 	%rd45, %rd42, %rd44;
	add.s64 	%rd294, %rd45, 4;
	bra.uni 	$L__BB3_6;
$L__BB3_5:
	mov.b64 	%rd294, 0;
$L__BB3_6:
	cvt.u32.u64 	%r5, %rd4;
	setp.ne.s32 	%p6, %r1, 0;
	setp.eq.s32 	%p7, %r5, 0;
	or.pred  	%p1, %p6, %p7;
	@%p1 bra 	$L__BB3_8;
	st.u32 	[%rd294], %r5;
$L__BB3_8:
	bar.sync 	0;
	add.u64 	%rd50, %SP, 0;
	add.u64 	%rd51, %SPL, 0;
	mov.b32 	%r150, 0;
	st.local.u32 	[%rd51], %r150;
	@%p1 bra 	$L__BB3_10;
	{ // callseq 1, 0
	.param .b64 param0;
	st.param.b64 	[param0], %rd29;
	.param .b32 param1;
	st.param.b32 	[param1], %r4;
	.param .b64 param2;
	st.param.b64 	[param2], %rd50;
	.param .b64 param3;
	st.param.b64 	[param3], %rd3;
	call.uni 
	_Z6expandP4UnitP3NetPjjS3_S3_, 
	(
	param0, 
	param1, 
	param2, 
	param3
	);
	} // callseq 1
$L__BB3_10:
	bar.sync 	0;
	mov.b32 	%r332, 0;
$L__BB3_11:
	ld.param.u64 	%rd289, [_Z13global_expandP3NetPj_param_1];
	cvta.to.global.u64 	%rd9, %rd289;
	add.s32 	%r153, %r332, %r3;
	shl.b32 	%r154, %r153, 2;
	add.s32 	%r156, %r132, %r154;
	ld.shared.u32 	%r8, [%r156];
	shr.u32 	%r157, %r8, 28;
	cvt.u16.u32 	%rs24, %r157;
	mov.b32 	%r334, 0;
	mov.b64 	%rd297, 0;
	setp.gt.u16 	%p8, %rs24, 8;
	@%p8 bra 	$L__BB3_20;
	cvt.u32.u16 	%r158, %rs24;
	mov.b16 	%rs25, 1;
	shl.b16 	%rs26, %rs25, %r158;
	and.b16  	%rs27, %rs26, 72;
	setp.ne.s16 	%p9, %rs27, 0;
	mov.u64 	%rd296, %rd29;
	@%p9 bra 	$L__BB3_17;
	mov.b16 	%rs28, 1;
	shl.b16 	%rs29, %rs28, %r158;
	and.b16  	%rs30, %rs29, 144;
	setp.ne.s16 	%p10, %rs30, 0;
	@%p10 bra 	$L__BB3_16;
	mov.b16 	%rs31, 1;
	shl.b16 	%rs32, %rs31, %r158;
	and.b16  	%rs33, %rs32, 288;
	setp.ne.s16 	%p11, %rs33, 0;
	@%p11 bra 	$L__BB3_15;
	bra.uni 	$L__BB3_20;
$L__BB3_15:
	ld.global.u64 	%rd54, [%rd1+16];
	shl.b32 	%r161, %r8, 3;
	cvt.u64.u32 	%rd55, %r161;
	and.b64  	%rd56, %rd55, 2147483640;
	add.s64 	%rd57, %rd54, %rd56;
	add.s64 	%rd296, %rd57, 4;
	bra.uni 	$L__BB3_18;
$L__BB3_16:
	ld.global.u64 	%rd58, [%rd1+16];
	shl.b32 	%r162, %r8, 3;
	cvt.u64.u32 	%rd59, %r162;
	and.b64  	%rd60, %rd59, 2147483640;
	add.s64 	%rd296, %rd58, %rd60;
$L__BB3_17:
	setp.eq.s64 	%p12, %rd296, 0;
	@%p12 bra 	$L__BB3_20;
$L__BB3_18:
	ld.u32 	%r9, [%rd296];
	and.b32  	%r165, %r9, -268435456;
	setp.ne.s32 	%p13, %r165, 268435456;
	@%p13 bra 	$L__BB3_20;
	shl.b32 	%r166, %r9, 2;
	cvt.u64.u32 	%rd63, %r166;
	and.b64  	%rd64, %rd63, 1073741820;
	add.s64 	%rd65, %rd9, %rd64;
	ld.global.u32 	%r334, [%rd65];
	mov.u64 	%rd297, %rd296;
$L__BB3_20:
	setp.ne.s32 	%p14, %r1, 0;
	mul.wide.u32 	%rd66, %r334, 4;
	add.s64 	%rd67, %rd9, %rd66;
	ld.global.u32 	%r12, [%rd67];
	add.s32 	%r167, %r334, 1;
	mul.wide.u32 	%rd68, %r167, 4;
	add.s64 	%rd69, %rd9, %rd68;
	ld.global.u32 	%r13, [%rd69];
	add.s32 	%r168, %r334, 2;
	mul.wide.u32 	%rd70, %r168, 4;
	add.s64 	%rd71, %rd9, %rd70;
	ld.global.u32 	%r14, [%rd71];
	add.s32 	%r15, %r334, 3;
	setp.eq.s32 	%p15, %r334, 0;
	or.pred  	%p16, %p14, %p15;
	@%p16 bra 	$L__BB3_39;
	mov.b32 	%r342, 0;
$L__BB3_22:
	mov.u32 	%r17, %r342;
	add.s32 	%r170, %r343, %r12;
	sub.s32 	%r171, %r170, %r17;
	setp.gt.u32 	%p17, %r171, 268435456;
	selp.b32 	%r18, 0, %r343, %p17;
	ld.global.u64 	%rd72, [%rd1+16];
	mul.wide.u32 	%rd73, %r18, 8;
	add.s64 	%rd74, %rd72, %rd73;
	atom.relaxed.cas.b64 	%rd75, [%rd74], 0, -8589934595;
	setp.eq.s64 	%p18, %rd75, 0;
	@%p18 bra 	$L__BB3_137;
	setp.eq.s32 	%p19, %r17, 0;
	mov.b32 	%r342, 0;
	@%p19 bra 	$L__BB3_37;
	sub.s32 	%r19, %r18, %r17;
	setp.lt.u32 	%p20, %r17, 16;
	mov.b32 	%r340, 0;
	@%p20 bra 	$L__BB3_27;
	and.b32  	%r174, %r17, -16;
	neg.s32 	%r338, %r174;
	add.s32 	%r337, %r19, 7;
$L__BB3_26:
	.pragma "nounroll";
	and.b32  	%r340, %r17, -16;
	ld.global.u64 	%rd76, [%rd1+16];
	shl.b32 	%r176, %r337, 3;
	add.s32 	%r177, %r176, -56;
	cvt.u64.u32 	%rd77, %r177;
	and.b64  	%rd78, %rd77, 2147483640;
	add.s64 	%rd79, %rd76, %rd78;
	atom.relaxed.cas.b64 	%rd80, [%rd79], -8589934595, 0;
	ld.global.u64 	%rd81, [%rd1+16];
	add.s32 	%r178, %r176, -48;
	cvt.u64.u32 	%rd82, %r178;
	and.b64  	%rd83, %rd82, 2147483640;
	add.s64 	%rd84, %rd81, %rd83;
	atom.relaxed.cas.b64 	%rd85, [%rd84], -8589934595, 0;
	ld.global.u64 	%rd86, [%rd1+16];
	add.s32 	%r179, %r176, -40;
	cvt.u64.u32 	%rd87, %r179;
	and.b64  	%rd88, %rd87, 2147483640;
	add.s64 	%rd89, %rd86, %rd88;
	atom.relaxed.cas.b64 	%rd90, [%rd89], -8589934595, 0;
	ld.global.u64 	%rd91, [%rd1+16];
	add.s32 	%r180, %r176, -32;
	cvt.u64.u32 	%rd92, %r180;
	and.b64  	%rd93, %rd92, 2147483640;
	add.s64 	%rd94, %rd91, %rd93;
	atom.relaxed.cas.b64 	%rd95, [%rd94], -8589934595, 0;
	ld.global.u64 	%rd96, [%rd1+16];
	add.s32 	%r181, %r176, -24;
	cvt.u64.u32 	%rd97, %r181;
	and.b64  	%rd98, %rd97, 2147483640;
	add.s64 	%rd99, %rd96, %rd98;
	atom.relaxed.cas.b64 	%rd100, [%rd99], -8589934595, 0;
	ld.global.u64 	%rd101, [%rd1+16];
	add.s32 	%r182, %r176, -16;
	cvt.u64.u32 	%rd102, %r182;
	and.b64  	%rd103, %rd102, 2147483640;
	add.s64 	%rd104, %rd101, %rd103;
	atom.relaxed.cas.b64 	%rd105, [%rd104], -8589934595, 0;
	ld.global.u64 	%rd106, [%rd1+16];
	add.s32 	%r183, %r176, -8;
	cvt.u64.u32 	%rd107, %r183;
	and.b64  	%rd108, %rd107, 2147483640;
	add.s64 	%rd109, %rd106, %rd108;
	atom.relaxed.cas.b64 	%rd110, [%rd109], -8589934595, 0;
	ld.global.u64 	%rd111, [%rd1+16];
	cvt.u64.u32 	%rd112, %r176;
	and.b64  	%rd113, %rd112, 2147483640;
	add.s64 	%rd114, %rd111, %rd113;
	atom.relaxed.cas.b64 	%rd115, [%rd114], -8589934595, 0;
	ld.global.u64 	%rd116, [%rd1+16];
	add.s32 	%r184, %r176, 8;
	cvt.u64.u32 	%rd117, %r184;
	and.b64  	%rd118, %rd117, 2147483640;
	add.s64 	%rd119, %rd116, %rd118;
	atom.relaxed.cas.b64 	%rd120, [%rd119], -8589934595, 0;
	ld.global.u64 	%rd121, [%rd1+16];
	add.s32 	%r185, %r176, 16;
	cvt.u64.u32 	%rd122, %r185;
	and.b64  	%rd123, %rd122, 2147483640;
	add.s64 	%rd124, %rd121, %rd123;
	atom.relaxed.cas.b64 	%rd125, [%rd124], -8589934595, 0;
	ld.global.u64 	%rd126, [%rd1+16];
	add.s32 	%r186, %r176, 24;
	cvt.u64.u32 	%rd127, %r186;
	and.b64  	%rd128, %rd127, 2147483640;
	add.s64 	%rd129, %rd126, %rd128;
	atom.relaxed.cas.b64 	%rd130, [%rd129], -8589934595, 0;
	ld.global.u64 	%rd131, [%rd1+16];
	add.s32 	%r187, %r176, 32;
	cvt.u64.u32 	%rd132, %r187;
	and.b64  	%rd133, %rd132, 2147483640;
	add.s64 	%rd134, %rd131, %rd133;
	atom.relaxed.cas.b64 	%rd135, [%rd134], -8589934595, 0;
	ld.global.u64 	%rd136, [%rd1+16];
	add.s32 	%r188, %r176, 40;
	cvt.u64.u32 	%rd137, %r188;
	and.b64  	%rd138, %rd137, 2147483640;
	add.s64 	%rd139, %rd136, %rd138;
	atom.relaxed.cas.b64 	%rd140, [%rd139], -8589934595, 0;
	ld.global.u64 	%rd141, [%rd1+16];
	add.s32 	%r189, %r176, 48;
	cvt.u64.u32 	%rd142, %r189;
	and.b64  	%rd143, %rd142, 2147483640;
	add.s64 	%rd144, %rd141, %rd143;
	atom.relaxed.cas.b64 	%rd145, [%rd144], -8589934595, 0;
	ld.global.u64 	%rd146, [%rd1+16];
	add.s32 	%r190, %r176, 56;
	cvt.u64.u32 	%rd147, %r190;
	and.b64  	%rd148, %rd147, 2147483640;
	add.s64 	%rd149, %rd146, %rd148;
	atom.relaxed.cas.b64 	%rd150, [%rd149], -8589934595, 0;
	ld.global.u64 	%rd151, [%rd1+16];
	add.s32 	%r191, %r176, 64;
	cvt.u64.u32 	%rd152, %r191;
	and.b64  	%rd153, %rd152, 2147483640;
	add.s64 	%rd154, %rd151, %rd153;
	atom.relaxed.cas.b64 	%rd155, [%rd154], -8589934595, 0;
	add.s32 	%r338, %r338, 16;
	add.s32 	%r337, %r337, 16;
	setp.eq.s32 	%p21, %r338, 0;
	@%p21 bra 	$L__BB3_27;
	bra.uni 	$L__BB3_26;
$L__BB3_27:
	and.b32  	%r29, %r17, 15;
	setp.eq.s32 	%p22, %r29, 0;
	mov.b32 	%r342, 0;
	@%p22 bra 	$L__BB3_37;
	setp.lt.u32 	%p23, %r29, 8;
	@%p23 bra 	$L__BB3_30;
	add.s32 	%r193, %r19, %r340;
	ld.global.u64 	%rd156, [%rd1+16];
	shl.b32 	%r194, %r193, 3;
	cvt.u64.u32 	%rd157, %r194;
	and.b64  	%rd158, %rd157, 2147483640;
	add.s64 	%rd159, %rd156, %rd158;
	atom.relaxed.cas.b64 	%rd160, [%rd159], -8589934595, 0;
	ld.global.u64 	%rd161, [%rd1+16];
	add.s32 	%r195, %r194, 8;
	cvt.u64.u32 	%rd162, %r195;
	and.b64  	%rd163, %rd162, 2147483640;
	add.s64 	%rd164, %rd161, %rd163;
	atom.relaxed.cas.b64 	%rd165, [%rd164], -8589934595, 0;
	ld.global.u64 	%rd166, [%rd1+16];
	add.s32 	%r196, %r194, 16;
	cvt.u64.u32 	%rd167, %r196;
	and.b64  	%rd168, %rd167, 2147483640;
	add.s64 	%rd169, %rd166, %rd168;
	atom.relaxed.cas.b64 	%rd170, [%rd169], -8589934595, 0;
	ld.global.u64 	%rd171, [%rd1+16];
	add.s32 	%r197, %r194, 24;
	cvt.u64.u32 	%rd172, %r197;
	and.b64  	%rd173, %rd172, 2147483640;
	add.s64 	%rd174, %rd171, %rd173;
	atom.relaxed.cas.b64 	%rd175, [%rd174], -8589934595, 0;
	ld.global.u64 	%rd176, [%rd1+16];
	add.s32 	%r198, %r194, 32;
	cvt.u64.u32 	%rd177, %r198;
	and.b64  	%rd178, %rd177, 2147483640;
	add.s64 	%rd179, %rd176, %rd178;
	atom.relaxed.cas.b64 	%rd180, [%rd179], -8589934595, 0;
	ld.global.u64 	%rd181, [%rd1+16];
	add.s32 	%r199, %r194, 40;
	cvt.u64.u32 	%rd182, %r199;
	and.b64  	%rd183, %rd182, 2147483640;
	add.s64 	%rd184, %rd181, %rd183;
	atom.relaxed.cas.b64 	%rd185, [%rd184], -8589934595, 0;
	ld.global.u64 	%rd186, [%rd1+16];
	add.s32 	%r200, %r194, 48;
	cvt.u64.u32 	%rd187, %r200;
	and.b64  	%rd188, %rd187, 2147483640;
	add.s64 	%rd189, %rd186, %rd188;
	atom.relaxed.cas.b64 	%rd190, [%rd189], -8589934595, 0;
	ld.global.u64 	%rd191, [%rd1+16];
	add.s32 	%r201, %r194, 56;
	cvt.u64.u32 	%rd192, %r201;
	and.b64  	%rd193, %rd192, 2147483640;
	add.s64 	%rd194, %rd191, %rd193;
	atom.relaxed.cas.b64 	%rd195, [%rd194], -8589934595, 0;
	add.s32 	%r340, %r340, 8;
$L__BB3_30:
	and.b32  	%r32, %r17, 7;
	setp.eq.s32 	%p24, %r32, 0;
	@%p24 bra 	$L__BB3_37;
	and.b32  	%r33, %r17, 3;
	setp.lt.u32 	%p25, %r32, 4;
	@%p25 bra 	$L__BB3_33;
	add.s32 	%r203, %r19, %r340;
	ld.global.u64 	%rd196, [%rd1+16];
	shl.b32 	%r204, %r203, 3;
	cvt.u64.u32 	%rd197, %r204;
	and.b64  	%rd198, %rd197, 2147483640;
	add.s64 	%rd199, %rd196, %rd198;
	atom.relaxed.cas.b64 	%rd200, [%rd199], -8589934595, 0;
	ld.global.u64 	%rd201, [%rd1+16];
	add.s32 	%r205, %r204, 8;
	cvt.u64.u32 	%rd202, %r205;
	and.b64  	%rd203, %rd202, 2147483640;
	add.s64 	%rd204, %rd201, %rd203;
	atom.relaxed.cas.b64 	%rd205, [%rd204], -8589934595, 0;
	ld.global.u64 	%rd206, [%rd1+16];
	add.s32 	%r206, %r204, 16;
	cvt.u64.u32 	%rd207, %r206;
	and.b64  	%rd208, %rd207, 2147483640;
	add.s64 	%rd209, %rd206, %rd208;
	atom.relaxed.cas.b64 	%rd210, [%rd209], -8589934595, 0;
	ld.global.u64 	%rd211, [%rd1+16];
	add.s32 	%r207, %r204, 24;
	cvt.u64.u32 	%rd212, %r207;
	and.b64  	%rd213, %rd212, 2147483640;
	add.s64 	%rd214, %rd211, %rd213;
	atom.relaxed.cas.b64 	%rd215, [%rd214], -8589934595, 0;
	add.s32 	%r340, %r340, 4;
$L__BB3_33:
	setp.eq.s32 	%p26, %r33, 0;
	@%p26 bra 	$L__BB3_37;
	add.s32 	%r36, %r19, %r340;
	ld.global.u64 	%rd216, [%rd1+16];
	shl.b32 	%r210, %r36, 3;
	cvt.u64.u32 	%rd217, %r210;
	and.b64  	%rd218, %rd217, 2147483640;
	add.s64 	%rd219, %rd216, %rd218;
	atom.relaxed.cas.b64 	%rd220, [%rd219], -8589934595, 0;
	setp.eq.s32 	%p27, %r33, 1;
	@%p27 bra 	$L__BB3_37;
	ld.global.u64 	%rd221, [%rd1+16];
	add.s32 	%r213, %r210, 8;
	cvt.u64.u32 	%rd222, %r213;
	and.b64  	%rd223, %rd222, 2147483640;
	add.s64 	%rd224, %rd221, %rd223;
	atom.relaxed.cas.b64 	%rd225, [%rd224], -8589934595, 0;
	setp.eq.s32 	%p28, %r33, 2;
	@%p28 bra 	$L__BB3_37;
	ld.global.u64 	%rd226, [%rd1+16];
	add.s32 	%r216, %r210, 16;
	cvt.u64.u32 	%rd227, %r216;
	and.b64  	%rd228, %rd227, 2147483640;
	add.s64 	%rd229, %rd226, %rd228;
	atom.relaxed.cas.b64 	%rd230, [%rd229], -8589934595, 0;
$L__BB3_37:
	add.s32 	%r38, %r18, 1;
	and.b32  	%r343, %r38, 268435455;
	setp.ne.s32 	%p29, %r342, %r12;
	@%p29 bra 	$L__BB3_22;
	sub.s32 	%r217, %r38, %r12;
	and.b32  	%r218, %r217, 268435455;
	mov.u32 	%r219, %tid.x;
	shl.b32 	%r220, %r219, 2;
	and.b32  	%r221, %r220, 4080;
	mov.u32 	%r222, _ZZ9init_unitP3NetbE4SMEM;
	add.s32 	%r223, %r222, %r221;
	st.shared.u32 	[%r223], %r218;
$L__BB3_39:
	bar.warp.sync 	-1;
	setp.eq.s32 	%p30, %r334, 0;
	@%p30 bra 	$L__BB3_134;
	mov.u32 	%r224, %tid.x;
	shl.b32 	%r225, %r224, 2;
	and.b32  	%r226, %r225, 4080;
	mov.u32 	%r227, _ZZ9init_unitP3NetbE4SMEM;
	add.s32 	%r228, %r227, %r226;
	ld.shared.u32 	%r41, [%r228];
	add.s32 	%r42, %r12, 3;
	shr.u32 	%r43, %r42, 2;
	setp.lt.u32 	%p31, %r42, 4;
	@%p31 bra 	$L__BB3_76;
	setp.eq.s32 	%p32, %r43, 1;
	mov.b32 	%r344, 0;
	@%p32 bra 	$L__BB3_65;
	mov.b32 	%r347, 0;
$L__BB3_43:
	shl.b32 	%r231, %r347, 2;
	or.b32  	%r59, %r231, %r1;
	setp.ge.u32 	%p33, %r59, %r12;
	@%p33 bra 	$L__BB3_53;
	ld.param.u64 	%rd290, [_Z13global_expandP3NetPj_param_1];
	shl.b32 	%r232, %r59, 1;
	cvta.to.global.u64 	%rd231, %rd290;
	mul.wide.u32 	%rd232, %r15, 4;
	add.s64 	%rd233, %rd231, %rd232;
	mul.wide.u32 	%rd234, %r232, 4;
	add.s64 	%rd17, %rd233, %rd234;
	ld.global.u32 	%r60, [%rd17];
	add.s32 	%r233, %r60, 268435456;
	setp.gt.u32 	%p34, %r233, -1342177281;
	mov.u32 	%r348, %r41;
	@%p34 bra 	$L__BB3_48;
	shr.u32 	%r234, %r60, 28;
	cvt.u16.u32 	%rs3, %r234;
	add.s16 	%rs34, %rs3, -6;
	setp.gt.u16 	%p35, %rs34, -4;
	and.b32  	%r61, %r60, -268435456;
	setp.ne.s32 	%p36, %r61, 805306368;
	and.pred  	%p37, %p36, %p35;
	mov.u32 	%r348, %r41;
	@%p37 bra 	$L__BB3_48;
	add.s16 	%rs35, %rs3, -9;
	setp.lt.u16 	%p38, %rs35, -3;
	mov.b32 	%r348, 0;
	@%p38 bra 	$L__BB3_48;
	setp.eq.s32 	%p39, %r61, 1610612736;
	selp.b32 	%r348, 0, %r41, %p39;
$L__BB3_48:
	add.s32 	%r236, %r348, %r60;
	and.b32  	%r237, %r60, -268435456;
	and.b32  	%r238, %r236, 268435455;
	or.b32  	%r64, %r238, %r237;
	ld.global.u32 	%r65, [%rd17+4];
	add.s32 	%r239, %r65, 268435456;
	setp.gt.u32 	%p40, %r239, -1342177281;
	mov.u32 	%r349, %r41;
	@%p40 bra 	$L__BB3_52;
	shr.u32 	%r240, %r65, 28;
	cvt.u16.u32 	%rs4, %r240;
	add.s16 	%rs36, %rs4, -6;
	setp.gt.u16 	%p41, %rs36, -4;
	and.b32  	%r66, %r65, -268435456;
	setp.ne.s32 	%p42, %r66, 805306368;
	and.pred  	%p43, %p42, %p41;
	mov.u32 	%r349, %r41;
	@%p43 bra 	$L__BB3_52;
	add.s16 	%rs37, %rs4, -9;
	setp.lt.u16 	%p44, %rs37, -3;
	mov.b32 	%r349, 0;
	@%p44 bra 	$L__BB3_52;
	setp.eq.s32 	%p45, %r66, 1610612736;
	selp.b32 	%r349, 0, %r41, %p45;
$L__BB3_52:
	add.s32 	%r242, %r349, %r65;
	and.b32  	%r243, %r65, -268435456;
	and.b32  	%r244, %r242, 268435455;
	or.b32  	%r245, %r244, %r243;
	add.s32 	%r246, %r59, %r41;
	ld.global.u64 	%rd235, [%rd1+16];
	mul.wide.u32 	%rd236, %r246, 8;
	add.s64 	%rd237, %rd235, %rd236;
	st.u32 	[%rd237], %r64;
	ld.global.u64 	%rd238, [%rd1+16];
	add.s64 	%rd239, %rd238, %rd236;
	st.u32 	[%rd239+4], %r245;
$L__BB3_53:
	add.s32 	%r69, %r59, 4;
	setp.ge.u32 	%p46, %r69, %r12;
	@%p46 bra 	$L__BB3_63;
	ld.param.u64 	%rd291, [_Z13global_expandP3NetPj_param_1];
	shl.b32 	%r247, %r69, 1;
	cvta.to.global.u64 	%rd240, %rd291;
	mul.wide.u32 	%rd241, %r15, 4;
	add.s64 	%rd242, %rd240, %rd241;
	mul.wide.u32 	%rd243, %r247, 4;
	add.s64 	%rd18, %rd242, %rd243;
	ld.global.u32 	%r70, [%rd18];
	add.s32 	%r248, %r70, 268435456;
	setp.gt.u32 	%p47, %r248, -1342177281;
	mov.u32 	%r350, %r41;
	@%p47 bra 	$L__BB3_58;
	shr.u32 	%r249, %r70, 28;
	cvt.u16.u32 	%rs5, %r249;
	add.s16 	%rs38, %rs5, -6;
	setp.gt.u16 	%p48, %rs38, -4;
	and.b32  	%r71, %r70, -268435456;
	setp.ne.s32 	%p49, %r71, 805306368;
	and.pred  	%p50, %p49, %p48;
	mov.u32 	%r350, %r41;
	@%p50 bra 	$L__BB3_58;
	add.s16 	%rs39, %rs5, -9;
	setp.lt.u16 	%p51, %rs39, -3;
	mov.b32 	%r350, 0;
	@%p51 bra 	$L__BB3_58;
	setp.eq.s32 	%p52, %r71, 1610612736;
	selp.b32 	%r350, 0, %r41, %p52;
$L__BB3_58:
	add.s32 	%r251, %r350, %r70;
	and.b32  	%r252, %r70, -268435456;
	and.b32  	%r253, %r251, 268435455;
	or.b32  	%r74, %r253, %r252;
	ld.global.u32 	%r75, [%rd18+4];
	add.s32 	%r254, %r75, 268435456;
	setp.gt.u32 	%p53, %r254, -1342177281;
	mov.u32 	%r351, %r41;
	@%p53 bra 	$L__BB3_62;
	shr.u32 	%r255, %r75, 28;
	cvt.u16.u32 	%rs6, %r255;
	add.s16 	%rs40, %rs6, -6;
	setp.gt.u16 	%p54, %rs40, -4;
	and.b32  	%r76, %r75, -268435456;
	setp.ne.s32 	%p55, %r76, 805306368;
	and.pred  	%p56, %p55, %p54;
	mov.u32 	%r351, %r41;
	@%p56 bra 	$L__BB3_62;
	add.s16 	%rs41, %rs6, -9;
	setp.lt.u16 	%p57, %rs41, -3;
	mov.b32 	%r351, 0;
	@%p57 bra 	$L__BB3_62;
	setp.eq.s32 	%p58, %r76, 1610612736;
	selp.b32 	%r351, 0, %r41, %p58;
$L__BB3_62:
	add.s32 	%r257, %r351, %r75;
	and.b32  	%r258, %r75, -268435456;
	and.b32  	%r259, %r257, 268435455;
	or.b32  	%r260, %r259, %r258;
	add.s32 	%r261, %r69, %r41;
	ld.global.u64 	%rd244, [%rd1+16];
	mul.wide.u32 	%rd245, %r261, 8;
	add.s64 	%rd246, %rd244, %rd245;
	st.u32 	[%rd246], %r74;
	ld.global.u64 	%rd247, [%rd1+16];
	add.s64 	%rd248, %rd247, %rd245;
	st.u32 	[%rd248+4], %r260;
$L__BB3_63:
	add.s32 	%r347, %r347, 2;
	and.b32  	%r80, %r43, 1073741822;
	setp.eq.s32 	%p59, %r347, %r80;
	@%p59 bra 	$L__BB3_64;
	bra.uni 	$L__BB3_43;
$L__BB3_64:
	shl.b32 	%r344, %r80, 2;
$L__BB3_65:
	and.b32  	%r263, %r42, 4;
	setp.eq.s32 	%p60, %r263, 0;
	@%p60 bra 	$L__BB3_76;
	add.s32 	%r46, %r344, %r1;
	setp.ge.u32 	%p61, %r46, %r12;
	@%p61 bra 	$L__BB3_76;
	ld.param.u64 	%rd292, [_Z13global_expandP3NetPj_param_1];
	shl.b32 	%r264, %r46, 1;
	cvta.to.global.u64 	%rd249, %rd292;
	mul.wide.u32 	%rd250, %r15, 4;
	add.s64 	%rd251, %rd249, %rd250;
	mul.wide.u32 	%rd252, %r264, 4;
	add.s64 	%rd15, %rd251, %rd252;
	ld.global.u32 	%r47, [%rd15];
	add.s32 	%r265, %r47, 268435456;
	setp.gt.u32 	%p62, %r265, -1342177281;
	mov.u32 	%r345, %r41;
	@%p62 bra 	$L__BB3_71;
	shr.u32 	%r266, %r47, 28;
	cvt.u16.u32 	%rs1, %r266;
	add.s16 	%rs42, %rs1, -6;
	setp.gt.u16 	%p63, %rs42, -4;
	and.b32  	%r48, %r47, -268435456;
	setp.ne.s32 	%p64, %r48, 805306368;
	and.pred  	%p65, %p64, %p63;
	mov.u32 	%r345, %r41;
	@%p65 bra 	$L__BB3_71;
	add.s16 	%rs43, %rs1, -9;
	setp.lt.u16 	%p66, %rs43, -3;
	mov.b32 	%r345, 0;
	@%p66 bra 	$L__BB3_71;
	setp.eq.s32 	%p67, %r48, 1610612736;
	selp.b32 	%r345, 0, %r41, %p67;
$L__BB3_71:
	add.s32 	%r268, %r345, %r47;
	and.b32  	%r269, %r47, -268435456;
	and.b32  	%r270, %r268, 268435455;
	or.b32  	%r51, %r270, %r269;
	ld.global.u32 	%r52, [%rd15+4];
	add.s32 	%r271, %r52, 268435456;
	setp.gt.u32 	%p68, %r271, -1342177281;
	mov.u32 	%r346, %r41;
	@%p68 bra 	$L__BB3_75;
	shr.u32 	%r272, %r52, 28;
	cvt.u16.u32 	%rs2, %r272;
	add.s16 	%rs44, %rs2, -6;
	setp.gt.u16 	%p69, %rs44, -4;
	and.b32  	%r53, %r52, -268435456;
	setp.ne.s32 	%p70, %r53, 805306368;
	and.pred  	%p71, %p70, %p69;
	mov.u32 	%r346, %r41;
	@%p71 bra 	$L__BB3_75;
	add.s16 	%rs45, %rs2, -9;
	setp.lt.u16 	%p72, %rs45, -3;
	mov.b32 	%r346, 0;
	@%p72 bra 	$L__BB3_75;
	setp.eq.s32 	%p73, %r53, 1610612736;
	selp.b32 	%r346, 0, %r41, %p73;
$L__BB3_75:
	add.s32 	%r274, %r346, %r52;
	and.b32  	%r275, %r52, -268435456;
	and.b32  	%r276, %r274, 268435455;
	or.b32  	%r277, %r276, %r275;
	add.s32 	%r278, %r46, %r41;
	ld.global.u64 	%rd253, [%rd1+16];
	mul.wide.u32 	%rd254, %r278, 8;
	add.s64 	%rd255, %rd253, %rd254;
	st.u32 	[%rd255], %r51;
	ld.global.u64 	%rd256, [%rd1+16];
	add.s64 	%rd257, %rd256, %rd254;
	st.u32 	[%rd257+4], %r277;
$L__BB3_76:
	add.s32 	%r56, %r13, 3;
	shr.u32 	%r57, %r56, 2;
	setp.lt.u32 	%p74, %r56, 4;
	@%p74 bra 	$L__BB3_121;
	ld.param.u64 	%rd293, [_Z13global_expandP3NetPj_param_1];
	shl.b32 	%r280, %r12, 1;
	add.s32 	%r281, %r280, %r15;
	cvta.to.global.u64 	%rd258, %rd293;
	mul.wide.u32 	%rd259, %r281, 4;
	add.s64 	%rd16, %rd258, %rd259;
	setp.eq.s32 	%p75, %r57, 1;
	mov.b32 	%r357, 0;
	@%p75 bra 	$L__BB3_107;
	mov.b32 	%r352, 0;
$L__BB3_79:
	shl.b32 	%r283, %r352, 2;
	or.b32  	%r82, %r283, %r1;
	setp.ge.u32 	%p76, %r82, %r13;
	@%p76 bra 	$L__BB3_92;
	shl.b32 	%r284, %r82, 1;
	mul.wide.u32 	%rd260, %r284, 4;
	add.s64 	%rd19, %rd16, %rd260;
	ld.global.u32 	%r83, [%rd19];
	add.s32 	%r285, %r83, 268435456;
	setp.gt.u32 	%p77, %r285, -1342177281;
	mov.u32 	%r353, %r41;
	@%p77 bra 	$L__BB3_84;
	shr.u32 	%r286, %r83, 28;
	cvt.u16.u32 	%rs7, %r286;
	add.s16 	%rs46, %rs7, -6;
	setp.gt.u16 	%p78, %rs46, -4;
	and.b32  	%r84, %r83, -268435456;
	setp.ne.s32 	%p79, %r84, 805306368;
	and.pred  	%p80, %p79, %p78;
	mov.u32 	%r353, %r41;
	@%p80 bra 	$L__BB3_84;
	add.s16 	%rs47, %rs7, -9;
	setp.lt.u16 	%p81, %rs47, -3;
	mov.b32 	%r353, 0;
	@%p81 bra 	$L__BB3_84;
	setp.eq.s32 	%p82, %r84, 1610612736;
	selp.b32 	%r353, 0, %r41, %p82;
$L__BB3_84:
	add.s32 	%r288, %r353, %r83;
	and.b32  	%r87, %r83, -268435456;
	and.b32  	%r88, %r288, 268435455;
	ld.global.u32 	%r89, [%rd19+4];
	add.s32 	%r289, %r89, 268435456;
	setp.gt.u32 	%p83, %r289, -1342177281;
	mov.u32 	%r354, %r41;
	@%p83 bra 	$L__BB3_88;
	shr.u32 	%r290, %r89, 28;
	cvt.u16.u32 	%rs8, %r290;
	add.s16 	%rs48, %rs8, -6;
	setp.gt.u16 	%p84, %rs48, -4;
	and.b32  	%r90, %r89, -268435456;
	setp.ne.s32 	%p85, %r90, 805306368;
	and.pred  	%p86, %p85, %p84;
	mov.u32 	%r354, %r41;
	@%p86 bra 	$L__BB3_88;
	add.s16 	%rs49, %rs8, -9;
	setp.lt.u16 	%p87, %rs49, -3;
	mov.b32 	%r354, 0;
	@%p87 bra 	$L__BB3_88;
	setp.eq.s32 	%p88, %r90, 1610612736;
	selp.b32 	%r354, 0, %r41, %p88;
$L__BB3_88:
	add.s32 	%r292, %r354, %r89;
	and.b32  	%r93, %r89, -268435456;
	and.b32  	%r94, %r292, 268435455;
	setp.eq.s32 	%p89, %r87, 536870912;
	setp.eq.s32 	%p90, %r93, 536870912;
	and.pred  	%p91, %p89, %p90;
	@%p91 bra 	$L__BB3_92;
	setp.eq.s32 	%p92, %r93, 536870912;
	setp.eq.s32 	%p93, %r87, 536870912;
	setp.eq.s32 	%p94, %r93, 268435456;
	setp.eq.s32 	%p95, %r87, 268435456;
	and.pred  	%p96, %p95, %p92;
	or.pred  	%p97, %p93, %p95;
	and.pred  	%p98, %p97, %p94;
	or.pred  	%p99, %p96, %p98;
	@%p99 bra 	$L__BB3_92;
	atom.add.u64 	%rd20, [%rd2], 1;
	cvt.u32.u64 	%r293, %rd20;
	setp.gt.u32 	%p100, %r293, 254;
	@%p100 bra 	$L__BB3_92;
	or.b32  	%r294, %r88, %r87;
	cvt.u64.u32 	%rd261, %r294;
	shl.b64 	%rd262, %rd261, 32;
	or.b32  	%r295, %r94, %r93;
	cvt.u64.u32 	%rd263, %r295;
	or.b64  	%rd264, %rd262, %rd263;
	shl.b64 	%rd265, %rd20, 3;
	and.b64  	%rd266, %rd265, 2040;
	add.s64 	%rd267, %rd2, %rd266;
	st.u64 	[%rd267+8], %rd264;
$L__BB3_92:
	add.s32 	%r95, %r82, 4;
	setp.ge.u32 	%p101, %r95, %r13;
	@%p101 bra 	$L__BB3_105;
	shl.b32 	%r296, %r95, 1;
	mul.wide.u32 	%rd268, %r296, 4;
	add.s64 	%rd21, %rd16, %rd268;
	ld.global.u32 	%r96, [%rd21];
	add.s32 	%r297, %r96, 268435456;
	setp.gt.u32 	%p102, %r297, -1342177281;
	mov.u32 	%r355, %r41;
	@%p102 bra 	$L__BB3_97;
	shr.u32 	%r298, %r96, 28;
	cvt.u16.u32 	%rs9, %r298;
	add.s16 	%rs50, %rs9, -6;
	setp.gt.u16 	%p103, %rs50, -4;
	and.b32  	%r97, %r96, -268435456;
	setp.ne.s32 	%p104, %r97, 805306368;
	and.pred  	%p105, %p104, %p103;
	mov.u32 	%r355, %r41;
	@%p105 bra 	$L__BB3_97;
	add.s16 	%rs51, %rs9, -9;
	setp.lt.u16 	%p106, %rs51, -3;
	mov.b32 	%r355, 0;
	@%p106 bra 	$L__BB3_97;
	setp.eq.s32 	%p107, %r97, 1610612736;
	selp.b32 	%r355, 0, %r41, %p107;
$L__BB3_97:
	add.s32 	%r300, %r355, %r96;
	and.b32  	%r100, %r96, -268435456;
	and.b32  	%r101, %r300, 268435455;
	ld.global.u32 	%r102, [%rd21+4];
	add.s32 	%r301, %r102, 268435456;
	setp.gt.u32 	%p108, %r301, -1342177281;
	mov.u32 	%r356, %r41;
	@%p108 bra 	$L__BB3_101;
	shr.u32 	%r302, %r102, 28;
	cvt.u16.u32 	%rs10, %r302;
	add.s16 	%rs52, %rs10, -6;
	setp.gt.u16 	%p109, %rs52, -4;
	and.b32  	%r103, %r102, -268435456;
	setp.ne.s32 	%p110, %r103, 805306368;
	and.pred  	%p111, %p110, %p109;
	mov.u32 	%r356, %r41;
	@%p111 bra 	$L__BB3_101;
	add.s16 	%rs53, %rs10, -9;
	setp.lt.u16 	%p112, %rs53, -3;
	mov.b32 	%r356, 0;
	@%p112 bra 	$L__BB3_101;
	setp.eq.s32 	%p113, %r103, 1610612736;
	selp.b32 	%r356, 0, %r41, %p113;
$L__BB3_101:
	add.s32 	%r304, %r356, %r102;
	and.b32  	%r106, %r102, -268435456;
	and.b32  	%r107, %r304, 268435455;
	setp.eq.s32 	%p114, %r100, 536870912;
	setp.eq.s32 	%p115, %r106, 536870912;
	and.pred  	%p116, %p114, %p115;
	@%p116 bra 	$L__BB3_105;
	setp.eq.s32 	%p117, %r106, 536870912;
	setp.eq.s32 	%p118, %r100, 536870912;
	setp.eq.s32 	%p119, %r106, 268435456;
	setp.eq.s32 	%p120, %r100, 268435456;
	and.pred  	%p121, %p120, %p117;
	or.pred  	%p122, %p118, %p120;
	and.pred  	%p123, %p122, %p119;
	or.pred  	%p124, %p121, %p123;
	@%p124 bra 	$L__BB3_105;
	atom.add.u64 	%rd22, [%rd2], 1;
	cvt.u32.u64 	%r305, %rd22;
	setp.gt.u32 	%p125, %r305, 254;
	@%p125 bra 	$L__BB3_105;
	or.b32  	%r306, %r101, %r100;
	cvt.u64.u32 	%rd269, %r306;
	shl.b64 	%rd270, %rd269, 32;
	or.b32  	%r307, %r107, %r106;
	cvt.u64.u32 	%rd271, %r307;
	or.b64  	%rd272, %rd270, %rd271;
	shl.b64 	%rd273, %rd22, 3;
	and.b64  	%rd274, %rd273, 2040;
	add.s64 	%rd275, %rd2, %rd274;
	st.u64 	[%rd275+8], %rd272;
$L__BB3_105:
	add.s32 	%r352, %r352, 2;
	and.b32  	%r109, %r57, 1073741822;
	setp.ne.s32 	%p126, %r352, %r109;
	@%p126 bra 	$L__BB3_79;
	shl.b32 	%r357, %r109, 2;
$L__BB3_107:
	and.b32  	%r309, %r56, 4;
	setp.eq.s32 	%p127, %r309, 0;
	@%p127 bra 	$L__BB3_121;
	add.s32 	%r112, %r357, %r1;
	setp.ge.u32 	%p128, %r112, %r13;
	@%p128 bra 	$L__BB3_121;
	shl.b32 	%r310, %r112, 1;
	mul.wide.u32 	%rd276, %r310, 4;
	add.s64 	%rd23, %rd16, %rd276;
	ld.global.u32 	%r113, [%rd23];
	add.s32 	%r311, %r113, 268435456;
	setp.gt.u32 	%p129, %r311, -1342177281;
	mov.u32 	%r358, %r41;
	@%p129 bra 	$L__BB3_113;
	shr.u32 	%r312, %r113, 28;
	cvt.u16.u32 	%rs11, %r312;
	add.s16 	%rs54, %rs11, -6;
	setp.gt.u16 	%p130, %rs54, -4;
	and.b32  	%r114, %r113, -268435456;
	setp.ne.s32 	%p131, %r114, 805306368;
	and.pred  	%p132, %p131, %p130;
	mov.u32 	%r358, %r41;
	@%p132 bra 	$L__BB3_113;
	add.s16 	%rs55, %rs11, -9;
	setp.lt.u16 	%p133, %rs55, -3;
	mov.b32 	%r358, 0;
	@%p133 bra 	$L__BB3_113;
	setp.eq.s32 	%p134, %r114, 1610612736;
	selp.b32 	%r358, 0, %r41, %p134;
$L__BB3_113:
	add.s32 	%r314, %r358, %r113;
	and.b32  	%r117, %r113, -268435456;
	and.b32  	%r118, %r314, 268435455;
	ld.global.u32 	%r119, [%rd23+4];
	add.s32 	%r315, %r119, 268435456;
	setp.gt.u32 	%p135, %r315, -1342177281;
	mov.u32 	%r359, %r41;
	@%p135 bra 	$L__BB3_117;
	shr.u32 	%r316, %r119, 28;
	cvt.u16.u32 	%rs12, %r316;
	add.s16 	%rs56, %rs12, -6;
	setp.gt.u16 	%p136, %rs56, -4;
	and.b32  	%r120, %r119, -268435456;
	setp.ne.s32 	%p137, %r120, 805306368;
	and.pred  	%p138, %p137, %p136;
	mov.u32 	%r359, %r41;
	@%p138 bra 	$L__BB3_117;
	add.s16 	%rs57, %rs12, -9;
	setp.lt.u16 	%p139, %rs57, -3;
	mov.b32 	%r359, 0;
	@%p139 bra 	$L__BB3_117;
	setp.eq.s32 	%p140, %r120, 1610612736;
	selp.b32 	%r359, 0, %r41, %p140;
$L__BB3_117:
	add.s32 	%r318, %r359, %r119;
	and.b32  	%r123, %r119, -268435456;
	and.b32  	%r124, %r318, 268435455;
	setp.eq.s32 	%p141, %r117, 536870912;
	setp.eq.s32 	%p142, %r123, 536870912;
	and.pred  	%p143, %p141, %p142;
	@%p143 bra 	$L__BB3_121;
	setp.eq.s32 	%p144, %r123, 536870912;
	setp.eq.s32 	%p145, %r117, 536870912;
	setp.eq.s32 	%p146, %r123, 268435456;
	setp.eq.s32 	%p147, %r117, 268435456;
	and.pred  	%p148, %p147, %p144;
	or.pred  	%p149, %p145, %p147;
	and.pred  	%p150, %p149, %p146;
	or.pred  	%p151, %p148, %p150;
	@%p151 bra 	$L__BB3_121;
	atom.add.u64 	%rd24, [%rd2], 1;
	cvt.u32.u64 	%r319, %rd24;
	setp.gt.u32 	%p152, %r319, 254;
	@%p152 bra 	$L__BB3_121;
	or.b32  	%r320, %r118, %r117;
	cvt.u64.u32 	%rd277, %r320;
	shl.b64 	%rd278, %rd277, 32;
	or.b32  	%r321, %r124, %r123;
	cvt.u64.u32 	%rd279, %r321;
	or.b64  	%rd280, %rd278, %rd279;
	shl.b64 	%rd281, %rd24, 3;
	and.b64  	%rd282, %rd281, 2040;
	add.s64 	%rd283, %rd2, %rd282;
	st.u64 	[%rd283+8], %rd280;
$L__BB3_121:
	add.s32 	%r322, %r14, 268435456;
	setp.gt.u32 	%p153, %r322, -1342177281;
	mov.u32 	%r360, %r41;
	@%p153 bra 	$L__BB3_125;
	shr.u32 	%r323, %r14, 28;
	cvt.u16.u32 	%rs13, %r323;
	add.s16 	%rs58, %rs13, -6;
	setp.gt.u16 	%p154, %rs58, -4;
	and.b32  	%r125, %r14, -268435456;
	setp.ne.s32 	%p155, %r125, 805306368;
	and.pred  	%p156, %p154, %p155;
	mov.u32 	%r360, %r41;
	@%p156 bra 	$L__BB3_125;
	add.s16 	%rs59, %rs13, -9;
	setp.lt.u16 	%p157, %rs59, -3;
	mov.b32 	%r360, 0;
	@%p157 bra 	$L__BB3_125;
	setp.eq.s32 	%p158, %r125, 1610612736;
	selp.b32 	%r360, 0, %r41, %p158;
$L__BB3_125:
	setp.ne.s32 	%p159, %r1, 0;
	add.s32 	%r325, %r360, %r14;
	and.b32  	%r326, %r14, -268435456;
	and.b32  	%r128, %r325, 268435455;
	or.b32  	%r327, %r128, %r326;
	st.u32 	[%rd297], %r327;
	@%p159 bra 	$L__BB3_134;
	shr.u32 	%r328, %r14, 28;
	cvt.u16.u32 	%rs60, %r328;
	setp.gt.u16 	%p160, %rs60, 8;
	@%p160 bra 	$L__BB3_134;
	cvt.u32.u16 	%r329, %rs60;
	mov.b16 	%rs61, 1;
	shl.b16 	%rs62, %rs61, %r329;
	and.b16  	%rs63, %rs62, 72;
	setp.ne.s16 	%p161, %rs63, 0;
	mov.u64 	%rd299, %rd29;
	@%p161 bra 	$L__BB3_132;
	mov.b16 	%rs64, 1;
	shl.b16 	%rs65, %rs64, %r329;
	and.b16  	%rs66, %rs65, 144;
	setp.ne.s16 	%p162, %rs66, 0;
	@%p162 bra 	$L__BB3_131;
	mov.b16 	%rs67, 1;
	shl.b16 	%rs68, %rs67, %r329;
	and.b16  	%rs69, %rs68, 288;
	setp.ne.s16 	%p163, %rs69, 0;
	@%p163 bra 	$L__BB3_130;
	bra.uni 	$L__BB3_134;
$L__BB3_130:
	ld.global.u64 	%rd284, [%rd1+16];
	mul.wide.u32 	%rd285, %r128, 8;
	add.s64 	%rd286, %rd284, %rd285;
	add.s64 	%rd299, %rd286, 4;
	bra.uni 	$L__BB3_133;
$L__BB3_131:
	ld.global.u64 	%rd287, [%rd1+16];
	mul.wide.u32 	%rd288, %r128, 8;
	add.s64 	%rd299, %rd287, %rd288;
$L__BB3_132:
	setp.eq.s64 	%p164, %rd299, 0;
	@%p164 bra 	$L__BB3_134;
$L__BB3_133:
	st.u32 	[%rd299], %r8;
$L__BB3_134:
	bar.warp.sync 	-1;
	add.s32 	%r332, %r332, 1;
	setp.ne.s32 	%p165, %r332, 32;
	@%p165 bra 	$L__BB3_11;
	bar.sync 	0;
	ret;
$L__BB3_136:
	ld.global.u64 	%rd46, [%rd1+16];
	shl.b64 	%rd47, %rd5, 3;
	and.b64  	%rd48, %rd47, 2147483640;
	add.s64 	%rd294, %rd46, %rd48;
	bra.uni 	$L__BB3_6;
$L__BB3_137:
	add.s32 	%r342, %r17, 1;
	bra.uni 	$L__BB3_37;

}


// ===== COMPILED SASS (sm_100) =====

	.target	sm_100

	.elftype	@"ET_EXEC"


//--------------------- .note.nv.tkinfo           --------------------------
	.section	.note.nv.tkinfo,"",@"SHT_NOTE"
	.sectionflags	@"SHF_NOTE_NV_TKINFO"
	.tkinfo
        /*0018*/ 	.word	0x00000002
        /*0030*/ 	.string	""
        /*0030*/ 	.string	"ptxas"
        /*0030*/ 	.string	"Cuda compilation tools, release 13.0, V13.0.88"
        /*0030*/ 	.string	"Build cuda_13.0.r13.0/compiler.36424714_0"
        /*0030*/ 	.string	"-arch sm_100 -m 64 "



//--------------------- .note.nv.cuinfo           --------------------------
	.section	.note.nv.cuinfo,"",@"SHT_NOTE"
	.sectionflags	@"SHF_NOTE_NV_CUINFO"
        /*0018*/ 	.short	0x0002
        /*001a*/ 	.short	0x0064
        /*001c*/ 	.short	0x0082
	.zero		2


//--------------------- .nv.info                  --------------------------
	.section	.nv.info,"",@"SHT_CUDA_INFO"
	.align	4


	//----- nvinfo : EIATTR_REGCOUNT
	.align		4
        /*0000*/ 	.byte	0x04, 0x2f
        /*0002*/ 	.short	(.L_2 - .L_1)
	.align		4
.L_1:
        /*0004*/ 	.word	index@(_Z14global_rewriteP3NetPjjjb)
        /*0008*/ 	.word	0x00000030


	//----- nvinfo : EIATTR_FRAME_SIZE
	.align		4
.L_2:
        /*000c*/ 	.byte	0x04, 0x11
        /*000e*/ 	.short	(.L_4 - .L_3)
	.align		4
.L_3:
        /*0010*/ 	.word	index@(_Z14global_rewriteP3NetPjjjb)
        /*0014*/ 	.word	0x00000008


	//----- nvinfo : EIATTR_REGCOUNT
	.align		4
.L_4:
        /*0018*/ 	.byte	0x04, 0x2f
        /*001a*/ 	.short	(.L_6 - .L_5)
	.align		4
.L_5:
        /*001c*/ 	.word	index@(_Z21global_expand_prepareP3Net)
        /*0020*/ 	.word	0x0000000e


	//----- nvinfo : EIATTR_FRAME_SIZE
	.align		4
.L_6:
        /*0024*/ 	.byte	0x04, 0x11
        /*0026*/ 	.short	(.L_8 - .L_7)
	.align		4
.L_7:
        /*0028*/ 	.word	index@(_Z21global_expand_prepareP3Net)
        /*002c*/ 	.word	0x00000000


	//----- nvinfo : EIATTR_REGCOUNT
	.align		4
.L_8:
        /*0030*/ 	.byte	0x04, 0x2f
        /*0032*/ 	.short	(.L_10 - .L_9)
	.align		4
.L_9:
        /*0034*/ 	.word	index@(_Z13global_expandP3NetPj)
        /*0038*/ 	.word	0x00000026


	//----- nvinfo : EIATTR_FRAME_SIZE
	.align		4
.L_10:
        /*003c*/ 	.byte	0x04, 0x11
        /*003e*/ 	.short	(.L_12 - .L_11)
	.align		4
.L_11:
        /*0040*/ 	.word	index@($_Z13global_expandP3NetPj$_Z6expandP4UnitP3NetPjjS3_S3_)
        /*0044*/ 	.word	0x00000008


	//----- nvinfo : EIATTR_FRAME_SIZE
	.align		4
.L_12:
        /*0048*/ 	.byte	0x04, 0x11
        /*004a*/ 	.short	(.L_14 - .L_13)
	.align		4
.L_13:
        /*004c*/ 	.word	index@(_Z13global_expandP3NetPj)
        /*0050*/ 	.word	0x00000008


	//----- nvinfo : EIATTR_MIN_STACK_SIZE
	.align		4
.L_14:
        /*0054*/ 	.byte	0x04, 0x12
        /*0056*/ 	.short	(.L_16 - .L_15)
	.align		4
.L_15:
        /*0058*/ 	.word	index@(_Z13global_expandP3NetPj)
        /*005c*/ 	.word	0x00000008


	//----- nvinfo : EIATTR_MIN_STACK_SIZE
	.align		4
.L_16:
        /*0060*/ 	.byte	0x04, 0x12
        /*0062*/ 	.short	(.L_18 - .L_17)
	.align		4
.L_17:
        /*0064*/ 	.word	index@(_Z21global_expand_prepareP3Net)
        /*0068*/ 	.word	0x00000000


	//----- nvinfo : EIATTR_MIN_STACK_SIZE
	.align		4
.L_18:
        /*006c*/ 	.byte	0x04, 0x12
        /*006e*/ 	.short	(.L_20 - .L_19)
	.align		4
.L_19:
        /*0070*/ 	.word	index@(_Z14global_rewriteP3NetPjjjb)
        /*0074*/ 	.word	0x00000008
.L_20:


//--------------------- .nv.compat                --------------------------
	.section	.nv.compat,"",@"SHT_CUDA_COMPAT_INFO"
	.align	4
        /*0000*/ 	.byte	0x02, 0x09, 0x00, 0x00, 0x02, 0x02, 0x01, 0x00, 0x02, 0x05, 0x05, 0x00, 0x03, 0x07, 0x01, 0x01
        /*0010*/ 	.byte	0x02, 0x03, 0x00, 0x00, 0x02, 0x06, 0x01, 0x00, 0x04, 0x0b, 0x08, 0x00, 0x09, 0x00, 0x00, 0x00
        /*0020*/ 	.byte	0x00, 0x00, 0x00, 0x00


//--------------------- .nv.info._Z13global_expandP3NetPj --------------------------
	.section	.nv.info._Z13global_expandP3NetPj,"",@"SHT_CUDA_INFO"
	.sectionflags	@""
	.align	4


	//----- nvinfo : EIATTR_CUDA_API_VERSION
	.align		4
        /*0000*/ 	.byte	0x04, 0x37
        /*0002*/ 	.short	(.L_22 - .L_21)
.L_21:
        /*0004*/ 	.word	0x00000082


	//----- nvinfo : EIATTR_KPARAM_INFO
	.align		4
.L_22:
        /*0008*/ 	.byte	0x04, 0x17
        /*000a*/ 	.short	(.L_24 - .L_23)
.L_23:
        /*000c*/ 	.word	0x00000000
        /*0010*/ 	.short	0x0001
        /*0012*/ 	.short	0x0008
        /*0014*/ 	.byte	0x00, 0xf5, 0x21, 0x00


	//----- nvinfo : EIATTR_KPARAM_INFO
	.align		4
.L_24:
        /*0018*/ 	.byte	0x04, 0x17
        /*001a*/ 	.short	(.L_26 - .L_25)
.L_25:
        /*001c*/ 	.word	0x00000000
        /*0020*/ 	.short	0x0000
        /*0022*/ 	.short	0x0000
        /*0024*/ 	.byte	0x00, 0xf5, 0x21, 0x00


	//----- nvinfo : EIATTR_SPARSE_MMA_MASK
	.align		4
.L_26:
        /*0028*/ 	.byte	0x03, 0x50
        /*002a*/ 	.short	0x0000


	//----- nvinfo : EIATTR_MAXREG_COUNT
	.align		4
        /*002c*/ 	.byte	0x03, 0x1b
        /*002e*/ 	.short	0x00ff


	//----- nvinfo : EIATTR_NUM_BARRIERS
	.align		4
        /*0030*/ 	.byte	0x02, 0x4c
        /*0032*/ 	.byte	0x01
	.zero		1


	//----- nvinfo : EIATTR_MERCURY_ISA_VERSION
	.align		4
        /*0034*/ 	.byte	0x03, 0x5f
        /*0036*/ 	.short	0x0101


	//----- nvinfo : EIATTR_COOP_GROUP_MASK_REGIDS
	.align		4
        /*0038*/ 	.byte	0x04, 0x29
        /*003a*/ 	.short	(.L_28 - .L_27)


	//   ....[0]....
.L_27:
        /*003c*/ 	.word	0xffffffff


	//   ....[1]....
        /*0040*/ 	.word	0xffffffff


	//   ....[2]....
        /*0044*/ 	.word	0x0500000f


	//   ....[3]....
        /*0048*/ 	.word	0x0500000f


	//----- nvinfo : EIATTR_COOP_GROUP_INSTR_OFFSETS
	.align		4
.L_28:
        /*004c*/ 	.byte	0x04, 0x28
        /*004e*/ 	.short	(.L_30 - .L_29)


	//   ....[0]....
.L_29:
        /*0050*/ 	.word	0x00002c00


	//   ....[1]....
        /*0054*/ 	.word	0x000050a0


	//   ....[2]....
        /*0058*/ 	.word	0x00005120


	//   ....[3]....
        /*005c*/ 	.word	0x00005190


	//----- nvinfo : EIATTR_VRC_CTA_INIT_COUNT
	.align		4
.L_30:
        /*0060*/ 	.byte	0x02, 0x4a
	.zero		1
	.zero		1


	//----- nvinfo : EIATTR_EXIT_INSTR_OFFSETS
	.align		4
        /*0064*/ 	.byte	0x04, 0x1c
        /*0066*/ 	.short	(.L_32 - .L_31)


	//   ....[0]....
.L_31:
        /*0068*/ 	.word	0x000050e0


	//----- nvinfo : EIATTR_CRS_STACK_SIZE
	.align		4
.L_32:
        /*006c*/ 	.byte	0x04, 0x1e
        /*006e*/ 	.short	(.L_34 - .L_33)
.L_33:
        /*0070*/ 	.word	0x00000000


	//----- nvinfo : EIATTR_CBANK_PARAM_SIZE
	.align		4
.L_34:
        /*0074*/ 	.byte	0x03, 0x19
        /*0076*/ 	.short	0x0010


	//----- nvinfo : EIATTR_PARAM_CBANK
	.align		4
        /*0078*/ 	.byte	0x04, 0x0a
        /*007a*/ 	.short	(.L_36 - .L_35)
	.align		4
.L_35:
        /*007c*/ 	.word	index@(.nv.constant0._Z13global_expandP3NetPj)
        /*0080*/ 	.short	0x0380
        /*0082*/ 	.short	0x0010


	//----- nvinfo : EIATTR_SW_WAR
	.align		4
.L_36:
        /*0084*/ 	.byte	0x04, 0x36
        /*0086*/ 	.short	(.L_38 - .L_37)
.L_37:
        /*0088*/ 	.word	0x00000008
.L_38:


//--------------------- .nv.info._Z21global_expand_prepareP3Net --------------------------
	.section	.nv.info._Z21global_expand_prepareP3Net,"",@"SHT_CUDA_INFO"
	.sectionflags	@""
	.align	4


	//----- nvinfo : EIATTR_CUDA_API_VERSION
	.align		4
        /*0000*/ 	.byte	0x04, 0x37
        /*0002*/ 	.short	(.L_40 - .L_39)
.L_39:
        /*0004*/ 	.word	0x00000082


	//----- nvinfo : EIATTR_KPARAM_INFO
	.align		4
.L_40:
        /*0008*/ 	.byte	0x04, 0x17
        /*000a*/ 	.short	(.L_42 - .L_41)
.L_41:
        /*000c*/ 	.word	0x00000000
        /*0010*/ 	.short	0x0000
        /*0012*/ 	.short	0x0000
        /*0014*/ 	.byte	0x00, 0xf5, 0x21, 0x00


	//----- nvinfo : EIATTR_SPARSE_MMA_MASK
	.align		4
.L_42:
        /*0018*/ 	.byte	0x03, 0x50
        /*001a*/ 	.short	0x0000


	//----- nvinfo : EIATTR_MAXREG_COUNT
	.align		4
        /*001c*/ 	.byte	0x03, 0x1b
        /*001e*/ 	.short	0x00ff


	//----- nvinfo : EIATTR_MERCURY_ISA_VERSION
	.align		4
        /*0020*/ 	.byte	0x03, 0x5f
        /*0022*/ 	.short	0x0101


	//----- nvinfo : EIATTR_VRC_CTA_INIT_COUNT
	.align		4
        /*0024*/ 	.byte	0x02, 0x4a
	.zero		1
	.zero		1


	//----- nvinfo : EIATTR_EXIT_INSTR_OFFSETS
	.align		4
        /*0028*/ 	.byte	0x04, 0x1c
        /*002a*/ 	.short	(.L_44 - .L_43)


	//   ....[0]....
.L_43:
        /*002c*/ 	.word	0x00000dc0


	//   ....[1]....
        /*0030*/ 	.word	0x00000e10


	//----- nvinfo : EIATTR_CRS_STACK_SIZE
	.align		4
.L_44:
        /*0034*/ 	.byte	0x04, 0x1e
        /*0036*/ 	.short	(.L_46 - .L_45)
.L_45:
        /*0038*/ 	.word	0x00000000


	//----- nvinfo : EIATTR_CBANK_PARAM_SIZE
	.align		4
.L_46:
        /*003c*/ 	.byte	0x03, 0x19
        /*003e*/ 	.short	0x0008


	//----- nvinfo : EIATTR_PARAM_CBANK
	.align		4
        /*0040*/ 	.byte	0x04, 0x0a
        /*0042*/ 	.short	(.L_48 - .L_47)
	.align		4
.L_47:
        /*0044*/ 	.word	index@(.nv.constant0._Z21global_expand_prepareP3Net)
        /*0048*/ 	.short	0x0380
        /*004a*/ 	.short	0x0008


	//----- nvinfo : EIATTR_SW_WAR
	.align		4
.L_48:
        /*004c*/ 	.byte	0x04, 0x36
        /*004e*/ 	.short	(.L_50 - .L_49)
.L_49:
        /*0050*/ 	.word	0x00000008
.L_50:


//--------------------- .nv.info._Z14global_rewriteP3NetPjjjb --------------------------
	.section	.nv.info._Z14global_rewriteP3NetPjjjb,"",@"SHT_CUDA_INFO"
	.sectionflags	@""
	.align	4


	//----- nvinfo : EIATTR_CUDA_API_VERSION
	.align		4
        /*0000*/ 	.byte	0x04, 0x37
        /*0002*/ 	.short	(.L_52 - .L_51)
.L_51:
        /*0004*/ 	.word	0x00000082


	//----- nvinfo : EIATTR_KPARAM_INFO
	.align		4
.L_52:
        /*0008*/ 	.byte	0x04, 0x17
        /*000a*/ 	.short	(.L_54 - .L_53)
.L_53:
        /*000c*/ 	.word	0x00000000
        /*0010*/ 	.short	0x0004
        /*0012*/ 	.short	0x0018
        /*0014*/ 	.byte	0x00, 0xf0, 0x05, 0x00


	//----- nvinfo : EIATTR_KPARAM_INFO
	.align		4
.L_54:
        /*0018*/ 	.byte	0x04, 0x17
        /*001a*/ 	.short	(.L_56 - .L_55)
.L_55:
        /*001c*/ 	.word	0x00000000
        /*0020*/ 	.short	0x0003
        /*0022*/ 	.short	0x0014
        /*0024*/ 	.byte	0x00, 0xf0, 0x11, 0x00


	//----- nvinfo : EIATTR_KPARAM_INFO
	.align		4
.L_56:
        /*0028*/ 	.byte	0x04, 0x17
        /*002a*/ 	.short	(.L_58 - .L_57)
.L_57:
        /*002c*/ 	.word	0x00000000
        /*0030*/ 	.short	0x0002
        /*0032*/ 	.short	0x0010
        /*0034*/ 	.byte	0x00, 0xf0, 0x11, 0x00


	//----- nvinfo : EIATTR_KPARAM_INFO
	.align		4
.L_58:
        /*0038*/ 	.byte	0x04, 0x17
        /*003a*/ 	.short	(.L_60 - .L_59)
.L_59:
        /*003c*/ 	.word	0x00000000
        /*0040*/ 	.short	0x0001
        /*0042*/ 	.short	0x0008
        /*0044*/ 	.byte	0x00, 0xf5, 0x21, 0x00


	//----- nvinfo : EIATTR_KPARAM_INFO
	.align		4
.L_60:
        /*0048*/ 	.byte	0x04, 0x17
        /*004a*/ 	.short	(.L_62 - .L_61)
.L_61:
        /*004c*/ 	.word	0x00000000
        /*0050*/ 	.short	0x0000
        /*0052*/ 	.short	0x0000
        /*0054*/ 	.byte	0x00, 0xf5, 0x21, 0x00


	//----- nvinfo : EIATTR_SPARSE_MMA_MASK
	.align		4
.L_62:
        /*0058*/ 	.byte	0x03, 0x50
        /*005a*/ 	.short	0x0000


	//----- nvinfo : EIATTR_MAXREG_COUNT
	.align		4
        /*005c*/ 	.byte	0x03, 0x1b
        /*005e*/ 	.short	0x00ff


	//----- nvinfo : EIATTR_NUM_BARRIERS
	.align		4
        /*0060*/ 	.byte	0x02, 0x4c
        /*0062*/ 	.byte	0x01
	.zero		1


	//----- nvinfo : EIATTR_MERCURY_ISA_VERSION
	.align		4
        /*0064*/ 	.byte	0x03, 0x5f
        /*0066*/ 	.short	0x0101


	//----- nvinfo : EIATTR_INT_WARP_WIDE_INSTR_OFFSETS
	.align		4
        /*0068*/ 	.byte	0x04, 0x31
        /*006a*/ 	.short	(.L_64 - .L_63)


	//   ....[0]....
.L_63:
        /*006c*/ 	.word	0x000006f0


	//----- nvinfo : EIATTR_COOP_GROUP_MASK_REGIDS
	.align		4
.L_64:
        /*0070*/ 	.byte	0x04, 0x29
        /*0072*/ 	.short	(.L_66 - .L_65)


	//   ....[0]....
.L_65:
        /*0074*/ 	.word	0xffffffff


	//   ....[1]....
        /*0078*/ 	.word	0xffffffff


	//   ....[2]....
        /*007c*/ 	.word	0xffffffff


	//   ....[3]....
        /*0080*/ 	.word	0xffffffff


	//   ....[4]....
        /*0084*/ 	.word	0xffffffff


	//   ....[5]....
        /*0088*/ 	.word	0xffffffff


	//   ....[6]....
        /*008c*/ 	.word	0xffffffff


	//   ....[7]....
        /*0090*/ 	.word	0xffffffff


	//   ....[8]....
        /*0094*/ 	.word	0xffffffff


	//   ....[9]....
        /*0098*/ 	.word	0xffffffff


	//   ....[10]....
        /*009c*/ 	.word	0xffffffff


	//   ....[11]....
        /*00a0*/ 	.word	0x0500000c


	//   ....[12]....
        /*00a4*/ 	.word	0x0500000c


	//   ....[13]....
        /*00a8*/ 	.word	0x0500000c


	//   ....[14]....
        /*00ac*/ 	.word	0x0500000c


	//   ....[15]....
        /*00b0*/ 	.word	0x0500000c


	//   ....[16]....
        /*00b4*/ 	.word	0x0500000c


	//   ....[17]....
        /*00b8*/ 	.word	0x0500000c


	//   ....[18]....
        /*00bc*/ 	.word	0x0500000c


	//   ....[19]....
        /*00c0*/ 	.word	0x0500000c


	//   ....[20]....
        /*00c4*/ 	.word	0x0500000c


	//   ....[21]....
        /*00c8*/ 	.word	0x0500000c


	//----- nvinfo : EIATTR_COOP_GROUP_INSTR_OFFSETS
	.align		4
.L_66:
        /*00cc*/ 	.byte	0x04, 0x28
        /*00ce*/ 	.short	(.L_68 - .L_67)


	//   ....[0]....
.L_67:
        /*00d0*/ 	.word	0x000005d0


	//   ....[1]....
        /*00d4*/ 	.word	0x000005f0


	//   ....[2]....
        /*00d8*/ 	.word	0x00000670


	//   ....[3]....
        /*00dc*/ 	.word	0x00002ce0


	//   ....[4]....
        /*00e0*/ 	.word	0x00005200


	//   ....[5]....
        /*00e4*/ 	.word	0x000078c0


	//   ....[6]....
        /*00e8*/ 	.word	0x00007bd0


	//   ....[7]....
        /*00ec*/ 	.word	0x00007bf0


	//   ....[8]....
        /*00f0*/ 	.word	0x00007d20


	//   ....[9]....
        /*00f4*/ 	.word	0x00008140


	//   ....[10]....
        /*00f8*/ 	.word	0x00009930


	//   ....[11]....
        /*00fc*/ 	.word	0x0000d690


	//   ....[12]....
        /*0100*/ 	.word	0x0000d6f0


	//   ....[13]....
        /*0104*/ 	.word	0x0000d750


	//   ....[14]....
        /*0108*/ 	.word	0x0000d7c0


	//   ....[15]....
        /*010c*/ 	.word	0x0000d830


	//   ....[16]....
        /*0110*/ 	.word	0x0000d8a0


	//   ....[17]....
        /*0114*/ 	.word	0x0000d910


	//   ....[18]....
        /*0118*/ 	.word	0x0000d970


	//   ....[19]....
        /*011c*/ 	.word	0x0000d9d0


	//   ....[20]....
        /*0120*/ 	.word	0x0000da40


	//   ....[21]....
        /*0124*/ 	.word	0x0000dab0


	//----- nvinfo : EIATTR_VRC_CTA_INIT_COUNT
	.align		4
.L_68:
        /*0128*/ 	.byte	0x02, 0x4a
	.zero		1
	.zero		1


	//----- nvinfo : EIATTR_EXIT_INSTR_OFFSETS
	.align		4
        /*012c*/ 	.byte	0x04, 0x1c
        /*012e*/ 	.short	(.L_70 - .L_69)


	//   ....[0]....
.L_69:
        /*0130*/ 	.word	0x0000d5e0


	//   ....[1]....
        /*0134*/ 	.word	0x0000d650


	//----- nvinfo : EIATTR_CRS_STACK_SIZE
	.align		4
.L_70:
        /*0138*/ 	.byte	0x04, 0x1e
        /*013a*/ 	.short	(.L_72 - .L_71)
.L_71:
        /*013c*/ 	.word	0x00000000


	//----- nvinfo : EIATTR_CBANK_PARAM_SIZE
	.align		4
.L_72:
        /*0140*/ 	.byte	0x03, 0x19
        /*0142*/ 	.short	0x0019


	//----- nvinfo : EIATTR_PARAM_CBANK
	.align		4
        /*0144*/ 	.byte	0x04, 0x0a
        /*0146*/ 	.short	(.L_74 - .L_73)
	.align		4
.L_73:
        /*0148*/ 	.word	index@(.nv.constant0._Z14global_rewriteP3NetPjjjb)
        /*014c*/ 	.short	0x0380
        /*014e*/ 	.short	0x0019


	//----- nvinfo : EIATTR_SW_WAR
	.align		4
.L_74:
        /*0150*/ 	.byte	0x04, 0x36
        /*0152*/ 	.short	(.L_76 - .L_75)
.L_75:
        /*0154*/ 	.word	0x00000008
.L_76:


//--------------------- .nv.callgraph             --------------------------
	.section	.nv.callgraph,"",@"SHT_CUDA_CALLGRAPH"
	.align	4
	.sectionentsize	8
	.align		4
        /*0000*/ 	.word	0x00000000
	.align		4
        /*0004*/ 	.word	0xffffffff
	.align		4
        /*0008*/ 	.word	0x00000000
	.align		4
        /*000c*/ 	.word	0xfffffffe
	.align		4
        /*0010*/ 	.word	0x00000000
	.align		4
        /*0014*/ 	.word	0xfffffffd
	.align		4
        /*0018*/ 	.word	0x00000000
	.align		4
        /*001c*/ 	.word	0xfffffffc


//--------------------- .nv.constant3             --------------------------
	.section	.nv.constant3,"a",@progbits
	.align	8
.nv.constant3:
	.type		BOOK,@object
	.size		BOOK,(.L_0 - BOOK)
BOOK:
	.zero		8
.L_0:


//--------------------- .text._Z13global_expandP3NetPj --------------------------
	.section	.text._Z13global_expandP3NetPj,"ax",@progbits
	.align	128
        .global         _Z13global_expandP3NetPj
        .type           _Z13global_expandP3NetPj,@function
        .size           _Z13global_expandP3NetPj,(.L_x_520 - _Z13global_expandP3NetPj)
        .other          _Z13global_expandP3NetPj,@"STO_CUDA_ENTRY STV_DEFAULT"
_Z13global_expandP3NetPj:
.text._Z13global_expandP3NetPj:
[----:B------:R-:W0:Y:S01]  /*0000*/  LDC R1, c[0x0][0x37c] ;  /* 0x0000df00ff017b82 */ /* 0x000e220000000800 */
[----:B------:R-:W1:Y:S07]  /*0010*/  S2R R16, SR_TID.X ;  /* 0x0000000000107919 */ /* 0x000e6e0000002100 */
[----:B------:R-:W2:Y:S01]  /*0020*/  S2UR UR5, SR_CgaCtaId ;  /* 0x00000000000579c3 */ /* 0x000ea20000008800 */
[----:B------:R-:W-:Y:S01]  /*0030*/  UMOV UR4, 0x400 ;  /* 0x0000040000047882 */ /* 0x000fe20000000000 */
[----:B------:R-:W3:Y:S01]  /*0040*/  LDCU UR7, c[0x0][0x2fc] ;  /* 0x00005f80ff0777ac */ /* 0x000ee20008000800 */
[----:B0-----:R-:W-:Y:S01]  /*0050*/  VIADD R1, R1, 0xfffffff8 ;  /* 0xfffffff801017836 */ /* 0x001fe20000000000 */
[----:B------:R-:W0:Y:S04]  /*0060*/  LDCU UR6, c[0x0][0x2f8] ;  /* 0x00005f00ff0677ac */ /* 0x000e280008000800 */
[----:B------:R-:W4:Y:S01]  /*0070*/  S2UR UR8, SR_CTAID.X ;  /* 0x00000000000879c3 */ /* 0x000f220000002500 */
[----:B------:R-:W5:Y:S07]  /*0080*/  LDCU.64 UR36, c[0x0][0x358] ;  /* 0x00006b00ff2477ac */ /* 0x000f6e0008000a00 */
[----:B------:R-:W4:Y:S01]  /*0090*/  LDC R3, c[0x0][0x360] ;  /* 0x0000d800ff037b82 */ /* 0x000f220000000800 */
[----:B--2---:R-:W-:Y:S01]  /*00a0*/  ULEA UR38, UR5, UR4, 0x18 ;  /* 0x0000000405267291 */ /* 0x004fe2000f8ec0ff */
[----:B0-----:R-:W-:Y:S01]  /*00b0*/  IADD3 R8, P0, PT, R1, UR6, RZ ;  /* 0x0000000601087c10 */ /* 0x001fe2000ff1e0ff */
[----:B------:R-:W-:-:S04]  /*00c0*/  UIADD3 UR4, UPT, UPT, UR4, 0x4000, URZ ;  /* 0x0000400004047890 */ /* 0x000fc8000fffe0ff */
[----:B------:R-:W-:Y:S01]  /*00d0*/  ULEA UR4, UR5, UR4, 0x18 ;  /* 0x0000000405047291 */ /* 0x000fe2000f8ec0ff */
[C---:B-1----:R-:W-:Y:S01]  /*00e0*/  LEA R0, R16.reuse, UR38, 0x2 ;  /* 0x0000002610007c11 */ /* 0x042fe2000f8e10ff */
[----:B---3--:R-:W-:Y:S01]  /*00f0*/  IMAD.X R9, RZ, RZ, UR7, P0 ;  /* 0x00000007ff097e24 */ /* 0x008fe200080e06ff */
[----:B------:R-:W-:-:S03]  /*0100*/  LOP3.LUT R17, R16, 0x3, RZ, 0xc0, !PT ;  /* 0x0000000310117812 */ /* 0x000fc600078ec0ff */
[----:B------:R-:W-:Y:S01]  /*0110*/  STS [R0], RZ ;  /* 0x000000ff00007388 */ /* 0x000fe20000000800 */
[----:B------:R-:W-:-:S03]  /*0120*/  LEA R2, R16, UR4, 0x2 ;  /* 0x0000000410027c11 */ /* 0x000fc6000f8e10ff */
[----:B------:R-:W-:Y:S01]  /*0130*/  STS [R0+0x800], RZ ;  /* 0x000800ff00007388 */ /* 0x000fe20000000800 */
[----:B----4-:R-:W-:-:S03]  /*0140*/  IMAD R10, R3, UR8, R16 ;  /* 0x00000008030a7c24 */ /* 0x010fc6000f8e0210 */
[----:B------:R-:W-:Y:S02]  /*0150*/  STS [R0+0x1000], RZ ;  /* 0x001000ff00007388 */ /* 0x000fe40000000800 */
[----:B------:R-:W-:Y:S02]  /*0160*/  SHF.R.U32.HI R11, RZ, 0x2, R10 ;  /* 0x00000002ff0b7819 */ /* 0x000fe4000001160a */
[----:B------:R-:W-:Y:S04]  /*0170*/  STS [R0+0x1800], RZ ;  /* 0x001800ff00007388 */ /* 0x000fe80000000800 */
[----:B------:R-:W-:Y:S04]  /*0180*/  STS [R0+0x2000], RZ ;  /* 0x002000ff00007388 */ /* 0x000fe80000000800 */
[----:B------:R-:W-:Y:S04]  /*0190*/  STS [R0+0x2800], RZ ;  /* 0x002800ff00007388 */ /* 0x000fe80000000800 */
[----:B------:R-:W-:Y:S04]  /*01a0*/  STS [R0+0x3000], RZ ;  /* 0x003000ff00007388 */ /* 0x000fe80000000800 */
[----:B------:R-:W-:Y:S01]  /*01b0*/  STS [R0+0x3800], RZ ;  /* 0x003800ff00007388 */ /* 0x000fe20000000800 */
[----:B------:R-:W-:Y:S06]  /*01c0*/  BAR.SYNC.DEFER_BLOCKING 0x0 ;  /* 0x0000000000007b1d */ /* 0x000fec0000010000 */
[----:B------:R5:W-:Y:S02]  /*01d0*/  STS [R2], RZ ;  /* 0x000000ff02007388 */ /* 0x000be40000000800 */
[----:B------:R-:W-:Y:S01]  /*01e0*/  BAR.SYNC.DEFER_BLOCKING 0x0 ;  /* 0x0000000000007b1d */ /* 0x000fe20000010000 */
[----:B------:R-:W-:-:S07]  /*01f0*/  CS2R.32 R13, SR_CLOCKLO ;  /* 0x00000000000d7805 */ /* 0x000fce0000005000 */
[----:B------:R-:W5:Y:S02]  /*0200*/  LDC.64 R6, c[0x0][0x380] ;  /* 0x0000e000ff067b82 */ /* 0x000f640000000a00 */
[----:B-----5:R-:W2:Y:S04]  /*0210*/  LDG.E.64 R2, desc[UR36][R6.64+0x18] ;  /* 0x0000182406027981 */ /* 0x020ea8000c1e1b00 */
[----:B------:R-:W3:Y:S02]  /*0220*/  LDG.E.64 R18, desc[UR36][R6.64+0x8] ;  /* 0x0000082406127981 */ /* 0x000ee4000c1e1b00 */
[----:B------:R-:W0:Y:S01]  /*0230*/  S2UR UR6, SR_SWINHI ;  /* 0x00000000000679c3 */ /* 0x000e220000002f00 */
[----:B--2---:R-:W-:-:S05]  /*0240*/  IMAD.WIDE.U32 R2, R11, 0x8, R2 ;  /* 0x000000080b027825 */ /* 0x004fca00078e0002 */
[----:B------:R1:W2:Y:S01]  /*0250*/  LD.E.64 R4, desc[UR36][R2.64] ;  /* 0x0000002402047980 */ /* 0x0002a2000c101b00 */
[----:B------:R-:W-:Y:S02]  /*0260*/  IMAD.MOV.U32 R15, RZ, RZ, 0x343fd ;  /* 0x000343fdff0f7424 */ /* 0x000fe400078e00ff */
[----:B------:R-:W-:Y:S02]  /*0270*/  IMAD.SHL.U32 R12, R16, 0x20, RZ ;  /* 0x00000020100c7824 */ /* 0x000fe400078e00ff */
[----:B------:R-:W-:-:S04]  /*0280*/  IMAD R10, R10, R15, 0x343fd ;  /* 0x000343fd0a0a7424 */ /* 0x000fc800078e020f */
[----:B------:R-:W-:Y:S01]  /*0290*/  IMAD R0, R10, R13, 0x269ec3 ;  /* 0x00269ec30a007424 */ /* 0x000fe200078e020d */
[----:B------:R-:W-:Y:S01]  /*02a0*/  LOP3.LUT R10, R12, 0x7f80, RZ, 0xc0, !PT ;  /* 0x00007f800c0a7812 */ /* 0x000fe200078ec0ff */
[----:B------:R-:W-:Y:S01]  /*02b0*/  UMOV UR4, UR38 ;  /* 0x0000002600047c82 */ /* 0x000fe20008000000 */
[----:B0-----:R-:W-:Y:S01]  /*02c0*/  UMOV UR5, UR6 ;  /* 0x0000000600057c82 */ /* 0x001fe20008000000 */
[----:B------:R-:W-:Y:S01]  /*02d0*/  IMAD.SHL.U32 R11, R11, 0x100, RZ ;  /* 0x000001000b0b7824 */ /* 0x000fe200078e00ff */
[----:B------:R-:W-:Y:S01]  /*02e0*/  IADD3 R10, P1, PT, R10, UR4, RZ ;  /* 0x000000040a0a7c10 */ /* 0x000fe2000ff3e0ff */
[----:B------:R-:W-:Y:S01]  /*02f0*/  IMAD.SHL.U32 R16, R16, 0x8, RZ ;  /* 0x0000000810107824 */ /* 0x000fe200078e00ff */
[----:B------:R-:W-:Y:S01]  /*0300*/  BSSY.RECONVERGENT B0, `(.L_x_0) ;  /* 0x0000024000007945 */ /* 0x000fe20003800200 */
[----:B---3--:R-:W-:Y:S01]  /*0310*/  IMAD.WIDE.U32 R18, R11, 0x8, R18 ;  /* 0x000000080b127825 */ /* 0x008fe200078e0012 */
[----:B-1----:R-:W-:-:S03]  /*0320*/  LOP3.LUT R2, R0, 0xfffffff, RZ, 0xc0, !PT ;  /* 0x0fffffff00027812 */ /* 0x002fc600078ec0ff */
[----:B------:R-:W-:Y:S01]  /*0330*/  IMAD.X R11, RZ, RZ, UR5, P1 ;  /* 0x00000005ff0b7e24 */ /* 0x000fe200088e06ff */
[----:B------:R-:W-:Y:S02]  /*0340*/  LOP3.LUT R16, R16, 0x1fe0, RZ, 0xc0, !PT ;  /* 0x00001fe010107812 */ /* 0x000fe400078ec0ff */
[----:B--2---:R-:W-:-:S04]  /*0350*/  SHF.R.U32.HI R12, RZ, 0x1c, R5 ;  /* 0x0000001cff0c7819 */ /* 0x004fc80000011605 */
[----:B------:R-:W-:-:S13]  /*0360*/  ISETP.GT.U32.AND P0, PT, R12, 0x8, PT ;  /* 0x000000080c00780c */ /* 0x000fda0003f04070 */
[----:B------:R-:W-:Y:S05]  /*0370*/  @P0 BRA `(.L_x_1) ;  /* 0x0000000000500947 */ /* 0x000fea0003800000 */
[C---:B------:R-:W-:Y:S01]  /*0380*/  ISETP.GT.U32.AND P0, PT, R12.reuse, 0xffff, PT ;  /* 0x0000ffff0c00780c */ /* 0x040fe20003f04070 */
[----:B------:R-:W-:Y:S01]  /*0390*/  IMAD.MOV.U32 R3, RZ, RZ, 0x1 ;  /* 0x00000001ff037424 */ /* 0x000fe200078e00ff */
[----:B------:R-:W0:Y:S02]  /*03a0*/  LDCU.64 UR4, c[0x0][0x380] ;  /* 0x00007000ff0477ac */ /* 0x000e240008000a00 */
[----:B------:R-:W-:-:S04]  /*03b0*/  SEL R0, R12, 0xffff, !P0 ;  /* 0x0000ffff0c007807 */ /* 0x000fc80004000000 */
[----:B------:R-:W-:-:S04]  /*03c0*/  LOP3.LUT R0, R0, 0xffff, RZ, 0xc0, !PT ;  /* 0x0000ffff00007812 */ /* 0x000fc800078ec0ff */
[----:B------:R-:W-:-:S04]  /*03d0*/  SHF.L.U32 R0, R3, R0, RZ ;  /* 0x0000000003007219 */ /* 0x000fc800000006ff */
[----:B------:R-:W-:Y:S01]  /*03e0*/  LOP3.LUT P0, RZ, R0, 0x48, RZ, 0xc0, !PT ;  /* 0x0000004800ff7812 */ /* 0x000fe2000780c0ff */
[----:B0-----:R-:W-:Y:S02]  /*03f0*/  IMAD.U32 R3, RZ, RZ, UR4 ;  /* 0x00000004ff037e24 */ /* 0x001fe4000f8e00ff */
[----:B------:R-:W-:-:S10]  /*0400*/  IMAD.U32 R12, RZ, RZ, UR5 ;  /* 0x00000005ff0c7e24 */ /* 0x000fd4000f8e00ff */
[----:B------:R-:W-:Y:S05]  /*0410*/  @P0 BRA `(.L_x_2) ;  /* 0x0000000000480947 */ /* 0x000fea0003800000 */
[----:B------:R-:W-:-:S13]  /*0420*/  LOP3.LUT P0, RZ, R0, 0x90, RZ, 0xc0, !PT ;  /* 0x0000009000ff7812 */ /* 0x000fda000780c0ff */
[----:B------:R-:W-:Y:S05]  /*0430*/  @!P0 BRA `(.L_x_3) ;  /* 0x0000000000188947 */ /* 0x000fea0003800000 */
[----:B------:R-:W2:Y:S01]  /*0440*/  LDG.E.64 R6, desc[UR36][R6.64+0x10] ;  /* 0x0000102406067981 */ /* 0x000ea2000c1e1b00 */
[----:B------:R-:W-:-:S05]  /*0450*/  IMAD.SHL.U32 R3, R5, 0x8, RZ ;  /* 0x0000000805037824 */ /* 0x000fca00078e00ff */
[----:B------:R-:W-:-:S04]  /*0460*/  LOP3.LUT R3, R3, 0x7ffffff8, RZ, 0xc0, !PT ;  /* 0x7ffffff803037812 */ /* 0x000fc800078ec0ff */
[----:B--2---:R-:W-:-:S05]  /*0470*/  IADD3 R3, P0, PT, R6, R3, RZ ;  /* 0x0000000306037210 */ /* 0x004fca0007f1e0ff */
[----:B------:R-:W-:Y:S01]  /*0480*/  IMAD.X R12, RZ, RZ, R7, P0 ;  /* 0x000000ffff0c7224 */ /* 0x000fe200000e0607 */
[----:B------:R-:W-:Y:S07]  /*0490*/  BRA `(.L_x_2) ;  /* 0x0000000000287947 */ /* 0x000fee0003800000 */
.L_x_3:
[----:B------:R-:W-:-:S13]  /*04a0*/  LOP3.LUT P0, RZ, R0, 0x120, RZ, 0xc0, !PT ;  /* 0x0000012000ff7812 */ /* 0x000fda000780c0ff */
[----:B------:R-:W-:Y:S05]  /*04b0*/  @P0 BRA `(.L_x_4) ;  /* 0x00000000000c0947 */ /* 0x000fea0003800000 */
.L_x_1:
[----:B------:R-:W-:Y:S02]  /*04c0*/  IMAD.MOV.U32 R3, RZ, RZ, RZ ;  /* 0x000000ffff037224 */ /* 0x000fe400078e00ff */
[----:B------:R-:W-:Y:S01]  /*04d0*/  IMAD.MOV.U32 R12, RZ, RZ, RZ ;  /* 0x000000ffff0c7224 */ /* 0x000fe200078e00ff */
[----:B------:R-:W-:Y:S06]  /*04e0*/  BRA `(.L_x_2) ;  /* 0x0000000000147947 */ /* 0x000fec0003800000 */
.L_x_4:
[----:B------:R-:W2:Y:S01]  /*04f0*/  LDG.E.64 R6, desc[UR36][R6.64+0x10] ;  /* 0x0000102406067981 */ /* 0x000ea2000c1e1b00 */
[----:B------:R-:W-:-:S05]  /*0500*/  IMAD.SHL.U32 R0, R5, 0x8, RZ ;  /* 0x0000000805007824 */ /* 0x000fca00078e00ff */
[----:B------:R-:W-:-:S04]  /*0510*/  LOP3.LUT R3, R0, 0x7ffffff8, RZ, 0xc0, !PT ;  /* 0x7ffffff800037812 */ /* 0x000fc800078ec0ff */
[----:B--2---:R-:W-:-:S04]  /*0520*/  IADD3 R3, P0, P1, R6, 0x4, R3 ;  /* 0x0000000406037810 */ /* 0x004fc8000791e003 */
[----:B------:R-:W-:-:S09]  /*0530*/  IADD3.X R12, PT, PT, R7, RZ, RZ, P0, P1 ;  /* 0x000000ff070c7210 */ /* 0x000fd200007e24ff */
.L_x_2:
[----:B------:R-:W-:Y:S05]  /*0540*/  BSYNC.RECONVERGENT B0 ;  /* 0x0000000000007941 */ /* 0x000fea0003800200 */
.L_x_0:
[----:B------:R-:W-:Y:S01]  /*0550*/  ISETP.NE.AND P0, PT, R4, RZ, PT ;  /* 0x000000ff0400720c */ /* 0x000fe20003f05270 */
[----:B------:R-:W-:Y:S01]  /*0560*/  IMAD.MOV.U32 R6, RZ, RZ, R3 ;  /* 0x000000ffff067224 */ /* 0x000fe200078e0003 */
[----:B------:R-:W-:Y:S01]  /*0570*/  BSSY.RECONVERGENT B6, `(.L_x_5) ;  /* 0x000000e000067945 */ /* 0x000fe20003800200 */
[----:B------:R-:W-:Y:S01]  /*0580*/  IMAD.MOV.U32 R7, RZ, RZ, R12 ;  /* 0x000000ffff077224 */ /* 0x000fe200078e000c */
[----:B------:R-:W-:-:S13]  /*0590*/  ISETP.NE.OR P0, PT, R17, RZ, !P0 ;  /* 0x000000ff1100720c */ /* 0x000fda0004705670 */
[----:B------:R0:W-:Y:S04]  /*05a0*/  @!P0 ST.E desc[UR36][R6.64], R4 ;  /* 0x0000000406008985 */ /* 0x0001e8000c101924 */
[----:B------:R0:W-:Y:S01]  /*05b0*/  STL [R1], RZ ;  /* 0x000000ff01007387 */ /* 0x0001e20000100800 */
[----:B------:R-:W-:Y:S06]  /*05c0*/  BAR.SYNC.DEFER_BLOCKING 0x0 ;  /* 0x0000000000007b1d */ /* 0x000fec0000010000 */
[----:B------:R-:W-:Y:S05]  /*05d0*/  @P0 BRA `(.L_x_6) ;  /* 0x00000000001c0947 */ /* 0x000fea0003800000 */
[----:B------:R-:W1:Y:S01]  /*05e0*/  LDCU.64 UR4, c[0x0][0x380] ;  /* 0x00007000ff0477ac */ /* 0x000e620008000a00 */
[----:B0-----:R-:W-:Y:S01]  /*05f0*/  IMAD.MOV.U32 R6, RZ, RZ, R5 ;  /* 0x000000ffff067224 */ /* 0x001fe200078e0005 */
[----:B------:R-:W-:Y:S01]  /*0600*/  MOV R20, 0x650 ;  /* 0x0000065000147802 */ /* 0x000fe20000000f00 */
[----:B------:R-:W-:Y:S02]  /*0610*/  IMAD.MOV.U32 R21, RZ, RZ, 0x0 ;  /* 0x00000000ff157424 */ /* 0x000fe400078e00ff */
[----:B-1----:R-:W-:Y:S02]  /*0620*/  IMAD.U32 R4, RZ, RZ, UR4 ;  /* 0x00000004ff047e24 */ /* 0x002fe4000f8e00ff */
[----:B------:R-:W-:-:S07]  /*0630*/  IMAD.U32 R5, RZ, RZ, UR5 ;  /* 0x00000005ff057e24 */ /* 0x000fce000f8e00ff */
[----:B------:R-:W-:Y:S05]  /*0640*/  CALL.REL.NOINC `($_Z13global_expandP3NetPj$_Z6expandP4UnitP3NetPjjS3_S3_) ;  /* 0x0000004800e07944 */ /* 0x000fea0003c00000 */
.L_x_6:
[----:B------:R-:W-:Y:S05]  /*0650*/  BSYNC.RECONVERGENT B6 ;  /* 0x0000000000067941 */ /* 0x000fea0003800200 */
.L_x_5:
[----:B------:R-:W-:Y:S01]  /*0660*/  BAR.SYNC.DEFER_BLOCKING 0x0 ;  /* 0x0000000000007b1d */ /* 0x000fe20000010000 */
[----:B------:R-:W-:-:S07]  /*0670*/  IMAD.MOV.U32 R3, RZ, RZ, RZ ;  /* 0x000000ffff037224 */ /* 0x000fce00078e00ff */
.L_x_106:
[----:B----4-:R-:W-:Y:S01]  /*0680*/  IMAD.IADD R0, R16, 0x1, R3 ;  /* 0x0000000110007824 */ /* 0x010fe200078e0203 */
[----:B------:R-:W-:Y:S05]  /*0690*/  YIELD ;  /* 0x0000000000007946 */ /* 0x000fea0003800000 */
[----:B------:R-:W-:Y:S01]  /*06a0*/  LEA R0, R0, UR38, 0x2 ;  /* 0x0000002600007c11 */ /* 0x000fe2000f8e10ff */
[----:B------:R-:W-:Y:S01]  /*06b0*/  VIADD R3, R3, 0x1 ;  /* 0x0000000103037836 */ /* 0x000fe20000000000 */
[----:B------:R-:W-:Y:S01]  /*06c0*/  BSSY.RECONVERGENT B0, `(.L_x_7) ;  /* 0x0000037000007945 */ /* 0x000fe20003800200 */
[----:B0-----:R-:W-:Y:S01]  /*06d0*/  IMAD.MOV.U32 R4, RZ, RZ, RZ ;  /* 0x000000ffff047224 */ /* 0x001fe200078e00ff */
[----:B---3--:R-:W-:-:S02]  /*06e0*/  CS2R R26, SRZ ;  /* 0x00000000001a7805 */ /* 0x008fc4000001ff00 */
[----:B------:R-:W0:Y:S01]  /*06f0*/  LDS R0, [R0] ;  /* 0x0000000000007984 */ /* 0x000e220000000800 */
[----:B------:R-:W-:Y:S02]  /*0700*/  ISETP.NE.AND P2, PT, R3, 0x20, PT ;  /* 0x000000200300780c */ /* 0x000fe40003f45270 */
[----:B0----5:R-:W-:-:S04]  /*0710*/  SHF.R.U32.HI R5, RZ, 0x1c, R0 ;  /* 0x0000001cff057819 */ /* 0x021fc80000011600 */
[----:B------:R-:W-:-:S13]  /*0720*/  ISETP.GT.U32.AND P0, PT, R5, 0x8, PT ;  /* 0x000000080500780c */ /* 0x000fda0003f04070 */
[----:B-12---:R-:W-:Y:S05]  /*0730*/  @P0 BRA `(.L_x_8) ;  /* 0x0000000000bc0947 */ /* 0x006fea0003800000 */
[C---:B------:R-:W-:Y:S01]  /*0740*/  ISETP.GT.U32.AND P0, PT, R5.reuse, 0xffff, PT ;  /* 0x0000ffff0500780c */ /* 0x040fe20003f04070 */
[----:B------:R-:W-:Y:S01]  /*0750*/  IMAD.MOV.U32 R6, RZ, RZ, 0x1 ;  /* 0x00000001ff067424 */ /* 0x000fe200078e00ff */
[----:B------:R-:W0:Y:S01]  /*0760*/  LDCU.64 UR4, c[0x0][0x380] ;  /* 0x00007000ff0477ac */ /* 0x000e220008000a00 */
[----:B------:R-:W-:Y:S01]  /*0770*/  BSSY.RELIABLE B1, `(.L_x_9) ;  /* 0x000001e000017945 */ /* 0x000fe20003800100 */
        /* <DEDUP_REMOVED lines=8> */
[----:B------:R-:W-:Y:S05]  /*0800*/  @P0 BRA `(.L_x_11) ;  /* 0x0000000000280947 */ /* 0x000fea0003800000 */
[----:B------:R-:W-:-:S13]  /*0810*/  LOP3.LUT P0, RZ, R5, 0x120, RZ, 0xc0, !PT ;  /* 0x0000012005ff7812 */ /* 0x000fda000780c0ff */
[----:B------:R-:W-:Y:S05]  /*0820*/  @!P0 BREAK.RELIABLE B1 ;  /* 0x0000000000018942 */ /* 0x000fea0003800100 */
[----:B------:R-:W-:Y:S05]  /*0830*/  @!P0 BRA `(.L_x_8) ;  /* 0x00000000007c8947 */ /* 0x000fea0003800000 */
[----:B------:R-:W0:Y:S02]  /*0840*/  LDC.64 R6, c[0x0][0x380] ;  /* 0x0000e000ff067b82 */ /* 0x000e240000000a00 */
[----:B0-----:R-:W2:Y:S01]  /*0850*/  LDG.E.64 R6, desc[UR36][R6.64+0x10] ;  /* 0x0000102406067981 */ /* 0x001ea2000c1e1b00 */
[----:B------:R-:W-:-:S05]  /*0860*/  IMAD.SHL.U32 R5, R0, 0x8, RZ ;  /* 0x0000000800057824 */ /* 0x000fca00078e00ff */
[----:B------:R-:W-:-:S04]  /*0870*/  LOP3.LUT R5, R5, 0x7ffffff8, RZ, 0xc0, !PT ;  /* 0x7ffffff805057812 */ /* 0x000fc800078ec0ff */
[----:B--2---:R-:W-:-:S04]  /*0880*/  IADD3 R8, P0, P1, R6, 0x4, R5 ;  /* 0x0000000406087810 */ /* 0x004fc8000791e005 */
[----:B------:R-:W-:Y:S01]  /*0890*/  IADD3.X R9, PT, PT, R7, RZ, RZ, P0, P1 ;  /* 0x000000ff07097210 */ /* 0x000fe200007e24ff */
[----:B------:R-:W-:Y:S08]  /*08a0*/  BRA `(.L_x_12) ;  /* 0x0000000000287947 */ /* 0x000ff00003800000 */
.L_x_11:
[----:B------:R-:W0:Y:S02]  /*08b0*/  LDC.64 R6, c[0x0][0x380] ;  /* 0x0000e000ff067b82 */ /* 0x000e240000000a00 */
[----:B0-----:R-:W2:Y:S01]  /*08c0*/  LDG.E.64 R6, desc[UR36][R6.64+0x10] ;  /* 0x0000102406067981 */ /* 0x001ea2000c1e1b00 */
[----:B------:R-:W-:-:S05]  /*08d0*/  IMAD.SHL.U32 R5, R0, 0x8, RZ ;  /* 0x0000000800057824 */ /* 0x000fca00078e00ff */
[----:B------:R-:W-:-:S04]  /*08e0*/  LOP3.LUT R5, R5, 0x7ffffff8, RZ, 0xc0, !PT ;  /* 0x7ffffff805057812 */ /* 0x000fc800078ec0ff */
[----:B--2---:R-:W-:-:S05]  /*08f0*/  IADD3 R8, P0, PT, R6, R5, RZ ;  /* 0x0000000506087210 */ /* 0x004fca0007f1e0ff */
[----:B------:R-:W-:-:S08]  /*0900*/  IMAD.X R9, RZ, RZ, R7, P0 ;  /* 0x000000ffff097224 */ /* 0x000fd000000e0607 */
.L_x_10:
[----:B------:R-:W-:-:S04]  /*0910*/  ISETP.NE.U32.AND P0, PT, R8, RZ, PT ;  /* 0x000000ff0800720c */ /* 0x000fc80003f05070 */
[----:B------:R-:W-:-:S13]  /*0920*/  ISETP.NE.AND.EX P0, PT, R9, RZ, PT, P0 ;  /* 0x000000ff0900720c */ /* 0x000fda0003f05300 */
[----:B------:R-:W-:Y:S05]  /*0930*/  @!P0 BREAK.RELIABLE B1 ;  /* 0x0000000000018942 */ /* 0x000fea0003800100 */
[----:B------:R-:W-:Y:S05]  /*0940*/  @!P0 BRA `(.L_x_8) ;  /* 0x0000000000388947 */ /* 0x000fea0003800000 */
.L_x_12:
[----:B------:R-:W-:Y:S05]  /*0950*/  BSYNC.RELIABLE B1 ;  /* 0x0000000000017941 */ /* 0x000fea0003800100 */
.L_x_9:
[----:B------:R-:W-:Y:S02]  /*0960*/  IMAD.MOV.U32 R6, RZ, RZ, R8 ;  /* 0x000000ffff067224 */ /* 0x000fe400078e0008 */
[----:B------:R-:W-:-:S05]  /*0970*/  IMAD.MOV.U32 R7, RZ, RZ, R9 ;  /* 0x000000ffff077224 */ /* 0x000fca00078e0009 */
[----:B------:R-:W2:Y:S02]  /*0980*/  LD.E R10, desc[UR36][R6.64] ;  /* 0x00000024060a7980 */ /* 0x000ea4000c101900 */
[----:B--2---:R-:W-:-:S04]  /*0990*/  LOP3.LUT R5, R10, 0xf0000000, RZ, 0xc0, !PT ;  /* 0xf00000000a057812 */ /* 0x004fc800078ec0ff */
[----:B------:R-:W-:-:S13]  /*09a0*/  ISETP.NE.AND P0, PT, R5, 0x10000000, PT ;  /* 0x100000000500780c */ /* 0x000fda0003f05270 */
[----:B------:R-:W0:Y:S01]  /*09b0*/  @!P0 LDC.64 R8, c[0x0][0x388] ;  /* 0x0000e200ff088b82 */ /* 0x000e220000000a00 */
[----:B------:R-:W-:-:S05]  /*09c0*/  @!P0 IMAD.SHL.U32 R5, R10, 0x4, RZ ;  /* 0x000000040a058824 */ /* 0x000fca00078e00ff */
[----:B------:R-:W-:-:S04]  /*09d0*/  @!P0 LOP3.LUT R5, R5, 0x3ffffffc, RZ, 0xc0, !PT ;  /* 0x3ffffffc05058812 */ /* 0x000fc800078ec0ff */
[----:B0-----:R-:W-:-:S05]  /*09e0*/  @!P0 IADD3 R8, P1, PT, R5, R8, RZ ;  /* 0x0000000805088210 */ /* 0x001fca0007f3e0ff */
[----:B------:R-:W-:-:S05]  /*09f0*/  @!P0 IMAD.X R9, RZ, RZ, R9, P1 ;  /* 0x000000ffff098224 */ /* 0x000fca00008e0609 */
[----:B------:R0:W5:Y:S01]  /*0a00*/  @!P0 LDG.E R4, desc[UR36][R8.64] ;  /* 0x0000002408048981 */ /* 0x000162000c1e1900 */
[----:B------:R-:W-:Y:S02]  /*0a10*/  @!P0 IMAD.MOV.U32 R26, RZ, RZ, R6 ;  /* 0x000000ffff1a8224 */ /* 0x000fe400078e0006 */
[----:B------:R-:W-:-:S07]  /*0a20*/  @!P0 IMAD.MOV.U32 R27, RZ, RZ, R7 ;  /* 0x000000ffff1b8224 */ /* 0x000fce00078e0007 */
.L_x_8:
[----:B------:R-:W-:Y:S05]  /*0a30*/  BSYNC.RECONVERGENT B0 ;  /* 0x0000000000007941 */ /* 0x000fea0003800200 */
.L_x_7:
[----:B------:R-:W1:Y:S01]  /*0a40*/  LDC.64 R14, c[0x0][0x388] ;  /* 0x0000e200ff0e7b82 */ /* 0x000e620000000a00 */
[C---:B-----5:R-:W-:Y:S02]  /*0a50*/  VIADD R13, R4.reuse, 0x1 ;  /* 0x00000001040d7836 */ /* 0x060fe40000000000 */
[----:B------:R-:W-:Y:S02]  /*0a60*/  VIADD R5, R4, 0x2 ;  /* 0x0000000204057836 */ /* 0x000fe40000000000 */
[----:B-1----:R-:W-:-:S04]  /*0a70*/  IMAD.WIDE.U32 R12, R13, 0x4, R14 ;  /* 0x000000040d0c7825 */ /* 0x002fc800078e000e */
[----:B------:R-:W-:-:S04]  /*0a80*/  IMAD.WIDE.U32 R10, R4, 0x4, R14 ;  /* 0x00000004040a7825 */ /* 0x000fc800078e000e */
[----:B------:R-:W-:Y:S01]  /*0a90*/  IMAD.WIDE.U32 R14, R5, 0x4, R14 ;  /* 0x00000004050e7825 */ /* 0x000fe200078e000e */
[----:B------:R1:W5:Y:S04]  /*0aa0*/  LDG.E R7, desc[UR36][R10.64] ;  /* 0x000000240a077981 */ /* 0x000368000c1e1900 */
[----:B------:R1:W5:Y:S04]  /*0ab0*/  LDG.E R5, desc[UR36][R12.64] ;  /* 0x000000240c057981 */ /* 0x000368000c1e1900 */
[----:B------:R1:W5:Y:S01]  /*0ac0*/  LDG.E R6, desc[UR36][R14.64] ;  /* 0x000000240e067981 */ /* 0x000362000c1e1900 */
[----:B------:R-:W-:-:S04]  /*0ad0*/  ISETP.NE.AND P0, PT, R4, RZ, PT ;  /* 0x000000ff0400720c */ /* 0x000fc80003f05270 */
[----:B------:R-:W-:Y:S01]  /*0ae0*/  ISETP.NE.OR P0, PT, R17, RZ, !P0 ;  /* 0x000000ff1100720c */ /* 0x000fe20004705670 */
[----:B------:R-:W-:Y:S01]  /*0af0*/  BSSY B1, `(.L_x_13) ;  /* 0x000020e000017945 */ /* 0x000fe20003800000 */
[----:B0-----:R-:W-:-:S11]  /*0b00*/  VIADD R8, R4, 0x3 ;  /* 0x0000000304087836 */ /* 0x001fd60000000000 */
[----:B-1----:R-:W-:Y:S05]  /*0b10*/  @P0 BRA `(.L_x_14) ;  /* 0x00000020002c0947 */ /* 0x002fea0003800000 */
[----:B------:R-:W-:Y:S01]  /*0b20*/  BSSY B0, `(.L_x_15) ;  /* 0x0000200000007945 */ /* 0x000fe20003800000 */
[----:B------:R-:W-:-:S07]  /*0b30*/  IMAD.MOV.U32 R20, RZ, RZ, RZ ;  /* 0x000000ffff147224 */ /* 0x000fce00078e00ff */
.L_x_36:
[----:B------:R-:W0:Y:S02]  /*0b40*/  LDC.64 R28, c[0x0][0x380] ;  /* 0x0000e000ff1c7b82 */ /* 0x000e240000000a00 */
[----:B0-----:R-:W2:Y:S01]  /*0b50*/  LDG.E.64 R10, desc[UR36][R28.64+0x10] ;  /* 0x000010241c0a7981 */ /* 0x001ea2000c1e1b00 */
[----:B-----5:R-:W-:Y:S02]  /*0b60*/  IADD3 R9, PT, PT, -R20, R2, R7 ;  /* 0x0000000214097210 */ /* 0x020fe40007ffe107 */
[----:B------:R-:W-:Y:S01]  /*0b70*/  CS2R R12, SRZ ;  /* 0x00000000000c7805 */ /* 0x000fe2000001ff00 */
[----:B------:R-:W-:Y:S01]  /*0b80*/  IMAD.MOV.U32 R14, RZ, RZ, -0x3 ;  /* 0xfffffffdff0e7424 */ /* 0x000fe200078e00ff */
[----:B------:R-:W-:Y:S05]  /*0b90*/  YIELD ;  /* 0x0000000000007946 */ /* 0x000fea0003800000 */
[----:B------:R-:W-:Y:S01]  /*0ba0*/  ISETP.GT.U32.AND P0, PT, R9, 0x10000000, PT ;  /* 0x100000000900780c */ /* 0x000fe20003f04070 */
[----:B------:R-:W-:-:S03]  /*0bb0*/  IMAD.MOV.U32 R15, RZ, RZ, -0x3 ;  /* 0xfffffffdff0f7424 */ /* 0x000fc600078e00ff */
[----:B------:R-:W-:-:S05]  /*0bc0*/  SEL R9, R2, RZ, !P0 ;  /* 0x000000ff02097207 */ /* 0x000fca0004000000 */
[----:B--2---:R-:W-:-:S05]  /*0bd0*/  IMAD.WIDE.U32 R22, R9, 0x8, R10 ;  /* 0x0000000809167825 */ /* 0x004fca00078e000a */
[----:B------:R0:W2:Y:S01]  /*0be0*/  ATOM.E.CAS.64.STRONG.GPU P0, R12, [R22], R12, R14 ;  /* 0x0000000c160c738b */ /* 0x0000a2000010e50e */
[----:B------:R-:W-:Y:S01]  /*0bf0*/  BSSY.RECONVERGENT B2, `(.L_x_16) ;  /* 0x000000a000027945 */ /* 0x000fe20003800200 */
[----:B--2---:R-:W-:Y:S02]  /*0c00*/  IMAD.MOV.U32 R24, RZ, RZ, R12 ;  /* 0x000000ffff187224 */ /* 0x004fe400078e000c */
[----:B------:R-:W-:Y:S01]  /*0c10*/  IMAD.MOV.U32 R25, RZ, RZ, R13 ;  /* 0x000000ffff197224 */ /* 0x000fe200078e000d */
[----:B0-----:R-:W-:Y:S06]  /*0c20*/  @P0 BRA `(.L_x_17) ;  /* 0x0000000000180947 */ /* 0x001fec0003800000 */
[----:B------:R-:W2:Y:S02]  /*0c30*/  LD.E.64 R24, [R22] ;  /* 0x0000000016187980 */ /* 0x000ea40000100b00 */
[----:B--2---:R-:W-:-:S04]  /*0c40*/  ISETP.EQ.U32.AND P0, PT, R24, RZ, PT ;  /* 0x000000ff1800720c */ /* 0x004fc80003f02070 */
[----:B------:R-:W-:-:S04]  /*0c50*/  ISETP.NE.U32.OR.EX P0, PT, R25, RZ, !PT, !P0 ;  /* 0x000000ff1900720c */ /* 0x000fc80007f05580 */
[----:B------:R-:W-:Y:S02]  /*0c60*/  SEL R10, R24, 0xfffffffd, P0 ;  /* 0xfffffffd180a7807 */ /* 0x000fe40000000000 */
[----:B------:R-:W-:-:S05]  /*0c70*/  SEL R11, R25, 0xfffffffd, P0 ;  /* 0xfffffffd190b7807 */ /* 0x000fca0000000000 */
[----:B------:R0:W-:Y:S02]  /*0c80*/  ST.E.64 [R22], R10 ;  /* 0x0000000016007385 */ /* 0x0001e40000100b0a */
.L_x_17:
[----:B------:R-:W-:Y:S05]  /*0c90*/  BSYNC.RECONVERGENT B2 ;  /* 0x0000000000027941 */ /* 0x000fea0003800200 */
.L_x_16:
[----:B------:R-:W-:Y:S01]  /*0ca0*/  ISETP.NE.U32.AND P0, PT, R24, RZ, PT ;  /* 0x000000ff1800720c */ /* 0x000fe20003f05070 */
[----:B------:R-:W-:Y:S01]  /*0cb0*/  BSSY B2, `(.L_x_18) ;  /* 0x00001e2000027945 */ /* 0x000fe20003800000 */
[----:B0-----:R-:W-:Y:S02]  /*0cc0*/  IMAD.MOV.U32 R10, RZ, RZ, R20 ;  /* 0x000000ffff0a7224 */ /* 0x001fe400078e0014 */
[----:B------:R-:W-:-:S13]  /*0cd0*/  ISETP.NE.AND.EX P0, PT, R25, RZ, PT, P0 ;  /* 0x000000ff1900720c */ /* 0x000fda0003f05300 */
[----:B------:R-:W-:Y:S01]  /*0ce0*/  @!P0 VIADD R20, R20, 0x1 ;  /* 0x0000000114148836 */ /* 0x000fe20000000000 */
[----:B------:R-:W-:Y:S06]  /*0cf0*/  @!P0 BRA `(.L_x_19) ;  /* 0x0000001c00748947 */ /* 0x000fec0003800000 */
[----:B------:R-:W-:Y:S01]  /*0d00*/  ISETP.NE.AND P0, PT, R10, RZ, PT ;  /* 0x000000ff0a00720c */ /* 0x000fe20003f05270 */
[----:B------:R-:W-:-:S12]  /*0d10*/  IMAD.MOV.U32 R20, RZ, RZ, RZ ;  /* 0x000000ffff147224 */ /* 0x000fd800078e00ff */
[----:B------:R-:W-:Y:S05]  /*0d20*/  @!P0 BRA `(.L_x_19) ;  /* 0x0000001c00688947 */ /* 0x000fea0003800000 */
[----:B------:R-:W-:Y:S01]  /*0d30*/  ISETP.GE.U32.AND P0, PT, R10, 0x10, PT ;  /* 0x000000100a00780c */ /* 0x000fe20003f06070 */
[----:B------:R-:W-:Y:S01]  /*0d40*/  BSSY B3, `(.L_x_20) ;  /* 0x00000e5000037945 */ /* 0x000fe20003800000 */
[----:B------:R-:W-:Y:S02]  /*0d50*/  IMAD.IADD R2, R9, 0x1, -R10 ;  /* 0x0000000109027824 */ /* 0x000fe400078e0a0a */
[----:B------:R-:W-:-:S09]  /*0d60*/  IMAD.MOV.U32 R11, RZ, RZ, RZ ;  /* 0x000000ffff0b7224 */ /* 0x000fd200078e00ff */
[----:B------:R-:W-:Y:S05]  /*0d70*/  @!P0 BRA `(.L_x_21) ;  /* 0x0000000c00848947 */ /* 0x000fea0003800000 */
[----:B------:R-:W-:Y:S01]  /*0d80*/  LOP3.LUT R24, R10, 0xfffffff0, RZ, 0xc0, !PT ;  /* 0xfffffff00a187812 */ /* 0x000fe200078ec0ff */
[----:B------:R-:W-:Y:S01]  /*0d90*/  BSSY B4, `(.L_x_22) ;  /* 0x00000de000047945 */ /* 0x000fe20003800000 */
[----:B------:R-:W-:-:S03]  /*0da0*/  VIADD R11, R2, 0x7 ;  /* 0x00000007020b7836 */ /* 0x000fc60000000000 */
[----:B------:R-:W-:-:S07]  /*0db0*/  IMAD.MOV R24, RZ, RZ, -R24 ;  /* 0x000000ffff187224 */ /* 0x000fce00078e0a18 */
.L_x_23:
[----:B0-----:R-:W2:Y:S01]  /*0dc0*/  LDG.E.64 R20, desc[UR36][R28.64+0x10] ;  /* 0x000010241c147981 */ /* 0x001ea2000c1e1b00 */
[----:B------:R-:W-:Y:S01]  /*0dd0*/  IMAD.SHL.U32 R25, R11, 0x8, RZ ;  /* 0x000000080b197824 */ /* 0x000fe200078e00ff */
[----:B------:R-:W-:Y:S01]  /*0de0*/  CS2R R14, SRZ ;  /* 0x00000000000e7805 */ /* 0x000fe2000001ff00 */
[----:B------:R-:W-:Y:S01]  /*0df0*/  IMAD.MOV.U32 R13, RZ, RZ, -0x3 ;  /* 0xfffffffdff0d7424 */ /* 0x000fe200078e00ff */
[----:B------:R-:W-:Y:S05]  /*0e00*/  YIELD ;  /* 0x0000000000007946 */ /* 0x000fea0003800000 */
[----:B------:R-:W-:-:S05]  /*0e10*/  VIADD R12, R25, 0xffffffc8 ;  /* 0xffffffc8190c7836 */ /* 0x000fca0000000000 */
[----:B------:R-:W-:Y:S01]  /*0e20*/  LOP3.LUT R31, R12, 0x7ffffff8, RZ, 0xc0, !PT ;  /* 0x7ffffff80c1f7812 */ /* 0x000fe200078ec0ff */
[----:B------:R-:W-:-:S03]  /*0e30*/  IMAD.MOV.U32 R12, RZ, RZ, -0x3 ;  /* 0xfffffffdff0c7424 */ /* 0x000fc600078e00ff */
[----:B--2---:R-:W-:-:S05]  /*0e40*/  IADD3 R30, P0, PT, R20, R31, RZ ;  /* 0x0000001f141e7210 */ /* 0x004fca0007f1e0ff */
[----:B------:R-:W-:-:S05]  /*0e50*/  IMAD.X R31, RZ, RZ, R21, P0 ;  /* 0x000000ffff1f7224 */ /* 0x000fca00000e0615 */
[----:B------:R0:W-:Y:S04]  /*0e60*/  ATOM.E.CAS.64.STRONG.GPU P1, RZ, [R30], R12, R14 ;  /* 0x0000000c1eff738b */ /* 0x0001e8000012e50e */
[----:B0-----:R-:W2:Y:S02]  /*0e70*/  @!P1 LD.E.64 R20, [R30] ;  /* 0x000000001e149980 */ /* 0x001ea40000100b00 */
[----:B--2---:R-:W-:-:S04]  /*0e80*/  @!P1 ISETP.EQ.U32.AND P0, PT, R20, -0x3, PT ;  /* 0xfffffffd1400980c */ /* 0x004fc80003f02070 */
[----:B------:R-:W-:-:S04]  /*0e90*/  @!P1 ISETP.NE.U32.OR.EX P0, PT, R21, -0x3, !PT, !P0 ;  /* 0xfffffffd1500980c */ /* 0x000fc80007f05580 */
[----:B------:R-:W-:Y:S02]  /*0ea0*/  @!P1 SEL R22, R20, RZ, P0 ;  /* 0x000000ff14169207 */ /* 0x000fe40000000000 */
[----:B------:R-:W-:-:S05]  /*0eb0*/  @!P1 SEL R23, R21, RZ, P0 ;  /* 0x000000ff15179207 */ /* 0x000fca0000000000 */
[----:B------:R0:W-:Y:S04]  /*0ec0*/  @!P1 ST.E.64 [R30], R22 ;  /* 0x000000001e009385 */ /* 0x0001e80000100b16 */
[----:B------:R-:W2:Y:S01]  /*0ed0*/  LDG.E.64 R20, desc[UR36][R28.64+0x10] ;  /* 0x000010241c147981 */ /* 0x000ea2000c1e1b00 */
[----:B------:R-:W-:Y:S01]  /*0ee0*/  VIADD R32, R25, 0xffffffd0 ;  /* 0xffffffd019207836 */ /* 0x000fe20000000000 */
[----:B------:R-:W-:-:S04]  /*0ef0*/  CS2R R14, SRZ ;  /* 0x00000000000e7805 */ /* 0x000fc8000001ff00 */
[----:B------:R-:W-:-:S04]  /*0f00*/  LOP3.LUT R33, R32, 0x7ffffff8, RZ, 0xc0, !PT ;  /* 0x7ffffff820217812 */ /* 0x000fc800078ec0ff */
[----:B--2---:R-:W-:-:S05]  /*0f10*/  IADD3 R32, P0, PT, R20, R33, RZ ;  /* 0x0000002114207210 */ /* 0x004fca0007f1e0ff */
[----:B------:R-:W-:-:S05]  /*0f20*/  IMAD.X R33, RZ, RZ, R21, P0 ;  /* 0x000000ffff217224 */ /* 0x000fca00000e0615 */
[----:B------:R1:W-:Y:S04]  /*0f30*/  ATOM.E.CAS.64.STRONG.GPU P1, RZ, [R32], R12, R14 ;  /* 0x0000000c20ff738b */ /* 0x0003e8000012e50e */
[----:B-1----:R-:W2:Y:S02]  /*0f40*/  @!P1 LD.E.64 R20, [R32] ;  /* 0x0000000020149980 */ /* 0x002ea40000100b00 */
[----:B--2---:R-:W-:-:S04]  /*0f50*/  @!P1 ISETP.EQ.U32.AND P0, PT, R20, -0x3, PT ;  /* 0xfffffffd1400980c */ /* 0x004fc80003f02070 */
[----:B------:R-:W-:-:S04]  /*0f60*/  @!P1 ISETP.NE.U32.OR.EX P0, PT, R21, -0x3, !PT, !P0 ;  /* 0xfffffffd1500980c */ /* 0x000fc80007f05580 */
[----:B0-----:R-:W-:Y:S02]  /*0f70*/  @!P1 SEL R22, R20, RZ, P0 ;  /* 0x000000ff14169207 */ /* 0x001fe40000000000 */
        /* <DEDUP_REMOVED lines=64> */
[----:B------:R-:W-:Y:S02]  /*1380*/  @!P1 SEL R30, R20, RZ, P0 ;  /* 0x000000ff141e9207 */ /* 0x000fe40000000000 */
[----:B------:R-:W-:-:S05]  /*1390*/  @!P1 SEL R31, R21, RZ, P0 ;  /* 0x000000ff151f9207 */ /* 0x000fca0000000000 */
[----:B------:R1:W-:Y:S04]  /*13a0*/  @!P1 ST.E.64 [R34], R30 ;  /* 0x0000000022009385 */ /* 0x0003e80000100b1e */
[----:B0-----:R-:W2:Y:S01]  /*13b0*/  LDG.E.64 R22, desc[UR36][R28.64+0x10] ;  /* 0x000010241c167981 */ /* 0x001ea2000c1e1b00 */
[----:B------:R-:W-:Y:S01]  /*13c0*/  LOP3.LUT R33, R25, 0x7ffffff8, RZ, 0xc0, !PT ;  /* 0x7ffffff819217812 */ /* 0x000fe200078ec0ff */
[----:B------:R-:W-:Y:S02]  /*13d0*/  IMAD.MOV.U32 R20, RZ, RZ, -0x3 ;  /* 0xfffffffdff147424 */ /* 0x000fe400078e00ff */
[----:B------:R-:W-:Y:S01]  /*13e0*/  IMAD.MOV.U32 R21, RZ, RZ, -0x3 ;  /* 0xfffffffdff157424 */ /* 0x000fe200078e00ff */
[----:B--2---:R-:W-:-:S05]  /*13f0*/  IADD3 R32, P0, PT, R22, R33, RZ ;  /* 0x0000002116207210 */ /* 0x004fca0007f1e0ff */
[----:B------:R-:W-:Y:S01]  /*1400*/  IMAD.X R33, RZ, RZ, R23, P0 ;  /* 0x000000ffff217224 */ /* 0x000fe200000e0617 */
[----:B------:R-:W-:-:S05]  /*1410*/  CS2R R22, SRZ ;  /* 0x0000000000167805 */ /* 0x000fca000001ff00 */
[----:B------:R0:W-:Y:S04]  /*1420*/  ATOM.E.CAS.64.STRONG.GPU P1, RZ, [R32], R20, R22 ;  /* 0x0000001420ff738b */ /* 0x0001e8000012e516 */
[----:B0-----:R-:W2:Y:S02]  /*1430*/  @!P1 LD.E.64 R12, [R32] ;  /* 0x00000000200c9980 */ /* 0x001ea40000100b00 */
[----:B--2---:R-:W-:-:S04]  /*1440*/  @!P1 ISETP.EQ.U32.AND P0, PT, R12, -0x3, PT ;  /* 0xfffffffd0c00980c */ /* 0x004fc80003f02070 */
[----:B------:R-:W-:-:S04]  /*1450*/  @!P1 ISETP.NE.U32.OR.EX P0, PT, R13, -0x3, !PT, !P0 ;  /* 0xfffffffd0d00980c */ /* 0x000fc80007f05580 */
[----:B-1----:R-:W-:Y:S02]  /*1460*/  @!P1 SEL R30, R12, RZ, P0 ;  /* 0x000000ff0c1e9207 */ /* 0x002fe40000000000 */
[----:B------:R-:W-:-:S05]  /*1470*/  @!P1 SEL R31, R13, RZ, P0 ;  /* 0x000000ff0d1f9207 */ /* 0x000fca0000000000 */
[----:B------:R0:W-:Y:S04]  /*1480*/  @!P1 ST.E.64 [R32], R30 ;  /* 0x0000000020009385 */ /* 0x0001e80000100b1e */
[----:B------:R-:W2:Y:S01]  /*1490*/  LDG.E.64 R14, desc[UR36][R28.64+0x10] ;  /* 0x000010241c0e7981 */ /* 0x000ea2000c1e1b00 */
[----:B------:R-:W-:Y:S02]  /*14a0*/  VIADD R12, R25, 0x8 ;  /* 0x00000008190c7836 */ /* 0x000fe40000000000 */
[----:B------:R-:W-:-:S03]  /*14b0*/  IMAD.MOV.U32 R13, RZ, RZ, -0x3 ;  /* 0xfffffffdff0d7424 */ /* 0x000fc600078e00ff */
[----:B------:R-:W-:Y:S01]  /*14c0*/  LOP3.LUT R35, R12, 0x7ffffff8, RZ, 0xc0, !PT ;  /* 0x7ffffff80c237812 */ /* 0x000fe200078ec0ff */
[----:B------:R-:W-:-:S03]  /*14d0*/  IMAD.MOV.U32 R12, RZ, RZ, -0x3 ;  /* 0xfffffffdff0c7424 */ /* 0x000fc600078e00ff */
[----:B--2---:R-:W-:-:S05]  /*14e0*/  IADD3 R34, P0, PT, R14, R35, RZ ;  /* 0x000000230e227210 */ /* 0x004fca0007f1e0ff */
[----:B------:R-:W-:Y:S01]  /*14f0*/  IMAD.X R35, RZ, RZ, R15, P0 ;  /* 0x000000ffff237224 */ /* 0x000fe200000e060f */
[----:B------:R-:W-:-:S05]  /*1500*/  CS2R R14, SRZ ;  /* 0x00000000000e7805 */ /* 0x000fca000001ff00 */
[----:B------:R1:W-:Y:S04]  /*1510*/  ATOM.E.CAS.64.STRONG.GPU P1, RZ, [R34], R12, R14 ;  /* 0x0000000c22ff738b */ /* 0x0003e8000012e50e */
[----:B-1----:R-:W2:Y:S02]  /*1520*/  @!P1 LD.E.64 R20, [R34] ;  /* 0x0000000022149980 */ /* 0x002ea40000100b00 */
[----:B--2---:R-:W-:-:S04]  /*1530*/  @!P1 ISETP.EQ.U32.AND P0, PT, R20, -0x3, PT ;  /* 0xfffffffd1400980c */ /* 0x004fc80003f02070 */
[----:B------:R-:W-:-:S04]  /*1540*/  @!P1 ISETP.NE.U32.OR.EX P0, PT, R21, -0x3, !PT, !P0 ;  /* 0xfffffffd1500980c */ /* 0x000fc80007f05580 */
[----:B------:R-:W-:Y:S02]  /*1550*/  @!P1 SEL R22, R20, RZ, P0 ;  /* 0x000000ff14169207 */ /* 0x000fe40000000000 */
[----:B------:R-:W-:-:S05]  /*1560*/  @!P1 SEL R23, R21, RZ, P0 ;  /* 0x000000ff15179207 */ /* 0x000fca0000000000 */
[----:B------:R1:W-:Y:S04]  /*1570*/  @!P1 ST.E.64 [R34], R22 ;  /* 0x0000000022009385 */ /* 0x0003e80000100b16 */
[----:B------:R-:W2:Y:S01]  /*1580*/  LDG.E.64 R20, desc[UR36][R28.64+0x10] ;  /* 0x000010241c147981 */ /* 0x000ea2000c1e1b00 */
[----:B0-----:R-:W-:Y:S01]  /*1590*/  VIADD R30, R25, 0x10 ;  /* 0x00000010191e7836 */ /* 0x001fe20000000000 */
[----:B------:R-:W-:-:S04]  /*15a0*/  CS2R R14, SRZ ;  /* 0x00000000000e7805 */ /* 0x000fc8000001ff00 */
[----:B------:R-:W-:-:S04]  /*15b0*/  LOP3.LUT R31, R30, 0x7ffffff8, RZ, 0xc0, !PT ;  /* 0x7ffffff81e1f7812 */ /* 0x000fc800078ec0ff */
[----:B--2---:R-:W-:-:S05]  /*15c0*/  IADD3 R30, P0, PT, R20, R31, RZ ;  /* 0x0000001f141e7210 */ /* 0x004fca0007f1e0ff */
[----:B------:R-:W-:-:S05]  /*15d0*/  IMAD.X R31, RZ, RZ, R21, P0 ;  /* 0x000000ffff1f7224 */ /* 0x000fca00000e0615 */
        /* <DEDUP_REMOVED lines=79> */
[----:B-1----:R-:W2:Y:S01]  /*1ad0*/  @!P1 LD.E.64 R20, [R30] ;  /* 0x000000001e149980 */ /* 0x002ea20000100b00 */
[----:B------:R-:W-:Y:S02]  /*1ae0*/  VIADD R24, R24, 0x10 ;  /* 0x0000001018187836 */ /* 0x000fe40000000000 */
[----:B------:R-:W-:Y:S01]  /*1af0*/  VIADD R11, R11, 0x10 ;  /* 0x000000100b0b7836 */ /* 0x000fe20000000000 */
[----:B--2---:R-:W-:-:S04]  /*1b00*/  @!P1 ISETP.EQ.U32.AND P0, PT, R20, -0x3, PT ;  /* 0xfffffffd1400980c */ /* 0x004fc80003f02070 */
[----:B------:R-:W-:-:S04]  /*1b10*/  @!P1 ISETP.NE.U32.OR.EX P0, PT, R21, -0x3, !PT, !P0 ;  /* 0xfffffffd1500980c */ /* 0x000fc80007f05580 */
[----:B------:R-:W-:Y:S02]  /*1b20*/  @!P1 SEL R20, R20, RZ, P0 ;  /* 0x000000ff14149207 */ /* 0x000fe40000000000 */
[----:B------:R-:W-:Y:S02]  /*1b30*/  @!P1 SEL R21, R21, RZ, P0 ;  /* 0x000000ff15159207 */ /* 0x000fe40000000000 */
[----:B------:R-:W-:-:S03]  /*1b40*/  ISETP.NE.AND P0, PT, R24, RZ, PT ;  /* 0x000000ff1800720c */ /* 0x000fc60003f05270 */
[----:B------:R0:W-:Y:S10]  /*1b50*/  @!P1 ST.E.64 [R30], R20 ;  /* 0x000000001e009385 */ /* 0x0001f40000100b14 */
[----:B------:R-:W-:Y:S05]  /*1b60*/  @P0 BRA `(.L_x_23) ;  /* 0xfffffff000940947 */ /* 0x000fea000383ffff */
[----:B------:R-:W-:Y:S05]  /*1b70*/  BSYNC B4 ;  /* 0x0000000000047941 */ /* 0x000fea0003800000 */
.L_x_22:
[----:B------:R-:W-:-:S07]  /*1b80*/  LOP3.LUT R11, R10, 0xfffffff0, RZ, 0xc0, !PT ;  /* 0xfffffff00a0b7812 */ /* 0x000fce00078ec0ff */
.L_x_21:
[----:B------:R-:W-:Y:S05]  /*1b90*/  BSYNC B3 ;  /* 0x0000000000037941 */ /* 0x000fea0003800000 */
.L_x_20:
[----:B------:R-:W-:Y:S01]  /*1ba0*/  LOP3.LUT P0, R12, R10, 0xf, RZ, 0xc0, !PT ;  /* 0x0000000f0a0c7812 */ /* 0x000fe2000780c0ff */
[----:B0-----:R-:W-:-:S12]  /*1bb0*/  IMAD.MOV.U32 R20, RZ, RZ, RZ ;  /* 0x000000ffff147224 */ /* 0x001fd800078e00ff */
[----:B------:R-:W-:Y:S05]  /*1bc0*/  @!P0 BRA `(.L_x_19) ;  /* 0x0000000c00c08947 */ /* 0x000fea0003800000 */
[----:B------:R-:W-:Y:S01]  /*1bd0*/  ISETP.GE.U32.AND P0, PT, R12, 0x8, PT ;  /* 0x000000080c00780c */ /* 0x000fe20003f06070 */
[----:B------:R-:W-:-:S12]  /*1be0*/  BSSY.RECONVERGENT B3, `(.L_x_24) ;  /* 0x0000071000037945 */ /* 0x000fd80003800200 */
[----:B------:R-:W-:Y:S05]  /*1bf0*/  @!P0 BRA `(.L_x_25) ;  /* 0x0000000400bc8947 */ /* 0x000fea0003800000 */
[----:B------:R-:W2:Y:S01]  /*1c00*/  LDG.E.64 R14, desc[UR36][R28.64+0x10] ;  /* 0x000010241c0e7981 */ /* 0x000ea2000c1e1b00 */
[----:B------:R-:W-:Y:S02]  /*1c10*/  IMAD.IADD R21, R2, 0x1, R11 ;  /* 0x0000000102157824 */ /* 0x000fe400078e020b */
[----:B------:R-:W-:Y:S02]  /*1c20*/  IMAD.MOV.U32 R12, RZ, RZ, -0x3 ;  /* 0xfffffffdff0c7424 */ /* 0x000fe400078e00ff */
[----:B------:R-:W-:Y:S02]  /*1c30*/  IMAD.SHL.U32 R21, R21, 0x8, RZ ;  /* 0x0000000815157824 */ /* 0x000fe400078e00ff */
[----:B------:R-:W-:-:S03]  /*1c40*/  IMAD.MOV.U32 R13, RZ, RZ, -0x3 ;  /* 0xfffffffdff0d7424 */ /* 0x000fc600078e00ff */
[----:B------:R-:W-:-:S04]  /*1c50*/  LOP3.LUT R31, R21, 0x7ffffff8, RZ, 0xc0, !PT ;  /* 0x7ffffff8151f7812 */ /* 0x000fc800078ec0ff */
[----:B--2---:R-:W-:-:S05]  /*1c60*/  IADD3 R30, P0, PT, R14, R31, RZ ;  /* 0x0000001f0e1e7210 */ /* 0x004fca0007f1e0ff */
[----:B------:R-:W-:Y:S01]  /*1c70*/  IMAD.X R31, RZ, RZ, R15, P0 ;  /* 0x000000ffff1f7224 */ /* 0x000fe200000e060f */
[----:B------:R-:W-:-:S05]  /*1c80*/  CS2R R14, SRZ ;  /* 0x00000000000e7805 */ /* 0x000fca000001ff00 */
        /* <DEDUP_REMOVED lines=90> */
[----:B------:R-:W-:-:S07]  /*2230*/  IMAD.X R23, RZ, RZ, R23, P0 ;  /* 0x000000ffff177224 */ /* 0x000fce00000e0617 */
[----:B------:R1:W-:Y:S01]  /*2240*/  ATOM.E.CAS.64.STRONG.GPU P0, RZ, [R22], R12, R14 ;  /* 0x0000000c16ff738b */ /* 0x0003e2000010e50e */
[----:B------:R-:W-:Y:S04]  /*2250*/  BSSY.RECONVERGENT B4, `(.L_x_26) ;  /* 0x0000008000047945 */ /* 0x000fe80003800200 */
[----:B01----:R-:W-:Y:S05]  /*2260*/  @P0 BRA `(.L_x_27) ;  /* 0x0000000000180947 */ /* 0x003fea0003800000 */
[----:B------:R-:W2:Y:S02]  /*2270*/  LD.E.64 R12, [R22] ;  /* 0x00000000160c7980 */ /* 0x000ea40000100b00 */
[----:B--2---:R-:W-:-:S04]  /*2280*/  ISETP.EQ.U32.AND P0, PT, R12, -0x3, PT ;  /* 0xfffffffd0c00780c */ /* 0x004fc80003f02070 */
[----:B------:R-:W-:-:S04]  /*2290*/  ISETP.NE.U32.OR.EX P0, PT, R13, -0x3, !PT, !P0 ;  /* 0xfffffffd0d00780c */ /* 0x000fc80007f05580 */
[----:B------:R-:W-:Y:S02]  /*22a0*/  SEL R12, R12, RZ, P0 ;  /* 0x000000ff0c0c7207 */ /* 0x000fe40000000000 */
[----:B------:R-:W-:-:S05]  /*22b0*/  SEL R13, R13, RZ, P0 ;  /* 0x000000ff0d0d7207 */ /* 0x000fca0000000000 */
[----:B------:R0:W-:Y:S02]  /*22c0*/  ST.E.64 [R22], R12 ;  /* 0x0000000016007385 */ /* 0x0001e40000100b0c */
.L_x_27:
[----:B------:R-:W-:Y:S05]  /*22d0*/  BSYNC.RECONVERGENT B4 ;  /* 0x0000000000047941 */ /* 0x000fea0003800200 */
.L_x_26:
[----:B------:R-:W-:-:S07]  /*22e0*/  VIADD R11, R11, 0x8 ;  /* 0x000000080b0b7836 */ /* 0x000fce0000000000 */
.L_x_25:
[----:B------:R-:W-:Y:S05]  /*22f0*/  BSYNC.RECONVERGENT B3 ;  /* 0x0000000000037941 */ /* 0x000fea0003800200 */
.L_x_24:
[----:B0-----:R-:W-:-:S13]  /*2300*/  LOP3.LUT P0, R12, R10, 0x7, RZ, 0xc0, !PT ;  /* 0x000000070a0c7812 */ /* 0x001fda000780c0ff */
[----:B------:R-:W-:Y:S05]  /*2310*/  @!P0 BRA `(.L_x_19) ;  /* 0x0000000400ec8947 */ /* 0x000fea0003800000 */
[----:B------:R-:W-:Y:S01]  /*2320*/  ISETP.GE.U32.AND P0, PT, R12, 0x4, PT ;  /* 0x000000040c00780c */ /* 0x000fe20003f06070 */
[----:B------:R-:W-:Y:S01]  /*2330*/  BSSY.RECONVERGENT B3, `(.L_x_28) ;  /* 0x000003e000037945 */ /* 0x000fe20003800200 */
[----:B------:R-:W-:-:S11]  /*2340*/  LOP3.LUT R21, R10, 0x3, RZ, 0xc0, !PT ;  /* 0x000000030a157812 */ /* 0x000fd600078ec0ff */
        /* <DEDUP_REMOVED lines=58> */
.L_x_31:
[----:B------:R-:W-:Y:S05]  /*26f0*/  BSYNC.RECONVERGENT B4 ;  /* 0x0000000000047941 */ /* 0x000fea0003800200 */
.L_x_30:
[----:B------:R-:W-:-:S07]  /*2700*/  VIADD R11, R11, 0x4 ;  /* 0x000000040b0b7836 */ /* 0x000fce0000000000 */
.L_x_29:
[----:B------:R-:W-:Y:S05]  /*2710*/  BSYNC.RECONVERGENT B3 ;  /* 0x0000000000037941 */ /* 0x000fea0003800200 */
.L_x_28:
[----:B------:R-:W-:-:S13]  /*2720*/  ISETP.NE.AND P0, PT, R21, RZ, PT ;  /* 0x000000ff1500720c */ /* 0x000fda0003f05270 */
[----:B------:R-:W-:Y:S05]  /*2730*/  @!P0 BRA `(.L_x_19) ;  /* 0x0000000000e48947 */ /* 0x000fea0003800000 */
[----:B------:R-:W2:Y:S01]  /*2740*/  LDG.E.64 R14, desc[UR36][R28.64+0x10] ;  /* 0x000010241c0e7981 */ /* 0x000ea2000c1e1b00 */
[----:B------:R-:W-:Y:S02]  /*2750*/  IMAD.IADD R2, R2, 0x1, R11 ;  /* 0x0000000102027824 */ /* 0x000fe400078e020b */
[----:B0-----:R-:W-:Y:S02]  /*2760*/  IMAD.MOV.U32 R12, RZ, RZ, -0x3 ;  /* 0xfffffffdff0c7424 */ /* 0x001fe400078e00ff */
[----:B------:R-:W-:Y:S02]  /*2770*/  IMAD.SHL.U32 R24, R2, 0x8, RZ ;  /* 0x0000000802187824 */ /* 0x000fe400078e00ff */
[----:B------:R-:W-:-:S03]  /*2780*/  IMAD.MOV.U32 R13, RZ, RZ, -0x3 ;  /* 0xfffffffdff0d7424 */ /* 0x000fc600078e00ff */
[----:B------:R-:W-:-:S04]  /*2790*/  LOP3.LUT R23, R24, 0x7ffffff8, RZ, 0xc0, !PT ;  /* 0x7ffffff818177812 */ /* 0x000fc800078ec0ff */
[----:B--2---:R-:W-:-:S05]  /*27a0*/  IADD3 R22, P0, PT, R14, R23, RZ ;  /* 0x000000170e167210 */ /* 0x004fca0007f1e0ff */
[----:B------:R-:W-:Y:S01]  /*27b0*/  IMAD.X R23, RZ, RZ, R15, P0 ;  /* 0x000000ffff177224 */ /* 0x000fe200000e060f */
[----:B------:R-:W-:-:S06]  /*27c0*/  CS2R R14, SRZ ;  /* 0x00000000000e7805 */ /* 0x000fcc000001ff00 */
[----:B------:R0:W-:Y:S01]  /*27d0*/  ATOM.E.CAS.64.STRONG.GPU P0, RZ, [R22], R12, R14 ;  /* 0x0000000c16ff738b */ /* 0x0001e2000010e50e */
[----:B------:R-:W-:Y:S01]  /*27e0*/  BSSY.RECONVERGENT B3, `(.L_x_32) ;  /* 0x0000009000037945 */ /* 0x000fe20003800200 */
[----:B------:R-:W-:-:S03]  /*27f0*/  ISETP.NE.AND P1, PT, R21, 0x1, PT ;  /* 0x000000011500780c */ /* 0x000fc60003f25270 */
[----:B0-----:R-:W-:Y:S10]  /*2800*/  @P0 BRA `(.L_x_33) ;  /* 0x0000000000180947 */ /* 0x001ff40003800000 */
[----:B------:R-:W2:Y:S02]  /*2810*/  LD.E.64 R10, [R22] ;  /* 0x00000000160a7980 */ /* 0x000ea40000100b00 */
[----:B--2---:R-:W-:-:S04]  /*2820*/  ISETP.EQ.U32.AND P0, PT, R10, -0x3, PT ;  /* 0xfffffffd0a00780c */ /* 0x004fc80003f02070 */
[----:B------:R-:W-:-:S04]  /*2830*/  ISETP.NE.U32.OR.EX P0, PT, R11, -0x3, !PT, !P0 ;  /* 0xfffffffd0b00780c */ /* 0x000fc80007f05580 */
[----:B------:R-:W-:Y:S02]  /*2840*/  SEL R10, R10, RZ, P0 ;  /* 0x000000ff0a0a7207 */ /* 0x000fe40000000000 */
[----:B------:R-:W-:-:S05]  /*2850*/  SEL R11, R11, RZ, P0 ;  /* 0x000000ff0b0b7207 */ /* 0x000fca0000000000 */
[----:B------:R0:W-:Y:S02]  /*2860*/  ST.E.64 [R22], R10 ;  /* 0x0000000016007385 */ /* 0x0001e40000100b0a */
.L_x_33:
[----:B------:R-:W-:Y:S05]  /*2870*/  BSYNC.RECONVERGENT B3 ;  /* 0x0000000000037941 */ /* 0x000fea0003800200 */
.L_x_32:
[----:B------:R-:W-:Y:S05]  /*2880*/  @!P1 BRA `(.L_x_19) ;  /* 0x0000000000909947 */ /* 0x000fea0003800000 */
[----:B0-----:R-:W2:Y:S01]  /*2890*/  LDG.E.64 R10, desc[UR36][R28.64+0x10] ;  /* 0x000010241c0a7981 */ /* 0x001ea2000c1e1b00 */
[----:B------:R-:W-:Y:S01]  /*28a0*/  VIADD R2, R24, 0x8 ;  /* 0x0000000818027836 */ /* 0x000fe20000000000 */
[----:B------:R-:W-:Y:S01]  /*28b0*/  CS2R R14, SRZ ;  /* 0x00000000000e7805 */ /* 0x000fe2000001ff00 */
[----:B------:R-:W-:Y:S02]  /*28c0*/  IMAD.MOV.U32 R12, RZ, RZ, -0x3 ;  /* 0xfffffffdff0c7424 */ /* 0x000fe400078e00ff */
[----:B------:R-:W-:Y:S01]  /*28d0*/  IMAD.MOV.U32 R13, RZ, RZ, -0x3 ;  /* 0xfffffffdff0d7424 */ /* 0x000fe200078e00ff */
[----:B------:R-:W-:-:S04]  /*28e0*/  LOP3.LUT R23, R2, 0x7ffffff8, RZ, 0xc0, !PT ;  /* 0x7ffffff802177812 */ /* 0x000fc800078ec0ff */
[----:B--2---:R-:W-:-:S05]  /*28f0*/  IADD3 R22, P0, PT, R10, R23, RZ ;  /* 0x000000170a167210 */ /* 0x004fca0007f1e0ff */
[----:B------:R-:W-:-:S07]  /*2900*/  IMAD.X R23, RZ, RZ, R11, P0 ;  /* 0x000000ffff177224 */ /* 0x000fce00000e060b */
        /* <DEDUP_REMOVED lines=10> */
.L_x_35:
[----:B------:R-:W-:Y:S05]  /*29b0*/  BSYNC.RECONVERGENT B3 ;  /* 0x0000000000037941 */ /* 0x000fea0003800200 */
.L_x_34:
[----:B------:R-:W-:Y:S05]  /*29c0*/  @!P1 BRA `(.L_x_19) ;  /* 0x0000000000409947 */ /* 0x000fea0003800000 */
[----:B------:R-:W2:Y:S01]  /*29d0*/  LDG.E.64 R28, desc[UR36][R28.64+0x10] ;  /* 0x000010241c1c7981 */ /* 0x000ea2000c1e1b00 */
[----:B------:R-:W-:Y:S01]  /*29e0*/  VIADD R2, R24, 0x10 ;  /* 0x0000001018027836 */ /* 0x000fe20000000000 */
[----:B------:R-:W-:Y:S01]  /*29f0*/  CS2R R14, SRZ ;  /* 0x00000000000e7805 */ /* 0x000fe2000001ff00 */
[----:B------:R-:W-:Y:S02]  /*2a00*/  IMAD.MOV.U32 R12, RZ, RZ, -0x3 ;  /* 0xfffffffdff0c7424 */ /* 0x000fe400078e00ff */
[----:B------:R-:W-:Y:S01]  /*2a10*/  IMAD.MOV.U32 R13, RZ, RZ, -0x3 ;  /* 0xfffffffdff0d7424 */ /* 0x000fe200078e00ff */
[----:B0-----:R-:W-:-:S04]  /*2a20*/  LOP3.LUT R23, R2, 0x7ffffff8, RZ, 0xc0, !PT ;  /* 0x7ffffff802177812 */ /* 0x001fc800078ec0ff */
[----:B--2---:R-:W-:-:S05]  /*2a30*/  IADD3 R22, P0, PT, R28, R23, RZ ;  /* 0x000000171c167210 */ /* 0x004fca0007f1e0ff */
[----:B------:R-:W-:-:S07]  /*2a40*/  IMAD.X R23, RZ, RZ, R29, P0 ;  /* 0x000000ffff177224 */ /* 0x000fce00000e061d */
[----:B------:R0:W-:Y:S02]  /*2a50*/  ATOM.E.CAS.64.STRONG.GPU P0, RZ, [R22], R12, R14 ;  /* 0x0000000c16ff738b */ /* 0x0001e4000010e50e */
[----:B0-----:R-:W-:Y:S05]  /*2a60*/  @P0 BRA `(.L_x_19) ;  /* 0x0000000000180947 */ /* 0x001fea0003800000 */
[----:B------:R-:W2:Y:S02]  /*2a70*/  LD.E.64 R10, [R22] ;  /* 0x00000000160a7980 */ /* 0x000ea40000100b00 */
[----:B--2---:R-:W-:-:S04]  /*2a80*/  ISETP.EQ.U32.AND P0, PT, R10, -0x3, PT ;  /* 0xfffffffd0a00780c */ /* 0x004fc80003f02070 */
[----:B------:R-:W-:-:S04]  /*2a90*/  ISETP.NE.U32.OR.EX P0, PT, R11, -0x3, !PT, !P0 ;  /* 0xfffffffd0b00780c */ /* 0x000fc80007f05580 */
[----:B------:R-:W-:Y:S02]  /*2aa0*/  SEL R10, R10, RZ, P0 ;  /* 0x000000ff0a0a7207 */ /* 0x000fe40000000000 */
[----:B------:R-:W-:-:S05]  /*2ab0*/  SEL R11, R11, RZ, P0 ;  /* 0x000000ff0b0b7207 */ /* 0x000fca0000000000 */
[----:B------:R1:W-:Y:S02]  /*2ac0*/  ST.E.64 [R22], R10 ;  /* 0x0000000016007385 */ /* 0x0003e40000100b0a */
.L_x_19:
[----:B------:R-:W-:Y:S05]  /*2ad0*/  BSYNC B2 ;  /* 0x0000000000027941 */ /* 0x000fea0003800000 */
.L_x_18:
[----:B------:R-:W-:Y:S01]  /*2ae0*/  ISETP.NE.AND P0, PT, R20, R7, PT ;  /* 0x000000071400720c */ /* 0x000fe20003f05270 */
[----:B01----:R-:W-:-:S05]  /*2af0*/  VIADD R10, R9, 0x1 ;  /* 0x00000001090a7836 */ /* 0x003fca0000000000 */
[----:B------:R-:W-:-:S07]  /*2b00*/  LOP3.LUT R2, R10, 0xfffffff, RZ, 0xc0, !PT ;  /* 0x0fffffff0a027812 */ /* 0x000fce00078ec0ff */
[----:B------:R-:W-:Y:S05]  /*2b10*/  @P0 BRA `(.L_x_36) ;  /* 0xffffffe000080947 */ /* 0x000fea000383ffff */
[----:B------:R-:W-:Y:S05]  /*2b20*/  BSYNC B0 ;  /* 0x0000000000007941 */ /* 0x000fea0003800000 */
.L_x_15:
[----:B------:R-:W0:Y:S01]  /*2b30*/  S2R R11, SR_TID.X ;  /* 0x00000000000b7919 */ /* 0x000e220000002100 */
[----:B------:R-:W1:Y:S01]  /*2b40*/  S2UR UR5, SR_CgaCtaId ;  /* 0x00000000000579c3 */ /* 0x000e620000008800 */
[----:B------:R-:W-:Y:S01]  /*2b50*/  UMOV UR4, 0x400 ;  /* 0x0000040000047882 */ /* 0x000fe20000000000 */
[----:B------:R-:W-:Y:S01]  /*2b60*/  IMAD.IADD R9, R10, 0x1, -R7 ;  /* 0x000000010a097824 */ /* 0x000fe200078e0a07 */
[----:B------:R-:W-:-:S04]  /*2b70*/  UIADD3 UR4, UPT, UPT, UR4, 0x4000, URZ ;  /* 0x0000400004047890 */ /* 0x000fc8000fffe0ff */
[----:B------:R-:W-:Y:S01]  /*2b80*/  LOP3.LUT R9, R9, 0xfffffff, RZ, 0xc0, !PT ;  /* 0x0fffffff09097812 */ /* 0x000fe200078ec0ff */
[----:B-1----:R-:W-:Y:S01]  /*2b90*/  ULEA UR4, UR5, UR4, 0x18 ;  /* 0x0000000405047291 */ /* 0x002fe2000f8ec0ff */
[----:B0-----:R-:W-:-:S05]  /*2ba0*/  IMAD.SHL.U32 R10, R11, 0x4, RZ ;  /* 0x000000040b0a7824 */ /* 0x001fca00078e00ff */
[----:B------:R-:W-:-:S05]  /*2bb0*/  LOP3.LUT R10, R10, 0xff0, RZ, 0xc0, !PT ;  /* 0x00000ff00a0a7812 */ /* 0x000fca00078ec0ff */
[----:B------:R0:W-:Y:S02]  /*2bc0*/  STS [R10+UR4], R9 ;  /* 0x000000090a007988 */ /* 0x0001e40008000804 */
.L_x_14:
[----:B------:R-:W-:Y:S05]  /*2bd0*/  BSYNC B1 ;  /* 0x0000000000017941 */ /* 0x000fea0003800000 */
.L_x_13:
[----:B------:R-:W-:-:S03]  /*2be0*/  UMOV UR4, 0xffffffff ;  /* 0xffffffff00047882 */ /* 0x000fc60000000000 */
[----:B------:R-:W-:Y:S05]  /*2bf0*/  BRA.DIV UR4, `(.L_x_37) ;  /* 0x00000026043c7947 */ /* 0x000fea000b800000 */
[----:B------:R-:W-:Y:S01]  /*2c00*/  NOP ;  /* 0x0000000000007918 */ /* 0x000fe20000000000 */
.L_x_109:
[----:B------:R-:W-:Y:S01]  /*2c10*/  ISETP.NE.AND P0, PT, R4, RZ, PT ;  /* 0x000000ff0400720c */ /* 0x000fe20003f05270 */
[----:B------:R-:W-:-:S12]  /*2c20*/  BSSY B0, `(.L_x_38) ;  /* 0x0000245000007945 */ /* 0x000fd80003800000 */
[----:B------:R-:W-:Y:S05]  /*2c30*/  @!P0 BRA `(.L_x_39) ;  /* 0x00000024000c8947 */ /* 0x000fea0003800000 */
[----:B------:R-:W1:Y:S01]  /*2c40*/  S2R R4, SR_TID.X ;  /* 0x0000000000047919 */ /* 0x000e620000002100 */
[----:B------:R-:W2:Y:S01]  /*2c50*/  S2UR UR5, SR_CgaCtaId ;  /* 0x00000000000579c3 */ /* 0x000ea20000008800 */
[----:B0----5:R-:W-:Y:S01]  /*2c60*/  VIADD R9, R7, 0x3 ;  /* 0x0000000307097836 */ /* 0x021fe20000000000 */
[----:B------:R-:W-:Y:S01]  /*2c70*/  UMOV UR4, 0x400 ;  /* 0x0000040000047882 */ /* 0x000fe20000000000 */
[----:B------:R-:W-:Y:S01]  /*2c80*/  BSSY.RECONVERGENT B3, `(.L_x_40) ;  /* 0x00000d3000037945 */ /* 0x000fe20003800200 */
[----:B------:R-:W-:Y:S02]  /*2c90*/  UIADD3 UR4, UPT, UPT, UR4, 0x4000, URZ ;  /* 0x0000400004047890 */ /* 0x000fe4000fffe0ff */
[----:B------:R-:W-:Y:S02]  /*2ca0*/  ISETP.GE.U32.AND P0, PT, R9, 0x4, PT ;  /* 0x000000040900780c */ /* 0x000fe40003f06070 */
[----:B--2---:R-:W-:Y:S01]  /*2cb0*/  ULEA UR4, UR5, UR4, 0x18 ;  /* 0x0000000405047291 */ /* 0x004fe2000f8ec0ff */
[----:B-1----:R-:W-:-:S05]  /*2cc0*/  IMAD.SHL.U32 R4, R4, 0x4, RZ ;  /* 0x0000000404047824 */ /* 0x002fca00078e00ff */
[----:B------:R-:W-:-:S06]  /*2cd0*/  LOP3.LUT R4, R4, 0xff0, RZ, 0xc0, !PT ;  /* 0x00000ff004047812 */ /* 0x000fcc00078ec0ff */
[----:B------:R-:W0:Y:S01]  /*2ce0*/  LDS R4, [R4+UR4] ;  /* 0x0000000404047984 */ /* 0x000e220008000800 */
[----:B------:R-:W-:Y:S05]  /*2cf0*/  @!P0 BRA `(.L_x_41) ;  /* 0x0000000c002c8947 */ /* 0x000fea0003800000 */
[----:B------:R-:W-:Y:S01]  /*2d00*/  SHF.R.U32.HI R11, RZ, 0x2, R9 ;  /* 0x00000002ff0b7819 */ /* 0x000fe20000011609 */
[----:B------:R-:W-:Y:S01]  /*2d10*/  BSSY.RECONVERGENT B2, `(.L_x_42) ;  /* 0x000008a000027945 */ /* 0x000fe20003800200 */
[----:B------:R-:W-:Y:S02]  /*2d20*/  IMAD.MOV.U32 R10, RZ, RZ, RZ ;  /* 0x000000ffff0a7224 */ /* 0x000fe400078e00ff */
[----:B------:R-:W-:-:S13]  /*2d30*/  ISETP.NE.AND P0, PT, R11, 0x1, PT ;  /* 0x000000010b00780c */ /* 0x000fda0003f05270 */
[----:B------:R-:W-:Y:S05]  /*2d40*/  @!P0 BRA `(.L_x_43) ;  /* 0x0000000800188947 */ /* 0x000fea0003800000 */
[----:B------:R-:W-:Y:S01]  /*2d50*/  BSSY.RECONVERGENT B1, `(.L_x_44) ;  /* 0x0000084000017945 */ /* 0x000fe20003800200 */
[----:B------:R-:W-:Y:S01]  /*2d60*/  LOP3.LUT R10, R11, 0x3ffffffe, RZ, 0xc0, !PT ;  /* 0x3ffffffe0b0a7812 */ /* 0x000fe200078ec0ff */
[----:B------:R-:W-:-:S07]  /*2d70*/  IMAD.MOV.U32 R11, RZ, RZ, RZ ;  /* 0x000000ffff0b7224 */ /* 0x000fce00078e00ff */
.L_x_57:
[----:B------:R-:W-:Y:S01]  /*2d80*/  IMAD R20, R11, 0x4, R17 ;  /* 0x000000040b147824 */ /* 0x000fe200078e0211 */
[----:B------:R-:W-:Y:S04]  /*2d90*/  BSSY.RECONVERGENT B4, `(.L_x_45) ;  /* 0x000003d000047945 */ /* 0x000fe80003800200 */
[----:B------:R-:W-:-:S13]  /*2da0*/  ISETP.GE.U32.AND P0, PT, R20, R7, PT ;  /* 0x000000071400720c */ /* 0x000fda0003f06070 */
[----:B-12---:R-:W-:Y:S05]  /*2db0*/  @P0 BRA `(.L_x_46) ;  /* 0x0000000000e80947 */ /* 0x006fea0003800000 */
[----:B------:R-:W1:Y:S01]  /*2dc0*/  LDC.64 R14, c[0x0][0x388] ;  /* 0x0000e200ff0e7b82 */ /* 0x000e620000000a00 */
[----:B------:R-:W-:-:S07]  /*2dd0*/  IMAD.SHL.U32 R23, R20, 0x2, RZ ;  /* 0x0000000214177824 */ /* 0x000fce00078e00ff */
[----:B------:R-:W2:Y:S01]  /*2de0*/  LDC.64 R12, c[0x0][0x380] ;  /* 0x0000e000ff0c7b82 */ /* 0x000ea20000000a00 */
[----:B-1----:R-:W-:-:S04]  /*2df0*/  IMAD.WIDE.U32 R14, R8, 0x4, R14 ;  /* 0x00000004080e7825 */ /* 0x002fc800078e000e */
[----:B------:R-:W-:Y:S02]  /*2e00*/  IMAD.WIDE.U32 R22, R23, 0x4, R14 ;  /* 0x0000000417167825 */ /* 0x000fe400078e000e */
[----:B--2---:R1:W5:Y:S04]  /*2e10*/  LDG.E.64 R14, desc[UR36][R12.64+0x10] ;  /* 0x000010240c0e7981 */ /* 0x004368000c1e1b00 */
[----:B------:R-:W2:Y:S04]  /*2e20*/  LDG.E R24, desc[UR36][R22.64] ;  /* 0x0000002416187981 */ /* 0x000ea8000c1e1900 */
[----:B------:R1:W5:Y:S01]  /*2e30*/  LDG.E R28, desc[UR36][R22.64+0x4] ;  /* 0x00000424161c7981 */ /* 0x000362000c1e1900 */
[----:B------:R-:W-:Y:S01]  /*2e40*/  BSSY.RECONVERGENT B5, `(.L_x_47) ;  /* 0x0000012000057945 */ /* 0x000fe20003800200 */
[----:B--2---:R-:W-:-:S05]  /*2e50*/  VIADD R21, R24, 0x10000000 ;  /* 0x1000000018157836 */ /* 0x004fca0000000000 */
[----:B------:R-:W-:Y:S01]  /*2e60*/  ISETP.GT.U32.AND P0, PT, R21, -0x50000001, PT ;  /* 0xafffffff1500780c */ /* 0x000fe20003f04070 */
[----:B0-----:R-:W-:-:S12]  /*2e70*/  IMAD.MOV.U32 R21, RZ, RZ, R4 ;  /* 0x000000ffff157224 */ /* 0x001fd800078e0004 */
[----:B-1----:R-:W-:Y:S05]  /*2e80*/  @P0 BRA `(.L_x_48) ;  /* 0x0000000000340947 */ /* 0x002fea0003800000 */
[C---:B------:R-:W-:Y:S02]  /*2e90*/  LEA.HI R21, R24.reuse, 0xfffffffa, RZ, 0x4 ;  /* 0xfffffffa18157811 */ /* 0x040fe400078f20ff */
[----:B------:R-:W-:Y:S02]  /*2ea0*/  LOP3.LUT R22, R24, 0xf0000000, RZ, 0xc0, !PT ;  /* 0xf000000018167812 */ /* 0x000fe400078ec0ff */
[----:B------:R-:W-:Y:S02]  /*2eb0*/  LOP3.LUT R21, R21, 0xffff, RZ, 0xc0, !PT ;  /* 0x0000ffff15157812 */ /* 0x000fe400078ec0ff */
[----:B------:R-:W-:Y:S02]  /*2ec0*/  ISETP.NE.AND P1, PT, R22, 0x30000000, PT ;  /* 0x300000001600780c */ /* 0x000fe40003f25270 */
[----:B------:R-:W-:Y:S01]  /*2ed0*/  ISETP.GT.U32.AND P0, PT, R21, 0xfffc, PT ;  /* 0x0000fffc1500780c */ /* 0x000fe20003f04070 */
[----:B------:R-:W-:-:S12]  /*2ee0*/  IMAD.MOV.U32 R21, RZ, RZ, R4 ;  /* 0x000000ffff157224 */ /* 0x000fd800078e0004 */
[----:B------:R-:W-:Y:S05]  /*2ef0*/  @P0 BRA P1, `(.L_x_48) ;  /* 0x0000000000180947 */ /* 0x000fea0000800000 */
[----:B------:R-:W-:-:S04]  /*2f00*/  LEA.HI R21, R24, 0xfffffff7, RZ, 0x4 ;  /* 0xfffffff718157811 */ /* 0x000fc800078f20ff */
[----:B------:R-:W-:-:S04]  /*2f10*/  LOP3.LUT R21, R21, 0xffff, RZ, 0xc0, !PT ;  /* 0x0000ffff15157812 */ /* 0x000fc800078ec0ff */
[----:B------:R-:W-:Y:S01]  /*2f20*/  ISETP.GE.U32.AND P0, PT, R21, 0xfffd, PT ;  /* 0x0000fffd1500780c */ /* 0x000fe20003f06070 */
[----:B------:R-:W-:-:S12]  /*2f30*/  IMAD.MOV.U32 R21, RZ, RZ, RZ ;  /* 0x000000ffff157224 */ /* 0x000fd800078e00ff */
[----:B------:R-:W-:-:S04]  /*2f40*/  @P0 ISETP.NE.AND P1, PT, R22, 0x60000000, PT ;  /* 0x600000001600080c */ /* 0x000fc80003f25270 */
[----:B------:R-:W-:-:S09]  /*2f50*/  @P0 SEL R21, R4, RZ, P1 ;  /* 0x000000ff04150207 */ /* 0x000fd20000800000 */
.L_x_48:
[----:B------:R-:W-:Y:S05]  /*2f60*/  BSYNC.RECONVERGENT B5 ;  /* 0x0000000000057941 */ /* 0x000fea0003800200 */
.L_x_47:
[----:B------:R-:W-:Y:S02]  /*2f70*/  IMAD.IADD R21, R24, 0x1, R21 ;  /* 0x0000000118157824 */ /* 0x000fe400078e0215 */
[----:B------:R-:W-:-:S03]  /*2f80*/  IMAD.IADD R23, R4, 0x1, R20 ;  /* 0x0000000104177824 */ /* 0x000fc600078e0214 */
[----:B------:R-:W-:Y:S01]  /*2f90*/  LOP3.LUT R21, R21, 0xfffffff, RZ, 0xc0, !PT ;  /* 0x0fffffff15157812 */ /* 0x000fe200078ec0ff */
[----:B-----5:R-:W-:-:S03]  /*2fa0*/  IMAD.WIDE.U32 R14, R23, 0x8, R14 ;  /* 0x00000008170e7825 */ /* 0x020fc600078e000e */
[----:B------:R-:W-:-:S05]  /*2fb0*/  LOP3.LUT R25, R21, 0xf0000000, R24, 0xf8, !PT ;  /* 0xf000000015197812 */ /* 0x000fca00078ef818 */
[----:B------:R0:W-:Y:S04]  /*2fc0*/  ST.E desc[UR36][R14.64], R25 ;  /* 0x000000190e007985 */ /* 0x0001e8000c101924 */
[----:B------:R-:W5:Y:S01]  /*2fd0*/  LDG.E.64 R12, desc[UR36][R12.64+0x10] ;  /* 0x000010240c0c7981 */ /* 0x000f62000c1e1b00 */
[----:B------:R-:W-:Y:S01]  /*2fe0*/  VIADD R21, R28, 0x10000000 ;  /* 0x100000001c157836 */ /* 0x000fe20000000000 */
[----:B------:R-:W-:Y:S04]  /*2ff0*/  BSSY.RECONVERGENT B5, `(.L_x_49) ;  /* 0x0000011000057945 */ /* 0x000fe80003800200 */
[----:B------:R-:W-:Y:S01]  /*3000*/  ISETP.GT.U32.AND P0, PT, R21, -0x50000001, PT ;  /* 0xafffffff1500780c */ /* 0x000fe20003f04070 */
[----:B------:R-:W-:-:S12]  /*3010*/  IMAD.MOV.U32 R21, RZ, RZ, R4 ;  /* 0x000000ffff157224 */ /* 0x000fd800078e0004 */
[----:B0-----:R-:W-:Y:S05]  /*3020*/  @P0 BRA `(.L_x_50) ;  /* 0x0000000000340947 */ /* 0x001fea0003800000 */
[C---:B------:R-:W-:Y:S01]  /*3030*/  LEA.HI R14, R28.reuse, 0xfffffffa, RZ, 0x4 ;  /* 0xfffffffa1c0e7811 */ /* 0x040fe200078f20ff */
[----:B------:R-:W-:Y:S01]  /*3040*/  IMAD.MOV.U32 R21, RZ, RZ, R4 ;  /* 0x000000ffff157224 */ /* 0x000fe200078e0004 */
[----:B------:R-:W-:Y:S02]  /*3050*/  LOP3.LUT R15, R28, 0xf0000000, RZ, 0xc0, !PT ;  /* 0xf00000001c0f7812 */ /* 0x000fe400078ec0ff */
[----:B------:R-:W-:Y:S02]  /*3060*/  LOP3.LUT R14, R14, 0xffff, RZ, 0xc0, !PT ;  /* 0x0000ffff0e0e7812 */ /* 0x000fe400078ec0ff */
[----:B------:R-:W-:Y:S02]  /*3070*/  ISETP.NE.AND P1, PT, R15, 0x30000000, PT ;  /* 0x300000000f00780c */ /* 0x000fe40003f25270 */
[----:B------:R-:W-:-:S13]  /*3080*/  ISETP.GT.U32.AND P0, PT, R14, 0xfffc, PT ;  /* 0x0000fffc0e00780c */ /* 0x000fda0003f04070 */
[----:B------:R-:W-:Y:S05]  /*3090*/  @P0 BRA P1, `(.L_x_50) ;  /* 0x0000000000180947 */ /* 0x000fea0000800000 */
[----:B------:R-:W-:Y:S01]  /*30a0*/  LEA.HI R14, R28, 0xfffffff7, RZ, 0x4 ;  /* 0xfffffff71c0e7811 */ /* 0x000fe200078f20ff */
[----:B------:R-:W-:-:S03]  /*30b0*/  IMAD.MOV.U32 R21, RZ, RZ, RZ ;  /* 0x000000ffff157224 */ /* 0x000fc600078e00ff */
[----:B------:R-:W-:-:S04]  /*30c0*/  LOP3.LUT R14, R14, 0xffff, RZ, 0xc0, !PT ;  /* 0x0000ffff0e0e7812 */ /* 0x000fc800078ec0ff */
[----:B------:R-:W-:-:S13]  /*30d0*/  ISETP.GE.U32.AND P0, PT, R14, 0xfffd, PT ;  /* 0x0000fffd0e00780c */ /* 0x000fda0003f06070 */
[----:B------:R-:W-:-:S04]  /*30e0*/  @P0 ISETP.NE.AND P1, PT, R15, 0x60000000, PT ;  /* 0x600000000f00080c */ /* 0x000fc80003f25270 */
[----:B------:R-:W-:-:S09]  /*30f0*/  @P0 SEL R21, R4, RZ, P1 ;  /* 0x000000ff04150207 */ /* 0x000fd20000800000 */
.L_x_50:
[----:B------:R-:W-:Y:S05]  /*3100*/  BSYNC.RECONVERGENT B5 ;  /* 0x0000000000057941 */ /* 0x000fea0003800200 */
.L_x_49:
[----:B------:R-:W-:Y:S02]  /*3110*/  IMAD.IADD R14, R28, 0x1, R21 ;  /* 0x000000011c0e7824 */ /* 0x000fe400078e0215 */
[----:B-----5:R-:W-:-:S03]  /*3120*/  IMAD.WIDE.U32 R12, R23, 0x8, R12 ;  /* 0x00000008170c7825 */ /* 0x020fc600078e000c */
[----:B------:R-:W-:-:S04]  /*3130*/  LOP3.LUT R14, R14, 0xfffffff, RZ, 0xc0, !PT ;  /* 0x0fffffff0e0e7812 */ /* 0x000fc800078ec0ff */
[----:B------:R-:W-:-:S05]  /*3140*/  LOP3.LUT R15, R14, 0xf0000000, R28, 0xf8, !PT ;  /* 0xf00000000e0f7812 */ /* 0x000fca00078ef81c */
[----:B------:R1:W-:Y:S02]  /*3150*/  ST.E desc[UR36][R12.64+0x4], R15 ;  /* 0x0000040f0c007985 */ /* 0x0003e4000c101924 */
.L_x_46:
[----:B------:R-:W-:Y:S05]  /*3160*/  BSYNC.RECONVERGENT B4 ;  /* 0x0000000000047941 */ /* 0x000fea0003800200 */
.L_x_45:
[----:B------:R-:W-:Y:S01]  /*3170*/  VIADD R23, R20, 0x4 ;  /* 0x0000000414177836 */ /* 0x000fe20000000000 */
[----:B------:R-:W-:Y:S04]  /*3180*/  BSSY.RECONVERGENT B4, `(.L_x_51) ;  /* 0x000003d000047945 */ /* 0x000fe80003800200 */
[----:B------:R-:W-:-:S13]  /*3190*/  ISETP.GE.U32.AND P0, PT, R23, R7, PT ;  /* 0x000000071700720c */ /* 0x000fda0003f06070 */
[----:B------:R-:W-:Y:S05]  /*31a0*/  @P0 BRA `(.L_x_52) ;  /* 0x0000000000e80947 */ /* 0x000fea0003800000 */
[----:B-1----:R-:W1:Y:S01]  /*31b0*/  LDC.64 R12, c[0x0][0x388] ;  /* 0x0000e200ff0c7b82 */ /* 0x002e620000000a00 */
[----:B------:R-:W-:Y:S02]  /*31c0*/  IMAD.SHL.U32 R15, R23, 0x2, RZ ;  /* 0x00000002170f7824 */ /* 0x000fe400078e00ff */
[----:B-1----:R-:W-:-:S05]  /*31d0*/  IMAD.WIDE.U32 R20, R8, 0x4, R12 ;  /* 0x0000000408147825 */ /* 0x002fca00078e000c */
[----:B------:R-:W1:Y:S01]  /*31e0*/  LDC.64 R12, c[0x0][0x380] ;  /* 0x0000e000ff0c7b82 */ /* 0x000e620000000a00 */
[----:B------:R-:W-:-:S05]  /*31f0*/  IMAD.WIDE.U32 R20, R15, 0x4, R20 ;  /* 0x000000040f147825 */ /* 0x000fca00078e0014 */
[----:B------:R-:W2:Y:S04]  /*3200*/  LDG.E R25, desc[UR36][R20.64] ;  /* 0x0000002414197981 */ /* 0x000ea8000c1e1900 */
[----:B------:R3:W5:Y:S04]  /*3210*/  LDG.E R29, desc[UR36][R20.64+0x4] ;  /* 0x00000424141d7981 */ /* 0x000768000c1e1900 */
[----:B-1----:R3:W5:Y:S01]  /*3220*/  LDG.E.64 R14, desc[UR36][R12.64+0x10] ;  /* 0x000010240c0e7981 */ /* 0x002762000c1e1b00 */
[----:B------:R-:W-:Y:S01]  /*3230*/  BSSY.RECONVERGENT B5, `(.L_x_53) ;  /* 0x0000012000057945 */ /* 0x000fe20003800200 */
[----:B--2---:R-:W-:-:S05]  /*3240*/  VIADD R22, R25, 0x10000000 ;  /* 0x1000000019167836 */ /* 0x004fca0000000000 */
[----:B------:R-:W-:Y:S01]  /*3250*/  ISETP.GT.U32.AND P0, PT, R22, -0x50000001, PT ;  /* 0xafffffff1600780c */ /* 0x000fe20003f04070 */
[----:B0-----:R-:W-:-:S12]  /*3260*/  IMAD.MOV.U32 R22, RZ, RZ, R4 ;  /* 0x000000ffff167224 */ /* 0x001fd800078e0004 */
[----:B---3--:R-:W-:Y:S05]  /*3270*/  @P0 BRA `(.L_x_54) ;  /* 0x0000000000340947 */ /* 0x008fea0003800000 */
        /* <DEDUP_REMOVED lines=13> */
.L_x_54:
[----:B------:R-:W-:Y:S05]  /*3350*/  BSYNC.RECONVERGENT B5 ;  /* 0x0000000000057941 */ /* 0x000fea0003800200 */
.L_x_53:
        /* <DEDUP_REMOVED lines=25> */
.L_x_56:
[----:B------:R-:W-:Y:S05]  /*34f0*/  BSYNC.RECONVERGENT B5 ;  /* 0x0000000000057941 */ /* 0x000fea0003800200 */
.L_x_55:
[----:B------:R-:W-:Y:S02]  /*3500*/  IMAD.IADD R14, R29, 0x1, R20 ;  /* 0x000000011d0e7824 */ /* 0x000fe400078e0214 */
[----:B-----5:R-:W-:-:S03]  /*3510*/  IMAD.WIDE.U32 R12, R21, 0x8, R12 ;  /* 0x00000008150c7825 */ /* 0x020fc600078e000c */
[----:B------:R-:W-:-:S04]  /*3520*/  LOP3.LUT R14, R14, 0xfffffff, RZ, 0xc0, !PT ;  /* 0x0fffffff0e0e7812 */ /* 0x000fc800078ec0ff */
[----:B------:R-:W-:-:S05]  /*3530*/  LOP3.LUT R15, R14, 0xf0000000, R29, 0xf8, !PT ;  /* 0xf00000000e0f7812 */ /* 0x000fca00078ef81d */
[----:B------:R2:W-:Y:S02]  /*3540*/  ST.E desc[UR36][R12.64+0x4], R15 ;  /* 0x0000040f0c007985 */ /* 0x0005e4000c101924 */
.L_x_52:
[----:B------:R-:W-:Y:S05]  /*3550*/  BSYNC.RECONVERGENT B4 ;  /* 0x0000000000047941 */ /* 0x000fea0003800200 */
.L_x_51:
[----:B------:R-:W-:-:S05]  /*3560*/  VIADD R11, R11, 0x2 ;  /* 0x000000020b0b7836 */ /* 0x000fca0000000000 */
[----:B------:R-:W-:-:S13]  /*3570*/  ISETP.NE.AND P0, PT, R11, R10, PT ;  /* 0x0000000a0b00720c */ /* 0x000fda0003f05270 */
[----:B------:R-:W-:Y:S05]  /*3580*/  @P0 BRA `(.L_x_57) ;  /* 0xfffffff400fc0947 */ /* 0x000fea000383ffff */
[----:B------:R-:W-:Y:S05]  /*3590*/  BSYNC.RECONVERGENT B1 ;  /* 0x0000000000017941 */ /* 0x000fea0003800200 */
.L_x_44:
[----:B------:R-:W-:-:S07]  /*35a0*/  IMAD.SHL.U32 R10, R10, 0x4, RZ ;  /* 0x000000040a0a7824 */ /* 0x000fce00078e00ff */
.L_x_43:
[----:B------:R-:W-:Y:S05]  /*35b0*/  BSYNC.RECONVERGENT B2 ;  /* 0x0000000000027941 */ /* 0x000fea0003800200 */
.L_x_42:
[----:B------:R-:W-:-:S13]  /*35c0*/  LOP3.LUT P0, RZ, R9, 0x4, RZ, 0xc0, !PT ;  /* 0x0000000409ff7812 */ /* 0x000fda000780c0ff */
[----:B------:R-:W-:Y:S05]  /*35d0*/  @!P0 BRA `(.L_x_41) ;  /* 0x0000000000f48947 */ /* 0x000fea0003800000 */
[----:B------:R-:W-:-:S05]  /*35e0*/  IMAD.IADD R20, R17, 0x1, R10 ;  /* 0x0000000111147824 */ /* 0x000fca00078e020a */
[----:B------:R-:W-:-:S13]  /*35f0*/  ISETP.GE.U32.AND P0, PT, R20, R7, PT ;  /* 0x000000071400720c */ /* 0x000fda0003f06070 */
[----:B------:R-:W-:Y:S05]  /*3600*/  @P0 BRA `(.L_x_41) ;  /* 0x0000000000e80947 */ /* 0x000fea0003800000 */
[----:B------:R-:W1:Y:S01]  /*3610*/  LDC.64 R10, c[0x0][0x388] ;  /* 0x0000e200ff0a7b82 */ /* 0x000e620000000a00 */
[----:B------:R-:W-:Y:S02]  /*3620*/  IMAD.SHL.U32 R9, R20, 0x2, RZ ;  /* 0x0000000214097824 */ /* 0x000fe400078e00ff */
[----:B-12---:R-:W-:-:S05]  /*3630*/  IMAD.WIDE.U32 R14, R8, 0x4, R10 ;  /* 0x00000004080e7825 */ /* 0x006fca00078e000a */
        /* <DEDUP_REMOVED lines=23> */
.L_x_59:
[----:B------:R-:W-:Y:S05]  /*37b0*/  BSYNC.RECONVERGENT B1 ;  /* 0x0000000000017941 */ /* 0x000fea0003800200 */
.L_x_58:
        /* <DEDUP_REMOVED lines=25> */
.L_x_61:
[----:B------:R-:W-:Y:S05]  /*3950*/  BSYNC.RECONVERGENT B1 ;  /* 0x0000000000017941 */ /* 0x000fea0003800200 */
.L_x_60:
[----:B------:R-:W-:Y:S02]  /*3960*/  IMAD.IADD R9, R24, 0x1, R9 ;  /* 0x0000000118097824 */ /* 0x000fe400078e0209 */
[----:B-----5:R-:W-:-:S03]  /*3970*/  IMAD.WIDE.U32 R10, R15, 0x8, R10 ;  /* 0x000000080f0a7825 */ /* 0x020fc600078e000a */
[----:B------:R-:W-:-:S04]  /*3980*/  LOP3.LUT R9, R9, 0xfffffff, RZ, 0xc0, !PT ;  /* 0x0fffffff09097812 */ /* 0x000fc800078ec0ff */
[----:B------:R-:W-:-:S05]  /*3990*/  LOP3.LUT R9, R9, 0xf0000000, R24, 0xf8, !PT ;  /* 0xf000000009097812 */ /* 0x000fca00078ef818 */
[----:B------:R3:W-:Y:S02]  /*39a0*/  ST.E desc[UR36][R10.64+0x4], R9 ;  /* 0x000004090a007985 */ /* 0x0007e4000c101924 */
.L_x_41:
[----:B------:R-:W-:Y:S05]  /*39b0*/  BSYNC.RECONVERGENT B3 ;  /* 0x0000000000037941 */ /* 0x000fea0003800200 */
.L_x_40:
[----:B------:R-:W-:Y:S01]  /*39c0*/  VIADD R22, R5, 0x3 ;  /* 0x0000000305167836 */ /* 0x000fe20000000000 */
[----:B------:R-:W-:Y:S04]  /*39d0*/  BSSY B3, `(.L_x_62) ;  /* 0x000012c000037945 */ /* 0x000fe80003800000 */
[----:B------:R-:W-:-:S13]  /*39e0*/  ISETP.GE.U32.AND P0, PT, R22, 0x4, PT ;  /* 0x000000041600780c */ /* 0x000fda0003f06070 */
[----:B------:R-:W-:Y:S05]  /*39f0*/  @!P0 BRA `(.L_x_63) ;  /* 0x0000001000a48947 */ /* 0x000fea0003800000 */
[----:B-12---:R-:W1:Y:S01]  /*3a00*/  LDC.64 R12, c[0x0][0x388] ;  /* 0x0000e200ff0c7b82 */ /* 0x006e620000000a00 */
[----:B---3--:R-:W-:Y:S01]  /*3a10*/  SHF.R.U32.HI R9, RZ, 0x2, R22 ;  /* 0x00000002ff097819 */ /* 0x008fe20000011616 */
[----:B------:R-:W-:Y:S01]  /*3a20*/  IMAD R7, R7, 0x2, R8 ;  /* 0x0000000207077824 */ /* 0x000fe200078e0208 */
[----:B------:R-:W-:Y:S01]  /*3a30*/  BSSY B2, `(.L_x_64) ;  /* 0x00000c8000027945 */ /* 0x000fe20003800000 */
[----:B------:R-:W-:Y:S01]  /*3a40*/  IMAD.MOV.U32 R8, RZ, RZ, RZ ;  /* 0x000000ffff087224 */ /* 0x000fe200078e00ff */
[----:B------:R-:W-:Y:S01]  /*3a50*/  ISETP.NE.AND P0, PT, R9, 0x1, PT ;  /* 0x000000010900780c */ /* 0x000fe20003f05270 */
[----:B-1----:R-:W-:-:S12]  /*3a60*/  IMAD.WIDE.U32 R12, R7, 0x4, R12 ;  /* 0x00000004070c7825 */ /* 0x002fd800078e000c */
[----:B------:R-:W-:Y:S05]  /*3a70*/  @!P0 BRA `(.L_x_65) ;  /* 0x0000000c000c8947 */ /* 0x000fea0003800000 */
[----:B------:R-:W-:Y:S01]  /*3a80*/  BSSY B1, `(.L_x_66) ;  /* 0x00000c1000017945 */ /* 0x000fe20003800000 */
[----:B------:R-:W-:Y:S01]  /*3a90*/  LOP3.LUT R7, R9, 0x3ffffffe, RZ, 0xc0, !PT ;  /* 0x3ffffffe09077812 */ /* 0x000fe200078ec0ff */
[----:B------:R-:W-:-:S07]  /*3aa0*/  IMAD.MOV.U32 R14, RZ, RZ, RZ ;  /* 0x000000ffff0e7224 */ /* 0x000fce00078e00ff */
.L_x_89:
[----:B--2---:R-:W-:Y:S01]  /*3ab0*/  IMAD R20, R14, 0x4, R17 ;  /* 0x000000040e147824 */ /* 0x004fe200078e0211 */
[----:B------:R-:W-:Y:S05]  /*3ac0*/  YIELD ;  /* 0x0000000000007946 */ /* 0x000fea0003800000 */
[----:B------:R-:W-:Y:S01]  /*3ad0*/  ISETP.GE.U32.AND P0, PT, R20, R5, PT ;  /* 0x000000051400720c */ /* 0x000fe20003f06070 */
[----:B------:R-:W-:-:S12]  /*3ae0*/  BSSY.RECONVERGENT B4, `(.L_x_67) ;  /* 0x000005a000047945 */ /* 0x000fd80003800200 */
[----:B01----:R-:W-:Y:S05]  /*3af0*/  @P0 BRA `(.L_x_68) ;  /* 0x0000000400600947 */ /* 0x003fea0003800000 */
[----:B------:R-:W-:-:S04]  /*3b00*/  IMAD.SHL.U32 R9, R20, 0x2, RZ ;  /* 0x0000000214097824 */ /* 0x000fc800078e00ff */
[----:B------:R-:W-:-:S05]  /*3b10*/  IMAD.WIDE.U32 R8, R9, 0x4, R12 ;  /* 0x0000000409087825 */ /* 0x000fca00078e000c */
[----:B------:R-:W2:Y:S04]  /*3b20*/  LDG.E R23, desc[UR36][R8.64] ;  /* 0x0000002408177981 */ /* 0x000ea8000c1e1900 */
[----:B------:R-:W3:Y:S01]  /*3b30*/  LDG.E R24, desc[UR36][R8.64+0x4] ;  /* 0x0000042408187981 */ /* 0x000ee2000c1e1900 */
[----:B------:R-:W-:Y:S01]  /*3b40*/  BSSY.RECONVERGENT B5, `(.L_x_69) ;  /* 0x0000018000057945 */ /* 0x000fe20003800200 */
[C---:B--2---:R-:W-:Y:S01]  /*3b50*/  VIADD R10, R23.reuse, 0x10000000 ;  /* 0x10000000170a7836 */ /* 0x044fe20000000000 */
[----:B------:R-:W-:Y:S01]  /*3b60*/  LOP3.LUT R21, R23, 0xf0000000, RZ, 0xc0, !PT ;  /* 0xf000000017157812 */ /* 0x000fe200078ec0ff */
[----:B---3--:R-:W-:-:S03]  /*3b70*/  VIADD R11, R24, 0x10000000 ;  /* 0x10000000180b7836 */ /* 0x008fc60000000000 */
[----:B------:R-:W-:Y:S01]  /*3b80*/  ISETP.GT.U32.AND P4, PT, R10, -0x50000001, PT ;  /* 0xafffffff0a00780c */ /* 0x000fe20003f84070 */
[----:B0-----:R-:W-:Y:S01]  /*3b90*/  IMAD.MOV.U32 R10, RZ, RZ, R4 ;  /* 0x000000ffff0a7224 */ /* 0x001fe200078e0004 */
[----:B------:R-:W-:Y:S02]  /*3ba0*/  LOP3.LUT R15, R24, 0xf0000000, RZ, 0xc0, !PT ;  /* 0xf0000000180f7812 */ /* 0x000fe400078ec0ff */
[----:B------:R-:W-:Y:S02]  /*3bb0*/  ISETP.GT.U32.AND P3, PT, R11, -0x50000001, PT ;  /* 0xafffffff0b00780c */ /* 0x000fe40003f64070 */
[----:B------:R-:W-:Y:S02]  /*3bc0*/  ISETP.EQ.AND P1, PT, R21, 0x20000000, PT ;  /* 0x200000001500780c */ /* 0x000fe40003f22270 */
[----:B------:R-:W-:-:S05]  /*3bd0*/  ISETP.NE.AND P0, PT, R15, 0x20000000, PT ;  /* 0x200000000f00780c */ /* 0x000fca0003f05270 */
[----:B------:R-:W-:Y:S08]  /*3be0*/  @P4 BRA `(.L_x_70) ;  /* 0x0000000000344947 */ /* 0x000ff00003800000 */
        /* <DEDUP_REMOVED lines=13> */
.L_x_70:
[----:B------:R-:W-:Y:S05]  /*3cc0*/  BSYNC.RECONVERGENT B5 ;  /* 0x0000000000057941 */ /* 0x000fea0003800200 */
.L_x_69:
[----:B------:R-:W-:Y:S01]  /*3cd0*/  BSSY.RECONVERGENT B5, `(.L_x_71) ;  /* 0x0000011000057945 */ /* 0x000fe20003800200 */
[----:B------:R-:W-:Y:S02]  /*3ce0*/  IMAD.IADD R8, R23, 0x1, R10 ;  /* 0x0000000117087824 */ /* 0x000fe400078e020a */
[----:B------:R-:W-:Y:S01]  /*3cf0*/  IMAD.MOV.U32 R9, RZ, RZ, R4 ;  /* 0x000000ffff097224 */ /* 0x000fe200078e0004 */
[----:B------:R-:W-:Y:S06]  /*3d00*/  @P3 BRA `(.L_x_72) ;  /* 0x0000000000343947 */ /* 0x000fec0003800000 */
        /* <DEDUP_REMOVED lines=13> */
.L_x_72:
[----:B------:R-:W-:Y:S05]  /*3de0*/  BSYNC.RECONVERGENT B5 ;  /* 0x0000000000057941 */ /* 0x000fea0003800200 */
.L_x_71:
[----:B------:R-:W-:Y:S01]  /*3df0*/  IMAD.IADD R9, R24, 0x1, R9 ;  /* 0x0000000118097824 */ /* 0x000fe200078e0209 */
[----:B------:R-:W-:-:S04]  /*3e00*/  LOP3.LUT R24, R8, 0xfffffff, RZ, 0xc0, !PT ;  /* 0x0fffffff08187812 */ /* 0x000fc800078ec0ff */
[----:B------:R-:W-:Y:S01]  /*3e10*/  LOP3.LUT R28, R9, 0xfffffff, RZ, 0xc0, !PT ;  /* 0x0fffffff091c7812 */ /* 0x000fe200078ec0ff */
[----:B------:R-:W-:Y:S06]  /*3e20*/  @!P0 BRA P1, `(.L_x_68) ;  /* 0x0000000000948947 */ /* 0x000fec0000800000 */
[----:B------:R-:W-:-:S04]  /*3e30*/  ISETP.NE.AND P0, PT, R21, 0x10000000, PT ;  /* 0x100000001500780c */ /* 0x000fc80003f05270 */
[----:B------:R-:W-:Y:S02]  /*3e40*/  ISETP.EQ.OR P1, PT, R21, 0x20000000, !P0 ;  /* 0x200000001500780c */ /* 0x000fe40004722670 */
[C---:B------:R-:W-:Y:S02]  /*3e50*/  ISETP.EQ.AND P0, PT, R15.reuse, 0x20000000, !P0 ;  /* 0x200000000f00780c */ /* 0x040fe40004702270 */
[----:B------:R-:W-:-:S04]  /*3e60*/  ISETP.EQ.AND P1, PT, R15, 0x10000000, P1 ;  /* 0x100000000f00780c */ /* 0x000fc80000f22270 */
[----:B------:R-:W-:-:S13]  /*3e70*/  PLOP3.LUT P0, PT, P0, P1, PT, 0xf8, 0x8f ;  /* 0x00000000008f781c */ /* 0x000fda0000703f70 */
[----:B------:R-:W-:Y:S05]  /*3e80*/  @P0 BRA `(.L_x_68) ;  /* 0x00000000007c0947 */ /* 0x000fea0003800000 */
[----:B------:R-:W-:Y:S02]  /*3e90*/  IMAD.MOV.U32 R8, RZ, RZ, 0x1 ;  /* 0x00000001ff087424 */ /* 0x000fe400078e00ff */
[----:B------:R-:W-:-:S06]  /*3ea0*/  IMAD.MOV.U32 R9, RZ, RZ, 0x0 ;  /* 0x00000000ff097424 */ /* 0x000fcc00078e00ff */
[----:B------:R0:W5:Y:S01]  /*3eb0*/  ATOM.E.ADD.64.STRONG.GPU P0, R8, desc[UR36][R18.64], R8 ;  /* 0x800000081208798a */ /* 0x000162000810f524 */
[----:B------:R-:W-:Y:S04]  /*3ec0*/  BSSY.RECONVERGENT B5, `(.L_x_73) ;  /* 0x0000012000057945 */ /* 0x000fe80003800200 */
[----:B0-----:R-:W-:Y:S05]  /*3ed0*/  @P0 BRA `(.L_x_74) ;  /* 0x0000000000400947 */ /* 0x001fea0003800000 */
[----:B------:R-:W0:Y:S02]  /*3ee0*/  QSPC.E.S P0, RZ, [R18] ;  /* 0x0000000012ff73aa */ /* 0x000e240000000500 */
[----:B0-----:R-:W-:Y:S05]  /*3ef0*/  @!P0 BRA `(.L_x_75) ;  /* 0x0000000000288947 */ /* 0x001fea0003800000 */
[----:B-----5:R-:W-:Y:S01]  /*3f00*/  IMAD.MOV.U32 R8, RZ, RZ, R18 ;  /* 0x000000ffff087224 */ /* 0x020fe200078e0012 */
[----:B------:R-:W-:Y:S04]  /*3f10*/  BSSY.RECONVERGENT B6, `(.L_x_76) ;  /* 0x0000007000067945 */ /* 0x000fe80003800200 */
[----:B------:R-:W-:-:S07]  /*3f20*/  MOV R23, R8 ;  /* 0x0000000800177202 */ /* 0x000fce0000000f00 */
.L_x_77:
[----:B------:R-:W0:Y:S02]  /*3f30*/  LDS.64 R8, [R23] ;  /* 0x0000000017087984 */ /* 0x000e240000000a00 */
[----:B0-----:R-:W-:-:S05]  /*3f40*/  IADD3 R10, P0, PT, R8, 0x1, RZ ;  /* 0x00000001080a7810 */ /* 0x001fca0007f1e0ff */
[----:B------:R-:W-:-:S07]  /*3f50*/  IMAD.X R11, RZ, RZ, R9, P0 ;  /* 0x000000ffff0b7224 */ /* 0x000fce00000e0609 */
[----:B------:R-:W0:Y:S02]  /*3f60*/  ATOMS.CAST.SPIN.64 P0, [R23], R8, R10 ;  /* 0x000000081700758d */ /* 0x000e24000180040a */
[----:B0-----:R-:W-:Y:S05]  /*3f70*/  @!P0 BRA `(.L_x_77) ;  /* 0xfffffffc00ec8947 */ /* 0x001fea000383ffff */
[----:B------:R-:W-:Y:S05]  /*3f80*/  BSYNC.RECONVERGENT B6 ;  /* 0x0000000000067941 */ /* 0x000fea0003800200 */
.L_x_76:
[----:B------:R-:W-:Y:S05]  /*3f90*/  BRA `(.L_x_74) ;  /* 0x0000000000107947 */ /* 0x000fea0003800000 */
.L_x_75:
[----:B-----5:R-:W2:Y:S02]  /*3fa0*/  LD.E.64 R8, desc[UR36][R18.64] ;  /* 0x0000002412087980 */ /* 0x020ea4000c101b00 */
[----:B--2---:R-:W-:-:S05]  /*3fb0*/  IADD3 R10, P0, PT, R8, 0x1, RZ ;  /* 0x00000001080a7810 */ /* 0x004fca0007f1e0ff */
[----:B------:R-:W-:-:S05]  /*3fc0*/  IMAD.X R11, RZ, RZ, R9, P0 ;  /* 0x000000ffff0b7224 */ /* 0x000fca00000e0609 */
[----:B------:R0:W-:Y:S03]  /*3fd0*/  ST.E.64 desc[UR36][R18.64], R10 ;  /* 0x0000000a12007985 */ /* 0x0001e6000c101b24 */
.L_x_74:
[----:B------:R-:W-:Y:S05]  /*3fe0*/  BSYNC.RECONVERGENT B5 ;  /* 0x0000000000057941 */ /* 0x000fea0003800200 */
.L_x_73:
[----:B-----5:R-:W-:-:S13]  /*3ff0*/  ISETP.GT.U32.AND P0, PT, R8, 0xfe, PT ;  /* 0x000000fe0800780c */ /* 0x020fda0003f04070 */
[----:B------:R-:W-:Y:S05]  /*4000*/  @P0 BRA `(.L_x_68) ;  /* 0x00000000001c0947 */ /* 0x000fea0003800000 */
[----:B0-----:R-:W-:Y:S01]  /*4010*/  IMAD.SHL.U32 R11, R8, 0x8, RZ ;  /* 0x00000008080b7824 */ /* 0x001fe200078e00ff */
[----:B------:R-:W-:Y:S02]  /*4020*/  LOP3.LUT R9, R24, R21, RZ, 0xfc, !PT ;  /* 0x0000001518097212 */ /* 0x000fe400078efcff */
[----:B------:R-:W-:Y:S02]  /*4030*/  LOP3.LUT R8, R28, R15, RZ, 0xfc, !PT ;  /* 0x0000000f1c087212 */ /* 0x000fe400078efcff */
[----:B------:R-:W-:-:S04]  /*4040*/  LOP3.LUT R11, R11, 0x7f8, RZ, 0xc0, !PT ;  /* 0x000007f80b0b7812 */ /* 0x000fc800078ec0ff */
[----:B------:R-:W-:-:S05]  /*4050*/  IADD3 R10, P0, PT, R18, R11, RZ ;  /* 0x0000000b120a7210 */ /* 0x000fca0007f1e0ff */
[----:B------:R-:W-:-:S05]  /*4060*/  IMAD.X R11, RZ, RZ, R19, P0 ;  /* 0x000000ffff0b7224 */ /* 0x000fca00000e0613 */
[----:B------:R1:W-:Y:S03]  /*4070*/  ST.E.64 desc[UR36][R10.64+0x8], R8 ;  /* 0x000008080a007985 */ /* 0x0003e6000c101b24 */
.L_x_68:
[----:B------:R-:W-:Y:S05]  /*4080*/  BSYNC.RECONVERGENT B4 ;  /* 0x0000000000047941 */ /* 0x000fea0003800200 */
.L_x_67:
[----:B------:R-:W-:Y:S01]  /*4090*/  VIADD R20, R20, 0x4 ;  /* 0x0000000414147836 */ /* 0x000fe20000000000 */
[----:B------:R-:W-:Y:S04]  /*40a0*/  BSSY.RECONVERGENT B4, `(.L_x_78) ;  /* 0x000005b000047945 */ /* 0x000fe80003800200 */
[----:B------:R-:W-:-:S13]  /*40b0*/  ISETP.GE.U32.AND P0, PT, R20, R5, PT ;  /* 0x000000051400720c */ /* 0x000fda0003f06070 */
[----:B------:R-:W-:Y:S05]  /*40c0*/  @P0 BRA `(.L_x_79) ;  /* 0x0000000400600947 */ /* 0x000fea0003800000 */
[----:B-1----:R-:W-:-:S04]  /*40d0*/  IMAD.SHL.U32 R9, R20, 0x2, RZ ;  /* 0x0000000214097824 */ /* 0x002fc800078e00ff */
[----:B------:R-:W-:-:S05]  /*40e0*/  IMAD.WIDE.U32 R8, R9, 0x4, R12 ;  /* 0x0000000409087825 */ /* 0x000fca00078e000c */
[----:B------:R-:W0:Y:S04]  /*40f0*/  LDG.E R21, desc[UR36][R8.64] ;  /* 0x0000002408157981 */ /* 0x000e28000c1e1900 */
[----:B------:R-:W2:Y:S01]  /*4100*/  LDG.E R24, desc[UR36][R8.64+0x4] ;  /* 0x0000042408187981 */ /* 0x000ea2000c1e1900 */
[----:B------:R-:W-:Y:S01]  /*4110*/  BSSY.RECONVERGENT B5, `(.L_x_80) ;  /* 0x0000018000057945 */ /* 0x000fe20003800200 */
[C---:B0-----:R-:W-:Y:S01]  /*4120*/  VIADD R10, R21.reuse, 0x10000000 ;  /* 0x10000000150a7836 */ /* 0x041fe20000000000 */
[----:B------:R-:W-:Y:S01]  /*4130*/  LOP3.LUT R20, R21, 0xf0000000, RZ, 0xc0, !PT ;  /* 0xf000000015147812 */ /* 0x000fe200078ec0ff */
[----:B--2---:R-:W-:-:S03]  /*4140*/  VIADD R11, R24, 0x10000000 ;  /* 0x10000000180b7836 */ /* 0x004fc60000000000 */
[----:B------:R-:W-:Y:S01]  /*4150*/  ISETP.GT.U32.AND P4, PT, R10, -0x50000001, PT ;  /* 0xafffffff0a00780c */ /* 0x000fe20003f84070 */
[----:B------:R-:W-:Y:S01]  /*4160*/  IMAD.MOV.U32 R10, RZ, RZ, R4 ;  /* 0x000000ffff0a7224 */ /* 0x000fe200078e0004 */
        /* <DEDUP_REMOVED lines=18> */
.L_x_81:
[----:B------:R-:W-:Y:S05]  /*4290*/  BSYNC.RECONVERGENT B5 ;  /* 0x0000000000057941 */ /* 0x000fea0003800200 */
.L_x_80:
        /* <DEDUP_REMOVED lines=17> */
.L_x_83:
[----:B------:R-:W-:Y:S05]  /*43b0*/  BSYNC.RECONVERGENT B5 ;  /* 0x0000000000057941 */ /* 0x000fea0003800200 */
.L_x_82:
        /* <DEDUP_REMOVED lines=20> */
.L_x_88:
[----:B------:R-:W0:Y:S02]  /*4500*/  LDS.64 R8, [R21] ;  /* 0x0000000015087984 */ /* 0x000e240000000a00 */
[----:B0-----:R-:W-:-:S05]  /*4510*/  IADD3 R10, P0, PT, R8, 0x1, RZ ;  /* 0x00000001080a7810 */ /* 0x001fca0007f1e0ff */
[----:B------:R-:W-:-:S07]  /*4520*/  IMAD.X R11, RZ, RZ, R9, P0 ;  /* 0x000000ffff0b7224 */ /* 0x000fce00000e0609 */
[----:B------:R-:W0:Y:S02]  /*4530*/  ATOMS.CAST.SPIN.64 P0, [R21], R8, R10 ;  /* 0x000000081500758d */ /* 0x000e24000180040a */
[----:B0-----:R-:W-:Y:S05]  /*4540*/  @!P0 BRA `(.L_x_88) ;  /* 0xfffffffc00ec8947 */ /* 0x001fea000383ffff */
[----:B------:R-:W-:Y:S05]  /*4550*/  BSYNC.RECONVERGENT B6 ;  /* 0x0000000000067941 */ /* 0x000fea0003800200 */
.L_x_87:
[----:B------:R-:W-:Y:S05]  /*4560*/  BRA `(.L_x_85) ;  /* 0x0000000000107947 */ /* 0x000fea0003800000 */
.L_x_86:
[----:B-----5:R-:W2:Y:S02]  /*4570*/  LD.E.64 R8, desc[UR36][R18.64] ;  /* 0x0000002412087980 */ /* 0x020ea4000c101b00 */
[----:B--2---:R-:W-:-:S05]  /*4580*/  IADD3 R10, P0, PT, R8, 0x1, RZ ;  /* 0x00000001080a7810 */ /* 0x004fca0007f1e0ff */
[----:B------:R-:W-:-:S05]  /*4590*/  IMAD.X R11, RZ, RZ, R9, P0 ;  /* 0x000000ffff0b7224 */ /* 0x000fca00000e0609 */
[----:B------:R0:W-:Y:S03]  /*45a0*/  ST.E.64 desc[UR36][R18.64], R10 ;  /* 0x0000000a12007985 */ /* 0x0001e6000c101b24 */
.L_x_85:
[----:B------:R-:W-:Y:S05]  /*45b0*/  BSYNC.RECONVERGENT B5 ;  /* 0x0000000000057941 */ /* 0x000fea0003800200 */
.L_x_84:
[----:B-----5:R-:W-:-:S13]  /*45c0*/  ISETP.GT.U32.AND P0, PT, R8, 0xfe, PT ;  /* 0x000000fe0800780c */ /* 0x020fda0003f04070 */
[----:B------:R-:W-:Y:S05]  /*45d0*/  @P0 BRA `(.L_x_79) ;  /* 0x00000000001c0947 */ /* 0x000fea0003800000 */
[----:B------:R-:W-:Y:S01]  /*45e0*/  IMAD.SHL.U32 R9, R8, 0x8, RZ ;  /* 0x0000000808097824 */ /* 0x000fe200078e00ff */
[----:B------:R-:W-:Y:S02]  /*45f0*/  LOP3.LUT R21, R23, R20, RZ, 0xfc, !PT ;  /* 0x0000001417157212 */ /* 0x000fe400078efcff */
[----:B------:R-:W-:Y:S02]  /*4600*/  LOP3.LUT R20, R24, R15, RZ, 0xfc, !PT ;  /* 0x0000000f18147212 */ /* 0x000fe400078efcff */
[----:B------:R-:W-:-:S04]  /*4610*/  LOP3.LUT R9, R9, 0x7f8, RZ, 0xc0, !PT ;  /* 0x000007f809097812 */ /* 0x000fc800078ec0ff */
[----:B------:R-:W-:-:S05]  /*4620*/  IADD3 R8, P0, PT, R18, R9, RZ ;  /* 0x0000000912087210 */ /* 0x000fca0007f1e0ff */
[----:B------:R-:W-:-:S05]  /*4630*/  IMAD.X R9, RZ, RZ, R19, P0 ;  /* 0x000000ffff097224 */ /* 0x000fca00000e0613 */
[----:B------:R2:W-:Y:S03]  /*4640*/  ST.E.64 desc[UR36][R8.64+0x8], R20 ;  /* 0x0000081408007985 */ /* 0x0005e6000c101b24 */
.L_x_79:
[----:B------:R-:W-:Y:S05]  /*4650*/  BSYNC.RECONVERGENT B4 ;  /* 0x0000000000047941 */ /* 0x000fea0003800200 */
.L_x_78:
[----:B------:R-:W-:-:S05]  /*4660*/  VIADD R14, R14, 0x2 ;  /* 0x000000020e0e7836 */ /* 0x000fca0000000000 */
[----:B------:R-:W-:-:S13]  /*4670*/  ISETP.NE.AND P0, PT, R14, R7, PT ;  /* 0x000000070e00720c */ /* 0x000fda0003f05270 */
[----:B------:R-:W-:Y:S05]  /*4680*/  @P0 BRA `(.L_x_89) ;  /* 0xfffffff400080947 */ /* 0x000fea000383ffff */
[----:B------:R-:W-:Y:S05]  /*4690*/  BSYNC B1 ;  /* 0x0000000000017941 */ /* 0x000fea0003800000 */
.L_x_66:
[----:B-12---:R-:W-:-:S07]  /*46a0*/  IMAD.SHL.U32 R8, R7, 0x4, RZ ;  /* 0x0000000407087824 */ /* 0x006fce00078e00ff */
.L_x_65:
[----:B------:R-:W-:Y:S05]  /*46b0*/  BSYNC B2 ;  /* 0x0000000000027941 */ /* 0x000fea0003800000 */
.L_x_64:
[----:B------:R-:W-:-:S13]  /*46c0*/  LOP3.LUT P0, RZ, R22, 0x4, RZ, 0xc0, !PT ;  /* 0x0000000416ff7812 */ /* 0x000fda000780c0ff */
[----:B------:R-:W-:Y:S05]  /*46d0*/  @!P0 BRA `(.L_x_63) ;  /* 0x00000004006c8947 */ /* 0x000fea0003800000 */
[----:B------:R-:W-:-:S05]  /*46e0*/  IMAD.IADD R8, R17, 0x1, R8 ;  /* 0x0000000111087824 */ /* 0x000fca00078e0208 */
[----:B------:R-:W-:-:S13]  /*46f0*/  ISETP.GE.U32.AND P0, PT, R8, R5, PT ;  /* 0x000000050800720c */ /* 0x000fda0003f06070 */
[----:B------:R-:W-:Y:S05]  /*4700*/  @P0 BRA `(.L_x_63) ;  /* 0x0000000400600947 */ /* 0x000fea0003800000 */
[----:B------:R-:W-:-:S04]  /*4710*/  IMAD.SHL.U32 R5, R8, 0x2, RZ ;  /* 0x0000000208057824 */ /* 0x000fc800078e00ff */
[----:B------:R-:W-:-:S05]  /*4720*/  IMAD.WIDE.U32 R12, R5, 0x4, R12 ;  /* 0x00000004050c7825 */ /* 0x000fca00078e000c */
[----:B0-----:R-:W2:Y:S04]  /*4730*/  LDG.E R11, desc[UR36][R12.64] ;  /* 0x000000240c0b7981 */ /* 0x001ea8000c1e1900 */
[----:B------:R-:W3:Y:S01]  /*4740*/  LDG.E R10, desc[UR36][R12.64+0x4] ;  /* 0x000004240c0a7981 */ /* 0x000ee2000c1e1900 */
[----:B------:R-:W-:Y:S01]  /*4750*/  BSSY.RECONVERGENT B1, `(.L_x_90) ;  /* 0x0000018000017945 */ /* 0x000fe20003800200 */
[C---:B--2---:R-:W-:Y:S01]  /*4760*/  VIADD R8, R11.reuse, 0x10000000 ;  /* 0x100000000b087836 */ /* 0x044fe20000000000 */
[----:B------:R-:W-:Y:S01]  /*4770*/  LOP3.LUT R7, R11, 0xf0000000, RZ, 0xc0, !PT ;  /* 0xf00000000b077812 */ /* 0x000fe200078ec0ff */
[----:B---3--:R-:W-:-:S03]  /*4780*/  VIADD R9, R10, 0x10000000 ;  /* 0x100000000a097836 */ /* 0x008fc60000000000 */
[----:B------:R-:W-:Y:S01]  /*4790*/  ISETP.GT.U32.AND P4, PT, R8, -0x50000001, PT ;  /* 0xafffffff0800780c */ /* 0x000fe20003f84070 */
[----:B------:R-:W-:Y:S01]  /*47a0*/  IMAD.MOV.U32 R8, RZ, RZ, R4 ;  /* 0x000000ffff087224 */ /* 0x000fe200078e0004 */
[----:B------:R-:W-:Y:S02]  /*47b0*/  LOP3.LUT R5, R10, 0xf0000000, RZ, 0xc0, !PT ;  /* 0xf00000000a057812 */ /* 0x000fe400078ec0ff */
[----:B------:R-:W-:Y:S02]  /*47c0*/  ISETP.GT.U32.AND P3, PT, R9, -0x50000001, PT ;  /* 0xafffffff0900780c */ /* 0x000fe40003f64070 */
[----:B------:R-:W-:Y:S02]  /*47d0*/  ISETP.EQ.AND P1, PT, R7, 0x20000000, PT ;  /* 0x200000000700780c */ /* 0x000fe40003f22270 */
[----:B------:R-:W-:-:S05]  /*47e0*/  ISETP.NE.AND P0, PT, R5, 0x20000000, PT ;  /* 0x200000000500780c */ /* 0x000fca0003f05270 */
[----:B------:R-:W-:Y:S08]  /*47f0*/  @P4 BRA `(.L_x_91) ;  /* 0x0000000000344947 */ /* 0x000ff00003800000 */
        /* <DEDUP_REMOVED lines=13> */
.L_x_91:
[----:B------:R-:W-:Y:S05]  /*48d0*/  BSYNC.RECONVERGENT B1 ;  /* 0x0000000000017941 */ /* 0x000fea0003800200 */
.L_x_90:
        /* <DEDUP_REMOVED lines=17> */
.L_x_93:
[----:B------:R-:W-:Y:S05]  /*49f0*/  BSYNC.RECONVERGENT B1 ;  /* 0x0000000000017941 */ /* 0x000fea0003800200 */
.L_x_92:
        /* <DEDUP_REMOVED lines=20> */
.L_x_98:
[----:B------:R-:W0:Y:S02]  /*4b40*/  LDS.64 R8, [R13] ;  /* 0x000000000d087984 */ /* 0x000e240000000a00 */
[----:B0-----:R-:W-:-:S05]  /*4b50*/  IADD3 R10, P0, PT, R8, 0x1, RZ ;  /* 0x00000001080a7810 */ /* 0x001fca0007f1e0ff */
[----:B------:R-:W-:-:S07]  /*4b60*/  IMAD.X R11, RZ, RZ, R9, P0 ;  /* 0x000000ffff0b7224 */ /* 0x000fce00000e0609 */
[----:B------:R-:W0:Y:S02]  /*4b70*/  ATOMS.CAST.SPIN.64 P0, [R13], R8, R10 ;  /* 0x000000080d00758d */ /* 0x000e24000180040a */
[----:B0-----:R-:W-:Y:S05]  /*4b80*/  @!P0 BRA `(.L_x_98) ;  /* 0xfffffffc00ec8947 */ /* 0x001fea000383ffff */
[----:B------:R-:W-:Y:S05]  /*4b90*/  BSYNC.RECONVERGENT B2 ;  /* 0x0000000000027941 */ /* 0x000fea0003800200 */
.L_x_97:
[----:B------:R-:W-:Y:S05]  /*4ba0*/  BRA `(.L_x_95) ;  /* 0x0000000000107947 */ /* 0x000fea0003800000 */
.L_x_96:
[----:B-----5:R-:W2:Y:S02]  /*4bb0*/  LD.E.64 R8, desc[UR36][R18.64] ;  /* 0x0000002412087980 */ /* 0x020ea4000c101b00 */
[----:B--2---:R-:W-:-:S05]  /*4bc0*/  IADD3 R10, P0, PT, R8, 0x1, RZ ;  /* 0x00000001080a7810 */ /* 0x004fca0007f1e0ff */
[----:B------:R-:W-:-:S05]  /*4bd0*/  IMAD.X R11, RZ, RZ, R9, P0 ;  /* 0x000000ffff0b7224 */ /* 0x000fca00000e0609 */
[----:B------:R0:W-:Y:S03]  /*4be0*/  ST.E.64 desc[UR36][R18.64], R10 ;  /* 0x0000000a12007985 */ /* 0x0001e6000c101b24 */
.L_x_95:
[----:B------:R-:W-:Y:S05]  /*4bf0*/  BSYNC.RECONVERGENT B1 ;  /* 0x0000000000017941 */ /* 0x000fea0003800200 */
.L_x_94:
        /* <DEDUP_REMOVED lines=9> */
.L_x_63:
[----:B------:R-:W-:Y:S05]  /*4c90*/  BSYNC B3 ;  /* 0x0000000000037941 */ /* 0x000fea0003800000 */
.L_x_62:
[----:B------:R-:W-:Y:S01]  /*4ca0*/  VIADD R5, R6, 0x10000000 ;  /* 0x1000000006057836 */ /* 0x000fe20000000000 */
[----:B------:R-:W-:Y:S04]  /*4cb0*/  BSSY.RECONVERGENT B1, `(.L_x_99) ;  /* 0x0000011000017945 */ /* 0x000fe80003800200 */
[----:B------:R-:W-:Y:S01]  /*4cc0*/  ISETP.GT.U32.AND P0, PT, R5, -0x50000001, PT ;  /* 0xafffffff0500780c */ /* 0x000fe20003f04070 */
[----:B0-----:R-:W-:-:S12]  /*4cd0*/  IMAD.MOV.U32 R5, RZ, RZ, R4 ;  /* 0x000000ffff057224 */ /* 0x001fd800078e0004 */
[----:B------:R-:W-:Y:S05]  /*4ce0*/  @P0 BRA `(.L_x_100) ;  /* 0x0000000000340947 */ /* 0x000fea0003800000 */
        /* <DEDUP_REMOVED lines=13> */
.L_x_100:
[----:B------:R-:W-:Y:S05]  /*4dc0*/  BSYNC.RECONVERGENT B1 ;  /* 0x0000000000017941 */ /* 0x000fea0003800200 */
.L_x_99:
[----:B------:R-:W-:Y:S01]  /*4dd0*/  IMAD.IADD R5, R6, 0x1, R5 ;  /* 0x0000000106057824 */ /* 0x000fe200078e0205 */
[----:B------:R-:W-:-:S04]  /*4de0*/  ISETP.NE.AND P0, PT, R17, RZ, PT ;  /* 0x000000ff1100720c */ /* 0x000fc80003f05270 */
[----:B---34-:R-:W-:-:S04]  /*4df0*/  LOP3.LUT R9, R5, 0xfffffff, RZ, 0xc0, !PT ;  /* 0x0fffffff05097812 */ /* 0x018fc800078ec0ff */
[----:B------:R-:W-:-:S05]  /*4e00*/  LOP3.LUT R5, R9, 0xf0000000, R6, 0xf8, !PT ;  /* 0xf000000009057812 */ /* 0x000fca00078ef806 */
[----:B------:R3:W-:Y:S01]  /*4e10*/  ST.E desc[UR36][R26.64], R5 ;  /* 0x000000051a007985 */ /* 0x0007e2000c101924 */
[----:B------:R-:W-:Y:S05]  /*4e20*/  @P0 BRA `(.L_x_39) ;  /* 0x0000000000900947 */ /* 0x000fea0003800000 */
[----:B------:R-:W-:-:S04]  /*4e30*/  SHF.R.U32.HI R4, RZ, 0x1c, R6 ;  /* 0x0000001cff047819 */ /* 0x000fc80000011606 */
[----:B------:R-:W-:-:S13]  /*4e40*/  ISETP.GT.U32.AND P0, PT, R4, 0x8, PT ;  /* 0x000000080400780c */ /* 0x000fda0003f04070 */
[----:B------:R-:W-:Y:S05]  /*4e50*/  @P0 BRA `(.L_x_39) ;  /* 0x0000000000840947 */ /* 0x000fea0003800000 */
[C---:B------:R-:W-:Y:S01]  /*4e60*/  ISETP.GT.U32.AND P0, PT, R4.reuse, 0xffff, PT ;  /* 0x0000ffff0400780c */ /* 0x040fe20003f04070 */
[----:B---3--:R-:W-:Y:S01]  /*4e70*/  IMAD.MOV.U32 R5, RZ, RZ, 0x1 ;  /* 0x00000001ff057424 */ /* 0x008fe200078e00ff */
        /* <DEDUP_REMOVED lines=15> */
[----:B0-----:R-:W3:Y:S02]  /*4f70*/  LDG.E.64 R4, desc[UR36][R6.64+0x10] ;  /* 0x0000102406047981 */ /* 0x001ee4000c1e1b00 */
[----:B---3--:R-:W-:-:S03]  /*4f80*/  IMAD.WIDE.U32 R4, R9, 0x8, R4 ;  /* 0x0000000809047825 */ /* 0x008fc600078e0004 */
[----:B------:R-:W-:-:S05]  /*4f90*/  IADD3 R6, P0, PT, R4, 0x4, RZ ;  /* 0x0000000404067810 */ /* 0x000fca0007f1e0ff */
[----:B------:R-:W-:Y:S01]  /*4fa0*/  IMAD.X R7, RZ, RZ, R5, P0 ;  /* 0x000000ffff077224 */ /* 0x000fe200000e0605 */
[----:B------:R-:W-:Y:S07]  /*4fb0*/  BRA `(.L_x_104) ;  /* 0x00000000001c7947 */ /* 0x000fee0003800000 */
.L_x_103:
[----:B------:R-:W0:Y:S02]  /*4fc0*/  LDC.64 R4, c[0x0][0x380] ;  /* 0x0000e000ff047b82 */ /* 0x000e240000000a00 */
[----:B0-----:R-:W3:Y:S02]  /*4fd0*/  LDG.E.64 R4, desc[UR36][R4.64+0x10] ;  /* 0x0000102404047981 */ /* 0x001ee4000c1e1b00 */
[----:B---3--:R-:W-:-:S07]  /*4fe0*/  IMAD.WIDE.U32 R6, R9, 0x8, R4 ;  /* 0x0000000809067825 */ /* 0x008fce00078e0004 */
.L_x_102:
[----:B------:R-:W-:-:S04]  /*4ff0*/  ISETP.NE.U32.AND P0, PT, R6, RZ, PT ;  /* 0x000000ff0600720c */ /* 0x000fc80003f05070 */
[----:B------:R-:W-:-:S13]  /*5000*/  ISETP.NE.AND.EX P0, PT, R7, RZ, PT, P0 ;  /* 0x000000ff0700720c */ /* 0x000fda0003f05300 */
[----:B------:R-:W-:Y:S05]  /*5010*/  @!P0 BREAK.RELIABLE B1 ;  /* 0x0000000000018942 */ /* 0x000fea0003800100 */
[----:B------:R-:W-:Y:S05]  /*5020*/  @!P0 BRA `(.L_x_39) ;  /* 0x0000000000108947 */ /* 0x000fea0003800000 */
.L_x_104:
[----:B------:R-:W-:Y:S05]  /*5030*/  BSYNC.RELIABLE B1 ;  /* 0x0000000000017941 */ /* 0x000fea0003800100 */
.L_x_101:
[----:B------:R-:W-:Y:S02]  /*5040*/  IMAD.MOV.U32 R4, RZ, RZ, R6 ;  /* 0x000000ffff047224 */ /* 0x000fe400078e0006 */
[----:B------:R-:W-:-:S05]  /*5050*/  IMAD.MOV.U32 R5, RZ, RZ, R7 ;  /* 0x000000ffff057224 */ /* 0x000fca00078e0007 */
[----:B------:R4:W-:Y:S02]  /*5060*/  ST.E desc[UR36][R4.64], R0 ;  /* 0x0000000004007985 */ /* 0x0009e4000c101924 */
.L_x_39:
[----:B------:R-:W-:Y:S05]  /*5070*/  BSYNC B0 ;  /* 0x0000000000007941 */ /* 0x000fea0003800000 */
.L_x_38:
[----:B------:R-:W-:-:S03]  /*5080*/  UMOV UR4, 0xffffffff ;  /* 0xffffffff00047882 */ /* 0x000fc60000000000 */
[----:B------:R-:W-:Y:S05]  /*5090*/  BRA.DIV UR4, `(.L_x_105) ;  /* 0x0000000204307947 */ /* 0x000fea000b800000 */
[----:B------:R-:W-:Y:S01]  /*50a0*/  NOP ;  /* 0x0000000000007918 */ /* 0x000fe20000000000 */
.L_x_112:
[----:B------:R-:W-:Y:S05]  /*50b0*/  @P2 BRA `(.L_x_106) ;  /* 0xffffffb400702947 */ /* 0x000fea000383ffff */
[----:B------:R-:W-:Y:S05]  /*50c0*/  WARPSYNC.ALL ;  /* 0x0000000000007948 */ /* 0x000fea0003800000 */
[----:B------:R-:W-:Y:S06]  /*50d0*/  BAR.SYNC.DEFER_BLOCKING 0x0 ;  /* 0x0000000000007b1d */ /* 0x000fec0000010000 */
[----:B------:R-:W-:Y:S05]  /*50e0*/  EXIT ;  /* 0x000000000000794d */ /* 0x000fea0003800000 */
.L_x_37:
[----:B------:R-:W-:Y:S01]  /*50f0*/  BSSY B0, `(.L_x_107) ;  /* 0x0000005000007945 */ /* 0x000fe20003800000 */
[----:B------:R-:W-:-:S07]  /*5100*/  IMAD.MOV.U32 R15, RZ, RZ, -0x1 ;  /* 0xffffffffff0f7424 */ /* 0x000fce00078e00ff */
[----:B0----5:R-:W-:Y:S05]  /*5110*/  WARPSYNC.COLLECTIVE R15, `(.L_x_108) ;  /* 0x000000000f087348 */ /* 0x021fea0003c00000 */
[----:B------:R-:W-:Y:S01]  /*5120*/  NOP ;  /* 0x0000000000007918 */ /* 0x000fe20000000000 */
[----:B0----5:R-:W-:Y:S05]  /*5130*/  ENDCOLLECTIVE ;  /* 0x000000000000791b */ /* 0x021fea0003800000 */
.L_x_108:
[----:B------:R-:W-:Y:S05]  /*5140*/  BSYNC B0 ;  /* 0x0000000000007941 */ /* 0x000fea0003800000 */
.L_x_107:
[----:B------:R-:W-:Y:S05]  /*5150*/  BRA `(.L_x_109) ;  /* 0xffffffd800ac7947 */ /* 0x000fea000383ffff */
.L_x_105:
[----:B------:R-:W-:Y:S01]  /*5160*/  BSSY B0, `(.L_x_110) ;  /* 0x0000005000007945 */ /* 0x000fe20003800000 */
[----:B-12---:R-:W-:-:S07]  /*5170*/  IMAD.MOV.U32 R15, RZ, RZ, -0x1 ;  /* 0xffffffffff0f7424 */ /* 0x006fce00078e00ff */
[----:B0--345:R-:W-:Y:S05]  /*5180*/  WARPSYNC.COLLECTIVE R15, `(.L_x_111) ;  /* 0x000000000f087348 */ /* 0x039fea0003c00000 */
[----:B------:R-:W-:Y:S01]  /*5190*/  NOP ;  /* 0x0000000000007918 */ /* 0x000fe20000000000 */
[----:B0--345:R-:W-:Y:S05]  /*51a0*/  ENDCOLLECTIVE ;  /* 0x000000000000791b */ /* 0x039fea0003800000 */
.L_x_111:
[----:B------:R-:W-:Y:S05]  /*51b0*/  BSYNC B0 ;  /* 0x0000000000007941 */ /* 0x000fea0003800000 */
.L_x_110:
[----:B------:R-:W-:Y:S05]  /*51c0*/  BRA `(.L_x_112) ;  /* 0xfffffffc00b87947 */ /* 0x000fea000383ffff */
        .type           $_Z13global_expandP3NetPj$_Z6expandP4UnitP3NetPjjS3_S3_,@function
        .size           $_Z13global_expandP3NetPj$_Z6expandP4UnitP3NetPjjS3_S3_,(.L_x_520 - $_Z13global_expandP3NetPj$_Z6expandP4UnitP3NetPjjS3_S3_)
$_Z13global_expandP3NetPj$_Z6expandP4UnitP3NetPjjS3_S3_:
[----:B------:R-:W-:-:S05]  /*51d0*/  VIADD R1, R1, 0xffffffc8 ;  /* 0xffffffc801017836 */ /* 0x000fca0000000000 */
[----:B------:R-:W-:Y:S04]  /*51e0*/  STL [R1+0x34], R29 ;  /* 0x0000341d01007387 */ /* 0x000fe80000100800 */
[----:B------:R-:W-:Y:S04]  /*51f0*/  STL [R1+0x30], R28 ;  /* 0x0000301c01007387 */ /* 0x000fe80000100800 */
[----:B------:R-:W-:Y:S04]  /*5200*/  STL [R1+0x18], R21 ;  /* 0x0000181501007387 */ /* 0x000fe80000100800 */
[----:B------:R-:W-:Y:S04]  /*5210*/  STL [R1+0x14], R20 ;  /* 0x0000141401007387 */ /* 0x000fe80000100800 */
[----:B------:R-:W-:Y:S04]  /*5220*/  STL [R1], R2 ;  /* 0x0000000201007387 */ /* 0x000fe80000100800 */
[----:B------:R0:W-:Y:S04]  /*5230*/  STL [R1+0x1c], R22 ;  /* 0x00001c1601007387 */ /* 0x0001e80000100800 */
[----:B------:R1:W-:Y:S04]  /*5240*/  STL [R1+0x10], R19 ;  /* 0x0000101301007387 */ /* 0x0003e80000100800 */
[----:B------:R2:W-:Y:S01]  /*5250*/  STL [R1+0xc], R18 ;  /* 0x00000c1201007387 */ /* 0x0005e20000100800 */
[----:B0-----:R-:W0:Y:S05]  /*5260*/  BMOV.32.CLEAR R22, B8 ;  /* 0x0000000008167355 */ /* 0x001e2a0000100000 */
[----:B-1----:R-:W1:Y:S05]  /*5270*/  BMOV.32.CLEAR R19, B7 ;  /* 0x0000000007137355 */ /* 0x002e6a0000100000 */
[----:B--2---:R-:W2:Y:S05]  /*5280*/  BMOV.32.CLEAR R18, B6 ;  /* 0x0000000006127355 */ /* 0x004eaa0000100000 */
[----:B------:R-:W-:Y:S01]  /*5290*/  BSSY.RECONVERGENT B8, `(.L_x_113) ;  /* 0x0000061000087945 */ /* 0x000fe20003800200 */
[----:B------:R3:W-:Y:S04]  /*52a0*/  STL [R1+0x2c], R27 ;  /* 0x00002c1b01007387 */ /* 0x0007e80000100800 */
[----:B------:R4:W-:Y:S04]  /*52b0*/  STL [R1+0x28], R26 ;  /* 0x0000281a01007387 */ /* 0x0009e80000100800 */
[----:B------:R5:W-:Y:S01]  /*52c0*/  STL [R1+0x24], R25 ;  /* 0x0000241901007387 */ /* 0x000be20000100800 */
[----:B---3--:R-:W-:-:S03]  /*52d0*/  IMAD.MOV.U32 R27, RZ, RZ, R11 ;  /* 0x000000ffff1b7224 */ /* 0x008fc600078e000b */
[----:B------:R3:W-:Y:S01]  /*52e0*/  STL [R1+0x20], R24 ;  /* 0x0000201801007387 */ /* 0x0007e20000100800 */
[----:B----4-:R-:W-:-:S03]  /*52f0*/  IMAD.MOV.U32 R26, RZ, RZ, R10 ;  /* 0x000000ffff1a7224 */ /* 0x010fc600078e000a */
[----:B------:R4:W-:Y:S01]  /*5300*/  STL [R1+0x8], R17 ;  /* 0x0000081101007387 */ /* 0x0009e20000100800 */
[----:B-----5:R-:W-:-:S03]  /*5310*/  IMAD.MOV.U32 R25, RZ, RZ, R5 ;  /* 0x000000ffff197224 */ /* 0x020fc600078e0005 */
[----:B------:R5:W-:Y:S01]  /*5320*/  STL [R1+0x4], R16 ;  /* 0x0000041001007387 */ /* 0x000be20000100800 */
[----:B---3--:R-:W-:Y:S02]  /*5330*/  IMAD.MOV.U32 R24, RZ, RZ, R4 ;  /* 0x000000ffff187224 */ /* 0x008fe400078e0004 */
[----:B----4-:R-:W-:Y:S02]  /*5340*/  IMAD.MOV.U32 R17, RZ, RZ, R8 ;  /* 0x000000ffff117224 */ /* 0x010fe400078e0008 */
[----:B-----5:R-:W-:Y:S01]  /*5350*/  IMAD.MOV.U32 R16, RZ, RZ, R9 ;  /* 0x000000ffff107224 */ /* 0x020fe200078e0009 */
[----:B------:R-:W3:Y:S01]  /*5360*/  LDC.64 R28, c[0x0][0x358] ;  /* 0x0000d600ff1c7b82 */ /* 0x000ee20000000a00 */
[----:B012---:R-:W-:Y:S05]  /*5370*/  BSSY.RECONVERGENT B7, `(.L_x_114) ;  /* 0x0000045000077945 */ /* 0x007fea0003800200 */
.L_x_124:
[----:B------:R-:W-:Y:S01]  /*5380*/  BSSY.RECONVERGENT B6, `(.L_x_115) ;  /* 0x000003f000067945 */ /* 0x000fe20003800200 */
.L_x_123:
[--C-:B------:R-:W-:Y:S01]  /*5390*/  SHF.R.U32.HI R0, RZ, 0x1c, R6.reuse ;  /* 0x0000001cff007819 */ /* 0x100fe20000011606 */
[----:B------:R-:W-:Y:S04]  /*53a0*/  BSSY.RECONVERGENT B0, `(.L_x_116) ;  /* 0x000002b000007945 */ /* 0x000fe80003800200 */
[----:B------:R-:W-:Y:S01]  /*53b0*/  BSSY.RELIABLE B1, `(.L_x_117) ;  /* 0x000001a000017945 */ /* 0x000fe20003800100 */
[----:B------:R-:W-:Y:S01]  /*53c0*/  IMAD.MOV.U32 R9, RZ, RZ, R6 ;  /* 0x000000ffff097224 */ /* 0x000fe200078e0006 */
[----:B------:R-:W-:-:S04]  /*53d0*/  PRMT R0, R0, 0x9910, RZ ;  /* 0x0000991000007816 */ /* 0x000fc800000000ff */
[----:B------:R-:W-:-:S13]  /*53e0*/  ISETP.GT.AND P0, PT, R0, 0x5, PT ;  /* 0x000000050000780c */ /* 0x000fda0003f04270 */
[----:B------:R-:W-:Y:S05]  /*53f0*/  @P0 BRA `(.L_x_118) ;  /* 0x00000000002c0947 */ /* 0x000fea0003800000 */
[----:B------:R-:W-:Y:S01]  /*5400*/  ISETP.NE.AND P0, PT, R0, 0x3, PT ;  /* 0x000000030000780c */ /* 0x000fe20003f05270 */
[----:B------:R-:W-:Y:S02]  /*5410*/  IMAD.MOV.U32 R4, RZ, RZ, R24 ;  /* 0x000000ffff047224 */ /* 0x000fe400078e0018 */
[----:B------:R-:W-:Y:S02]  /*5420*/  IMAD.MOV.U32 R5, RZ, RZ, R25 ;  /* 0x000000ffff057224 */ /* 0x000fe400078e0019 */
[----:B------:R-:W-:Y:S02]  /*5430*/  IMAD.MOV.U32 R2, RZ, RZ, R4 ;  /* 0x000000ffff027224 */ /* 0x000fe400078e0004 */
[----:B------:R-:W-:-:S06]  /*5440*/  IMAD.MOV.U32 R3, RZ, RZ, R5 ;  /* 0x000000ffff037224 */ /* 0x000fcc00078e0005 */
[----:B------:R-:W-:Y:S05]  /*5450*/  @!P0 BREAK.RELIABLE B1 ;  /* 0x0000000000018942 */ /* 0x000fea0003800100 */
[----:B------:R-:W-:Y:S05]  /*5460*/  @!P0 BRA `(.L_x_119) ;  /* 0x0000000000788947 */ /* 0x000fea0003800000 */
[----:B------:R-:W-:-:S13]  /*5470*/  ISETP.NE.AND P0, PT, R0, 0x4, PT ;  /* 0x000000040000780c */ /* 0x000fda0003f05270 */
[----:B------:R-:W-:Y:S05]  /*5480*/  @P0 BREAK.RELIABLE B1 ;  /* 0x0000000000010942 */ /* 0x000fea0003800100 */
[----:B------:R-:W-:Y:S05]  /*5490*/  @!P0 BRA `(.L_x_120) ;  /* 0x00000000002c8947 */ /* 0x000fea0003800000 */
[----:B------:R-:W-:Y:S05]  /*54a0*/  BRA `(.L_x_121) ;  /* 0x00000000004c7947 */ /* 0x000fea0003800000 */
.L_x_118:
        /* <DEDUP_REMOVED lines=9> */
[----:B------:R-:W-:Y:S05]  /*5540*/  @P0 BRA `(.L_x_121) ;  /* 0x0000000000240947 */ /* 0x000fea0003800000 */
.L_x_120:
[----:B------:R-:W-:Y:S05]  /*5550*/  BSYNC.RELIABLE B1 ;  /* 0x0000000000017941 */ /* 0x000fea0003800100 */
.L_x_117:
[----:B---3--:R-:W-:Y:S02]  /*5560*/  R2UR UR4, R28 ;  /* 0x000000001c0472ca */ /* 0x008fe400000e0000 */
[----:B------:R-:W-:-:S13]  /*5570*/  R2UR UR5, R29 ;  /* 0x000000001d0572ca */ /* 0x000fda00000e0000 */
[----:B------:R-:W2:Y:S01]  /*5580*/  LDG.E.64 R2, desc[UR4][R24.64+0x10] ;  /* 0x0000100418027981 */ /* 0x000ea2000c1e1b00 */
[----:B------:R-:W-:-:S05]  /*5590*/  IMAD.SHL.U32 R0, R6, 0x8, RZ ;  /* 0x0000000806007824 */ /* 0x000fca00078e00ff */
[----:B------:R-:W-:-:S04]  /*55a0*/  LOP3.LUT R7, R0, 0x7ffffff8, RZ, 0xc0, !PT ;  /* 0x7ffffff800077812 */ /* 0x000fc800078ec0ff */
[----:B--2---:R-:W-:-:S05]  /*55b0*/  IADD3 R2, P0, PT, R2, R7, RZ ;  /* 0x0000000702027210 */ /* 0x004fca0007f1e0ff */
[----:B------:R-:W-:Y:S01]  /*55c0*/  IMAD.X R3, RZ, RZ, R3, P0 ;  /* 0x000000ffff037224 */ /* 0x000fe200000e0603 */
[----:B------:R-:W-:Y:S07]  /*55d0*/  BRA `(.L_x_119) ;  /* 0x00000000001c7947 */ /* 0x000fee0003800000 */
.L_x_121:
[----:B---3--:R-:W-:Y:S02]  /*55e0*/  R2UR UR4, R28 ;  /* 0x000000001c0472ca */ /* 0x008fe400000e0000 */
[----:B------:R-:W-:-:S13]  /*55f0*/  R2UR UR5, R29 ;  /* 0x000000001d0572ca */ /* 0x000fda00000e0000 */
[----:B------:R-:W2:Y:S01]  /*5600*/  LDG.E.64 R2, desc[UR4][R24.64+0x10] ;  /* 0x0000100418027981 */ /* 0x000ea2000c1e1b00 */
[----:B------:R-:W-:-:S05]  /*5610*/  IMAD.SHL.U32 R0, R6, 0x8, RZ ;  /* 0x0000000806007824 */ /* 0x000fca00078e00ff */
[----:B------:R-:W-:-:S04]  /*5620*/  LOP3.LUT R7, R0, 0x7ffffff8, RZ, 0xc0, !PT ;  /* 0x7ffffff800077812 */ /* 0x000fc800078ec0ff */
[----:B--2---:R-:W-:-:S04]  /*5630*/  IADD3 R2, P0, P1, R2, 0x4, R7 ;  /* 0x0000000402027810 */ /* 0x004fc8000791e007 */
[----:B------:R-:W-:-:S09]  /*5640*/  IADD3.X R3, PT, PT, R3, RZ, RZ, P0, P1 ;  /* 0x000000ff03037210 */ /* 0x000fd200007e24ff */
.L_x_119:
[----:B------:R-:W-:Y:S05]  /*5650*/  BSYNC.RECONVERGENT B0 ;  /* 0x0000000000007941 */ /* 0x000fea0003800200 */
.L_x_116:
[----:B---3--:R-:W-:Y:S02]  /*5660*/  R2UR UR4, R28 ;  /* 0x000000001c0472ca */ /* 0x008fe400000e0000 */
[----:B------:R-:W-:-:S13]  /*5670*/  R2UR UR5, R29 ;  /* 0x000000001d0572ca */ /* 0x000fda00000e0000 */
[----:B------:R-:W2:Y:S02]  /*5680*/  LD.E R6, desc[UR4][R2.64] ;  /* 0x0000000402067980 */ /* 0x000ea4000c101900 */
[----:B--2---:R-:W-:-:S05]  /*5690*/  VIADD R0, R6, 0x10000000 ;  /* 0x1000000006007836 */ /* 0x004fca0000000000 */
[----:B------:R-:W-:-:S13]  /*56a0*/  ISETP.GE.U32.AND P0, PT, R0, -0x50000000, PT ;  /* 0xb00000000000780c */ /* 0x000fda0003f06070 */
[----:B------:R-:W-:Y:S05]  /*56b0*/  @!P0 BRA `(.L_x_122) ;  /* 0x00000000002c8947 */ /* 0x000fea0003800000 */
[----:B------:R-:W-:Y:S01]  /*56c0*/  LOP3.LUT R2, R6, 0xfffffff, RZ, 0xc0, !PT ;  /* 0x0fffffff06027812 */ /* 0x000fe200078ec0ff */
[----:B------:R-:W-:Y:S01]  /*56d0*/  IMAD.MOV.U32 R8, RZ, RZ, R17 ;  /* 0x000000ffff087224 */ /* 0x000fe200078e0011 */
[----:B------:R-:W-:Y:S01]  /*56e0*/  MOV R20, 0x5750 ;  /* 0x0000575000147802 */ /* 0x000fe20000000f00 */
[----:B------:R-:W-:Y:S01]  /*56f0*/  IMAD.MOV.U32 R9, RZ, RZ, R16 ;  /* 0x000000ffff097224 */ /* 0x000fe200078e0010 */
[----:B------:R-:W-:Y:S01]  /*5700*/  LOP3.LUT R6, R2, 0x40000000, RZ, 0xfc, !PT ;  /* 0x4000000002067812 */ /* 0x000fe200078efcff */
[----:B------:R-:W-:Y:S02]  /*5710*/  IMAD.MOV.U32 R10, RZ, RZ, R26 ;  /* 0x000000ffff0a7224 */ /* 0x000fe400078e001a */
[----:B------:R-:W-:Y:S02]  /*5720*/  IMAD.MOV.U32 R11, RZ, RZ, R27 ;  /* 0x000000ffff0b7224 */ /* 0x000fe400078e001b */
[----:B------:R-:W-:-:S07]  /*5730*/  IMAD.MOV.U32 R21, RZ, RZ, 0x0 ;  /* 0x00000000ff157424 */ /* 0x000fce00078e00ff */
[----:B------:R-:W-:Y:S05]  /*5740*/  CALL.REL.NOINC `($_Z13global_expandP3NetPj$_Z6expandP4UnitP3NetPjjS3_S3_) ;  /* 0xfffffff800a07944 */ /* 0x000fea0003c3ffff */
[----:B------:R-:W-:Y:S01]  /*5750*/  LOP3.LUT R6, R2, 0x50000000, RZ, 0xfc, !PT ;  /* 0x5000000002067812 */ /* 0x000fe200078efcff */
[----:B------:R-:W-:Y:S06]  /*5760*/  BRA `(.L_x_123) ;  /* 0xfffffffc00087947 */ /* 0x000fec000383ffff */
.L_x_122:
[----:B------:R-:W-:Y:S05]  /*5770*/  BSYNC.RECONVERGENT B6 ;  /* 0x0000000000067941 */ /* 0x000fea0003800200 */
.L_x_115:
[----:B------:R-:W-:-:S04]  /*5780*/  LEA.HI R0, R6, 0xfffffff7, RZ, 0x4 ;  /* 0xfffffff706007811 */ /* 0x000fc800078f20ff */
[----:B------:R-:W-:-:S04]  /*5790*/  LOP3.LUT R0, R0, 0xffff, RZ, 0xc0, !PT ;  /* 0x0000ffff00007812 */ /* 0x000fc800078ec0ff */
[----:B------:R-:W-:-:S13]  /*57a0*/  ISETP.GT.U32.AND P0, PT, R0, 0xfffc, PT ;  /* 0x0000fffc0000780c */ /* 0x000fda0003f04070 */
[----:B------:R-:W-:Y:S05]  /*57b0*/  @P0 BRA `(.L_x_124) ;  /* 0xfffffff800f00947 */ /* 0x000fea000383ffff */
[----:B------:R-:W-:Y:S05]  /*57c0*/  BSYNC.RECONVERGENT B7 ;  /* 0x0000000000077941 */ /* 0x000fea0003800200 */
.L_x_114:
[----:B------:R-:W-:-:S04]  /*57d0*/  LOP3.LUT R0, R6, 0xf0000000, RZ, 0xc0, !PT ;  /* 0xf000000006007812 */ /* 0x000fc800078ec0ff */
[----:B------:R-:W-:-:S13]  /*57e0*/  ISETP.NE.AND P0, PT, R0, 0x10000000, PT ;  /* 0x100000000000780c */ /* 0x000fda0003f05270 */
[----:B------:R-:W-:Y:S05]  /*57f0*/  @P0 BRA `(.L_x_125) ;  /* 0x0000000000280947 */ /* 0x000fea0003800000 */
[----:B------:R-:W0:Y:S02]  /*5800*/  LDCU UR4, c[0x0][0x2f8] ;  /* 0x00005f00ff0477ac */ /* 0x000e240008000800 */
[----:B0-----:R-:W-:-:S05]  /*5810*/  VIADD R17, R17, -UR4 ;  /* 0x8000000411117c36 */ /* 0x001fca0008000000 */
[----:B------:R-:W2:Y:S02]  /*5820*/  LDL R3, [R17] ;  /* 0x0000000011037983 */ /* 0x000ea40000100800 */
[----:B--2---:R-:W-:-:S13]  /*5830*/  ISETP.GT.U32.AND P0, PT, R3, 0x1f, PT ;  /* 0x0000001f0300780c */ /* 0x004fda0003f04070 */
[----:B------:R-:W-:Y:S05]  /*5840*/  @P0 BRA `(.L_x_125) ;  /* 0x0000000000140947 */ /* 0x000fea0003800000 */
[----:B------:R-:W-:Y:S01]  /*5850*/  MOV R2, R26 ;  /* 0x0000001a00027202 */ /* 0x000fe20000000f00 */
[----:B------:R-:W-:-:S04]  /*5860*/  VIADD R0, R3, 0x1 ;  /* 0x0000000103007836 */ /* 0x000fc80000000000 */
[----:B------:R-:W-:Y:S01]  /*5870*/  IMAD R2, R3, 0x4, R2 ;  /* 0x0000000403027824 */ /* 0x000fe200078e0202 */
[----:B------:R0:W-:Y:S04]  /*5880*/  STL [R17], R0 ;  /* 0x0000000011007387 */ /* 0x0001e80000100800 */
[----:B------:R0:W-:Y:S02]  /*5890*/  STS [R2], R9 ;  /* 0x0000000902007388 */ /* 0x0001e40000000800 */
.L_x_125:
[----:B------:R-:W-:Y:S05]  /*58a0*/  BSYNC.RECONVERGENT B8 ;  /* 0x0000000000087941 */ /* 0x000fea0003800200 */
.L_x_113:
[----:B------:R-:W2:Y:S01]  /*58b0*/  LDL R20, [R1+0x14] ;  /* 0x0000140001147983 */ /* 0x000ea20000100800 */
[----:B------:R1:W-:Y:S05]  /*58c0*/  BMOV.32 B6, R18 ;  /* 0x0000001206007356 */ /* 0x0003ea0000000000 */
[----:B------:R-:W2:Y:S01]  /*58d0*/  LDL R21, [R1+0x18] ;  /* 0x0000180001157983 */ /* 0x000ea20000100800 */
[----:B------:R3:W-:Y:S05]  /*58e0*/  BMOV.32 B7, R19 ;  /* 0x0000001307007356 */ /* 0x0007ea0000000000 */
[----:B------:R4:W-:Y:S05]  /*58f0*/  BMOV.32 B8, R22 ;  /* 0x0000001608007356 */ /* 0x0009ea0000000000 */
[----:B0-----:R-:W2:Y:S04]  /*5900*/  LDL R2, [R1] ;  /* 0x0000000001027983 */ /* 0x001ea80000100800 */
[----:B------:R-:W2:Y:S04]  /*5910*/  LDL R16, [R1+0x4] ;  /* 0x0000040001107983 */ /* 0x000ea80000100800 */
[----:B------:R-:W2:Y:S04]  /*5920*/  LDL R17, [R1+0x8] ;  /* 0x0000080001117983 */ /* 0x000ea80000100800 */
[----:B-1----:R-:W2:Y:S04]  /*5930*/  LDL R18, [R1+0xc] ;  /* 0x00000c0001127983 */ /* 0x002ea80000100800 */
[----:B---3--:R-:W2:Y:S04]  /*5940*/  LDL R19, [R1+0x10] ;  /* 0x0000100001137983 */ /* 0x008ea80000100800 */
[----:B----4-:R-:W2:Y:S04]  /*5950*/  LDL R22, [R1+0x1c] ;  /* 0x00001c0001167983 */ /* 0x010ea80000100800 */
[----:B------:R-:W2:Y:S04]  /*5960*/  LDL R24, [R1+0x20] ;  /* 0x0000200001187983 */ /* 0x000ea80000100800 */
[----:B------:R-:W2:Y:S04]  /*5970*/  LDL R25, [R1+0x24] ;  /* 0x0000240001197983 */ /* 0x000ea80000100800 */
[----:B------:R-:W2:Y:S04]  /*5980*/  LDL R26, [R1+0x28] ;  /* 0x00002800011a7983 */ /* 0x000ea80000100800 */
[----:B------:R-:W2:Y:S04]  /*5990*/  LDL R27, [R1+0x2c] ;  /* 0x00002c00011b7983 */ /* 0x000ea80000100800 */
[----:B------:R-:W2:Y:S04]  /*59a0*/  LDL R28, [R1+0x30] ;  /* 0x00003000011c7983 */ /* 0x000ea80000100800 */
[----:B------:R0:W2:Y:S02]  /*59b0*/  LDL R29, [R1+0x34] ;  /* 0x00003400011d7983 */ /* 0x0000a40000100800 */
[----:B0-----:R-:W-:Y:S01]  /*59c0*/  VIADD R1, R1, 0x38 ;  /* 0x0000003801017836 */ /* 0x001fe20000000000 */
[----:B--2---:R-:W-:Y:S06]  /*59d0*/  RET.REL.NODEC R20 `(_Z13global_expandP3NetPj) ;  /* 0xffffffa414887950 */ /* 0x004fec0003c3ffff */
.L_x_126:
[----:B------:R-:W-:-:S00]  /*59e0*/  BRA `(.L_x_126) ;  /* 0xfffffffc00fc7947 */ /* 0x000fc0000383ffff */
[----:B------:R-:W-:-:S00]  /*59f0*/  NOP ;  /* 0x0000000000007918 */ /* 0x000fc00000000000 */
        /* <DEDUP_REMOVED lines=8> */
.L_x_520:


//--------------------- .text._Z21global_expand_prepareP3Net --------------------------
	.section	.text._Z21global_expand_prepareP3Net,"ax",@progbits
	.align	128
        .global         _Z21global_expand_prepareP3Net
        .type           _Z21global_expand_prepareP3Net,@function
        .size           _Z21global_expand_prepareP3Net,(.L_x_522 - _Z21global_expand_prepareP3Net)
        .other          _Z21global_expand_prepareP3Net,@"STO_CUDA_ENTRY STV_DEFAULT"
_Z21global_expand_prepareP3Net:
.text._Z21global_expand_prepareP3Net:
[----:B------:R-:W-:Y:S01]  /*0000*/  LDC R1, c[0x0][0x37c] ;  /* 0x0000df00ff017b82 */ /* 0x000fe20000000800 */
[----:B------:R-:W0:Y:S07]  /*0010*/  S2R R3, SR_TID.X ;  /* 0x0000000000037919 */ /* 0x000e2e0000002100 */
[----:B------:R-:W0:Y:S01]  /*0020*/  S2UR UR4, SR_CTAID.X ;  /* 0x00000000000479c3 */ /* 0x000e220000002500 */
[----:B------:R-:W1:Y:S01]  /*0030*/  LDCU.64 UR8, c[0x0][0x380] ;  /* 0x00007000ff0877ac */ /* 0x000e620008000a00 */
[----:B------:R-:W-:Y:S01]  /*0040*/  IMAD.MOV.U32 R5, RZ, RZ, 0x30000000 ;  /* 0x30000000ff057424 */ /* 0x000fe200078e00ff */
[----:B------:R-:W2:Y:S05]  /*0050*/  LDCU.64 UR6, c[0x0][0x358] ;  /* 0x00006b00ff0677ac */ /* 0x000eaa0008000a00 */
[----:B------:R-:W0:Y:S01]  /*0060*/  LDC R0, c[0x0][0x360] ;  /* 0x0000d800ff007b82 */ /* 0x000e220000000800 */
[----:B-1----:R-:W-:-:S02]  /*0070*/  IMAD.U32 R2, RZ, RZ, UR8 ;  /* 0x00000008ff027e24 */ /* 0x002fc4000f8e00ff */
[----:B0-----:R-:W-:Y:S01]  /*0080*/  IMAD R0, R0, UR4, R3 ;  /* 0x0000000400007c24 */ /* 0x001fe2000f8e0203 */
[----:B------:R-:W-:Y:S01]  /*0090*/  UMOV UR4, URZ ;  /* 0x000000ff00047c82 */ /* 0x000fe20008000000 */
[----:B------:R-:W-:Y:S02]  /*00a0*/  IMAD.U32 R3, RZ, RZ, UR9 ;  /* 0x00000009ff037e24 */ /* 0x000fe4000f8e00ff */
[----:B--2---:R-:W-:-:S07]  /*00b0*/  IMAD.MOV.U32 R6, RZ, RZ, R0 ;  /* 0x000000ffff067224 */ /* 0x004fce00078e0000 */
.L_x_140:
[----:B------:R-:W-:Y:S01]  /*00c0*/  SHF.R.U32.HI R7, RZ, 0x1c, R5 ;  /* 0x0000001cff077819 */ /* 0x000fe20000011605 */
[----:B------:R-:W-:Y:S01]  /*00d0*/  IMAD.MOV.U32 R8, RZ, RZ, 0x1 ;  /* 0x00000001ff087424 */ /* 0x000fe200078e00ff */
[----:B------:R-:W0:Y:S01]  /*00e0*/  LDCU.64 UR8, c[0x0][0x380] ;  /* 0x00007000ff0877ac */ /* 0x000e220008000a00 */
[----:B------:R-:W-:Y:S01]  /*00f0*/  BSSY.RECONVERGENT B0, `(.L_x_127) ;  /* 0x0000012000007945 */ /* 0x000fe20003800200 */
[----:B------:R-:W-:-:S04]  /*0100*/  ISETP.GT.U32.AND P0, PT, R7, 0xffff, PT ;  /* 0x0000ffff0700780c */ /* 0x000fc80003f04070 */
[----:B------:R-:W-:-:S04]  /*0110*/  SEL R7, R7, 0xffff, !P0 ;  /* 0x0000ffff07077807 */ /* 0x000fc80004000000 */
[----:B------:R-:W-:-:S04]  /*0120*/  LOP3.LUT R7, R7, 0xffff, RZ, 0xc0, !PT ;  /* 0x0000ffff07077812 */ /* 0x000fc800078ec0ff */
[----:B------:R-:W-:-:S04]  /*0130*/  SHF.L.U32 R7, R8, R7, RZ ;  /* 0x0000000708077219 */ /* 0x000fc800000006ff */
[----:B------:R-:W-:Y:S01]  /*0140*/  LOP3.LUT P0, RZ, R7, 0x48, RZ, 0xc0, !PT ;  /* 0x0000004807ff7812 */ /* 0x000fe2000780c0ff */
[----:B0-----:R-:W-:Y:S02]  /*0150*/  IMAD.U32 R10, RZ, RZ, UR8 ;  /* 0x00000008ff0a7e24 */ /* 0x001fe4000f8e00ff */
[----:B------:R-:W-:-:S10]  /*0160*/  IMAD.U32 R11, RZ, RZ, UR9 ;  /* 0x00000009ff0b7e24 */ /* 0x000fd4000f8e00ff */
[----:B------:R-:W-:Y:S05]  /*0170*/  @P0 BRA `(.L_x_128) ;  /* 0x0000000000240947 */ /* 0x000fea0003800000 */
[----:B------:R-:W0:Y:S02]  /*0180*/  LDC.64 R8, c[0x0][0x380] ;  /* 0x0000e000ff087b82 */ /* 0x000e240000000a00 */
[----:B0-----:R-:W2:Y:S01]  /*0190*/  LDG.E.64 R8, desc[UR6][R8.64+0x10] ;  /* 0x0000100608087981 */ /* 0x001ea2000c1e1b00 */
[----:B------:R-:W-:Y:S01]  /*01a0*/  LOP3.LUT P0, RZ, R7, 0x90, RZ, 0xc0, !PT ;  /* 0x0000009007ff7812 */ /* 0x000fe2000780c0ff */
[----:B------:R-:W-:-:S05]  /*01b0*/  IMAD.SHL.U32 R7, R5, 0x8, RZ ;  /* 0x0000000805077824 */ /* 0x000fca00078e00ff */
[----:B------:R-:W-:-:S07]  /*01c0*/  LOP3.LUT R7, R7, 0x7ffffff8, RZ, 0xc0, !PT ;  /* 0x7ffffff807077812 */ /* 0x000fce00078ec0ff */
[C---:B--2---:R-:W-:Y:S02]  /*01d0*/  @!P0 IADD3 R10, P1, P2, R8.reuse, 0x4, R7 ;  /* 0x00000004080a8810 */ /* 0x044fe40007a3e007 */
[----:B------:R-:W-:Y:S02]  /*01e0*/  @P0 IADD3 R10, P3, PT, R8, R7, RZ ;  /* 0x00000007080a0210 */ /* 0x000fe40007f7e0ff */
[----:B------:R-:W-:-:S03]  /*01f0*/  @!P0 IADD3.X R11, PT, PT, R9, RZ, RZ, P1, P2 ;  /* 0x000000ff090b8210 */ /* 0x000fc60000fe44ff */
[----:B------:R-:W-:-:S08]  /*0200*/  @P0 IMAD.X R11, RZ, RZ, R9, P3 ;  /* 0x000000ffff0b0224 */ /* 0x000fd000018e0609 */
.L_x_128:
[----:B------:R-:W-:Y:S05]  /*0210*/  BSYNC.RECONVERGENT B0 ;  /* 0x0000000000007941 */ /* 0x000fea0003800200 */
.L_x_127:
[----:B------:R-:W-:Y:S02]  /*0220*/  IMAD.MOV.U32 R8, RZ, RZ, R10 ;  /* 0x000000ffff087224 */ /* 0x000fe400078e000a */
[----:B------:R-:W-:-:S05]  /*0230*/  IMAD.MOV.U32 R9, RZ, RZ, R11 ;  /* 0x000000ffff097224 */ /* 0x000fca00078e000b */
[----:B------:R-:W2:Y:S01]  /*0240*/  LD.E R8, desc[UR6][R8.64] ;  /* 0x0000000608087980 */ /* 0x000ea2000c101900 */
[----:B------:R-:W-:Y:S01]  /*0250*/  UIADD3 UR4, UPT, UPT, UR4, 0x1, URZ ;  /* 0x0000000104047890 */ /* 0x000fe2000fffe0ff */
[----:B------:R-:W-:Y:S03]  /*0260*/  BSSY.RECONVERGENT B0, `(.L_x_129) ;  /* 0x000001e000007945 */ /* 0x000fe60003800200 */
[----:B------:R-:W-:Y:S01]  /*0270*/  UISETP.NE.AND UP0, UPT, UR4, 0xe, UPT ;  /* 0x0000000e0400788c */ /* 0x000fe2000bf05270 */
[----:B--2---:R-:W-:-:S13]  /*0280*/  ISETP.GE.U32.AND P0, PT, R8, 0x60000000, PT ;  /* 0x600000000800780c */ /* 0x004fda0003f06070 */
[----:B------:R-:W-:Y:S05]  /*0290*/  @!P0 BRA `(.L_x_130) ;  /* 0x0000000000688947 */ /* 0x000fea0003800000 */
.L_x_133:
[----:B------:R-:W-:-:S13]  /*02a0*/  ISETP.GT.U32.AND P0, PT, R8, -0x70000001, PT ;  /* 0x8fffffff0800780c */ /* 0x000fda0003f04070 */
[----:B------:R-:W-:Y:S05]  /*02b0*/  @P0 BRA `(.L_x_130) ;  /* 0x0000000000600947 */ /* 0x000fea0003800000 */
[----:B------:R-:W-:Y:S01]  /*02c0*/  IMAD.MOV.U32 R5, RZ, RZ, R8 ;  /* 0x000000ffff057224 */ /* 0x000fe200078e0008 */
[----:B------:R-:W0:Y:S01]  /*02d0*/  LDCU.64 UR8, c[0x0][0x380] ;  /* 0x00007000ff0877ac */ /* 0x000e220008000a00 */
[----:B------:R-:W-:Y:S03]  /*02e0*/  BSSY.RECONVERGENT B1, `(.L_x_131) ;  /* 0x0000010000017945 */ /* 0x000fe60003800200 */
[----:B------:R-:W-:-:S04]  /*02f0*/  SHF.R.U32.HI R7, RZ, 0x1c, R5 ;  /* 0x0000001cff077819 */ /* 0x000fc80000011605 */
[----:B------:R-:W-:-:S04]  /*0300*/  PRMT R7, R7, 0x9910, RZ ;  /* 0x0000991007077816 */ /* 0x000fc800000000ff */
[----:B------:R-:W-:Y:S01]  /*0310*/  ISETP.NE.AND P0, PT, R7, 0x6, PT ;  /* 0x000000060700780c */ /* 0x000fe20003f05270 */
[----:B0-----:R-:W-:Y:S02]  /*0320*/  IMAD.U32 R10, RZ, RZ, UR8 ;  /* 0x00000008ff0a7e24 */ /* 0x001fe4000f8e00ff */
[----:B------:R-:W-:-:S10]  /*0330*/  IMAD.U32 R11, RZ, RZ, UR9 ;  /* 0x00000009ff0b7e24 */ /* 0x000fd4000f8e00ff */
[----:B------:R-:W-:Y:S05]  /*0340*/  @!P0 BRA `(.L_x_132) ;  /* 0x0000000000248947 */ /* 0x000fea0003800000 */
[----:B------:R-:W0:Y:S02]  /*0350*/  LDC.64 R8, c[0x0][0x380] ;  /* 0x0000e000ff087b82 */ /* 0x000e240000000a00 */
[----:B0-----:R-:W2:Y:S01]  /*0360*/  LDG.E.64 R8, desc[UR6][R8.64+0x10] ;  /* 0x0000100608087981 */ /* 0x001ea2000c1e1b00 */
[----:B------:R-:W-:Y:S01]  /*0370*/  ISETP.NE.AND P0, PT, R7, 0x8, PT ;  /* 0x000000080700780c */ /* 0x000fe20003f05270 */
[----:B------:R-:W-:-:S05]  /*0380*/  IMAD.SHL.U32 R7, R5, 0x8, RZ ;  /* 0x0000000805077824 */ /* 0x000fca00078e00ff */
[----:B------:R-:W-:-:S07]  /*0390*/  LOP3.LUT R7, R7, 0x7ffffff8, RZ, 0xc0, !PT ;  /* 0x7ffffff807077812 */ /* 0x000fce00078ec0ff */
[C---:B--2---:R-:W-:Y:S02]  /*03a0*/  @P0 IADD3 R10, P1, PT, R8.reuse, R7, RZ ;  /* 0x00000007080a0210 */ /* 0x044fe40007f3e0ff */
[----:B------:R-:W-:-:S03]  /*03b0*/  @!P0 IADD3 R10, P2, P3, R8, 0x4, R7 ;  /* 0x00000004080a8810 */ /* 0x000fc60007b5e007 */
[----:B------:R-:W-:Y:S01]  /*03c0*/  @P0 IMAD.X R11, RZ, RZ, R9, P1 ;  /* 0x000000ffff0b0224 */ /* 0x000fe200008e0609 */
[----:B------:R-:W-:-:S09]  /*03d0*/  @!P0 IADD3.X R11, PT, PT, R9, RZ, RZ, P2, P3 ;  /* 0x000000ff090b8210 */ /* 0x000fd200017e64ff */
.L_x_132:
[----:B------:R-:W-:Y:S05]  /*03e0*/  BSYNC.RECONVERGENT B1 ;  /* 0x0000000000017941 */ /* 0x000fea0003800200 */
.L_x_131:
[----:B------:R-:W-:Y:S02]  /*03f0*/  IMAD.MOV.U32 R8, RZ, RZ, R10 ;  /* 0x000000ffff087224 */ /* 0x000fe400078e000a */
[----:B------:R-:W-:-:S05]  /*0400*/  IMAD.MOV.U32 R9, RZ, RZ, R11 ;  /* 0x000000ffff097224 */ /* 0x000fca00078e000b */
[----:B------:R-:W2:Y:S02]  /*0410*/  LD.E R8, desc[UR6][R8.64] ;  /* 0x0000000608087980 */ /* 0x000ea4000c101900 */
[----:B--2---:R-:W-:-:S13]  /*0420*/  ISETP.GT.U32.AND P0, PT, R8, 0x5fffffff, PT ;  /* 0x5fffffff0800780c */ /* 0x004fda0003f04070 */
[----:B------:R-:W-:Y:S05]  /*0430*/  @P0 BRA `(.L_x_133) ;  /* 0xfffffffc00980947 */ /* 0x000fea000383ffff */
.L_x_130:
[----:B------:R-:W-:Y:S05]  /*0440*/  BSYNC.RECONVERGENT B0 ;  /* 0x0000000000007941 */ /* 0x000fea0003800200 */
.L_x_129:
[----:B------:R-:W-:Y:S01]  /*0450*/  SHF.R.U32.HI R7, RZ, 0x1c, R5 ;  /* 0x0000001cff077819 */ /* 0x000fe20000011605 */
[----:B------:R-:W-:Y:S03]  /*0460*/  BSSY.RECONVERGENT B0, `(.L_x_134) ;  /* 0x000002f000007945 */ /* 0x000fe60003800200 */
[----:B------:R-:W-:-:S13]  /*0470*/  ISETP.GT.U32.AND P0, PT, R7, 0x8, PT ;  /* 0x000000080700780c */ /* 0x000fda0003f04070 */
[----:B------:R-:W-:Y:S05]  /*0480*/  @P0 BRA `(.L_x_135) ;  /* 0x0000000000b00947 */ /* 0x000fea0003800000 */
        /* <DEDUP_REMOVED lines=23> */
.L_x_138:
[----:B------:R-:W0:Y:S02]  /*0600*/  LDC.64 R8, c[0x0][0x380] ;  /* 0x0000e000ff087b82 */ /* 0x000e240000000a00 */
[----:B0-----:R-:W2:Y:S01]  /*0610*/  LDG.E.64 R8, desc[UR6][R8.64+0x10] ;  /* 0x0000100608087981 */ /* 0x001ea2000c1e1b00 */
[----:B------:R-:W-:-:S05]  /*0620*/  IMAD.SHL.U32 R7, R5, 0x8, RZ ;  /* 0x0000000805077824 */ /* 0x000fca00078e00ff */
[----:B------:R-:W-:-:S04]  /*0630*/  LOP3.LUT R7, R7, 0x7ffffff8, RZ, 0xc0, !PT ;  /* 0x7ffffff807077812 */ /* 0x000fc800078ec0ff */
[----:B--2---:R-:W-:-:S05]  /*0640*/  IADD3 R10, P0, PT, R8, R7, RZ ;  /* 0x00000007080a7210 */ /* 0x004fca0007f1e0ff */
[----:B------:R-:W-:-:S08]  /*0650*/  IMAD.X R11, RZ, RZ, R9, P0 ;  /* 0x000000ffff0b7224 */ /* 0x000fd000000e0609 */
.L_x_137:
[----:B------:R-:W-:-:S04]  /*0660*/  ISETP.NE.U32.AND P0, PT, R10, RZ, PT ;  /* 0x000000ff0a00720c */ /* 0x000fc80003f05070 */
[----:B------:R-:W-:-:S13]  /*0670*/  ISETP.NE.AND.EX P0, PT, R11, RZ, PT, P0 ;  /* 0x000000ff0b00720c */ /* 0x000fda0003f05300 */
[----:B------:R-:W-:Y:S05]  /*0680*/  @!P0 BREAK.RELIABLE B1 ;  /* 0x0000000000018942 */ /* 0x000fea0003800100 */
[----:B------:R-:W-:Y:S05]  /*0690*/  @!P0 BRA `(.L_x_135) ;  /* 0x00000000002c8947 */ /* 0x000fea0003800000 */
.L_x_139:
[----:B------:R-:W-:Y:S05]  /*06a0*/  BSYNC.RELIABLE B1 ;  /* 0x0000000000017941 */ /* 0x000fea0003800100 */
.L_x_136:
[----:B------:R-:W-:Y:S02]  /*06b0*/  IMAD.MOV.U32 R8, RZ, RZ, R10 ;  /* 0x000000ffff087224 */ /* 0x000fe400078e000a */
[----:B------:R-:W-:-:S05]  /*06c0*/  IMAD.MOV.U32 R9, RZ, RZ, R11 ;  /* 0x000000ffff097224 */ /* 0x000fca00078e000b */
[----:B------:R-:W2:Y:S02]  /*06d0*/  LD.E R4, desc[UR6][R8.64] ;  /* 0x0000000608047980 */ /* 0x000ea4000c101900 */
[----:B--2---:R-:W-:-:S05]  /*06e0*/  VIADD R7, R4, 0x10000000 ;  /* 0x1000000004077836 */ /* 0x004fca0000000000 */
[----:B------:R-:W-:-:S13]  /*06f0*/  ISETP.GE.U32.AND P0, PT, R7, -0x50000000, PT ;  /* 0xb00000000700780c */ /* 0x000fda0003f06070 */
[----:B------:R-:W-:Y:S01]  /*0700*/  @P0 IMAD.SHL.U32 R10, R6, 0x10000000, RZ ;  /* 0x10000000060a0824 */ /* 0x000fe200078e00ff */
[----:B------:R-:W-:Y:S02]  /*0710*/  @P0 LOP3.LUT R7, R4, 0xfffffff, RZ, 0xc0, !PT ;  /* 0x0fffffff04070812 */ /* 0x000fe400078ec0ff */
[----:B------:R-:W-:Y:S02]  /*0720*/  @P0 SHF.R.U32.HI R6, RZ, 0x1, R6 ;  /* 0x00000001ff060819 */ /* 0x000fe40000011606 */
[----:B------:R-:W-:-:S04]  /*0730*/  @P0 LOP3.LUT R7, R7, 0x10000000, R10, 0xf8, !PT ;  /* 0x1000000007070812 */ /* 0x000fc800078ef80a */
[----:B------:R-:W-:-:S07]  /*0740*/  @P0 LOP3.LUT R5, R7, 0x50000000, RZ, 0x3c, !PT ;  /* 0x5000000007050812 */ /* 0x000fce00078e3cff */
.L_x_135:
[----:B------:R-:W-:Y:S05]  /*0750*/  BSYNC.RECONVERGENT B0 ;  /* 0x0000000000007941 */ /* 0x000fea0003800200 */
.L_x_134:
[----:B------:R-:W-:Y:S05]  /*0760*/  WARPSYNC.ALL ;  /* 0x0000000000007948 */ /* 0x000fea0003800000 */
[----:B------:R-:W-:Y:S05]  /*0770*/  BRA.U UP0, `(.L_x_140) ;  /* 0xfffffff900507547 */ /* 0x000fea000b83ffff */
        /* <DEDUP_REMOVED lines=21> */
.L_x_142:
[----:B------:R-:W-:Y:S05]  /*08d0*/  BSYNC.RECONVERGENT B0 ;  /* 0x0000000000007941 */ /* 0x000fea0003800200 */
.L_x_141:
[----:B------:R-:W-:Y:S02]  /*08e0*/  IMAD.MOV.U32 R6, RZ, RZ, R9 ;  /* 0x000000ffff067224 */ /* 0x000fe400078e0009 */
[----:B------:R-:W-:-:S05]  /*08f0*/  IMAD.MOV.U32 R7, RZ, RZ, R10 ;  /* 0x000000ffff077224 */ /* 0x000fca00078e000a */
[----:B------:R-:W2:Y:S01]  /*0900*/  LD.E R6, desc[UR6][R6.64] ;  /* 0x0000000606067980 */ /* 0x000ea2000c101900 */
[----:B------:R-:W-:Y:S01]  /*0910*/  BSSY.RECONVERGENT B0, `(.L_x_143) ;  /* 0x000001d000007945 */ /* 0x000fe20003800200 */
[----:B--2---:R-:W-:-:S13]  /*0920*/  ISETP.GE.U32.AND P0, PT, R6, 0x60000000, PT ;  /* 0x600000000600780c */ /* 0x004fda0003f06070 */
[----:B------:R-:W-:Y:S05]  /*0930*/  @!P0 BRA `(.L_x_144) ;  /* 0x0000000000688947 */ /* 0x000fea0003800000 */
.L_x_147:
        /* <DEDUP_REMOVED lines=20> */
.L_x_146:
[----:B------:R-:W-:Y:S05]  /*0a80*/  BSYNC.RECONVERGENT B1 ;  /* 0x0000000000017941 */ /* 0x000fea0003800200 */
.L_x_145:
[----:B------:R-:W-:Y:S02]  /*0a90*/  IMAD.MOV.U32 R6, RZ, RZ, R10 ;  /* 0x000000ffff067224 */ /* 0x000fe400078e000a */
[----:B------:R-:W-:-:S05]  /*0aa0*/  IMAD.MOV.U32 R7, RZ, RZ, R11 ;  /* 0x000000ffff077224 */ /* 0x000fca00078e000b */
[----:B------:R-:W2:Y:S02]  /*0ab0*/  LD.E R6, desc[UR6][R6.64] ;  /* 0x0000000606067980 */ /* 0x000ea4000c101900 */
[----:B--2---:R-:W-:-:S13]  /*0ac0*/  ISETP.GT.U32.AND P0, PT, R6, 0x5fffffff, PT ;  /* 0x5fffffff0600780c */ /* 0x004fda0003f04070 */
[----:B------:R-:W-:Y:S05]  /*0ad0*/  @P0 BRA `(.L_x_147) ;  /* 0xfffffffc00980947 */ /* 0x000fea000383ffff */
.L_x_144:
[----:B------:R-:W-:Y:S05]  /*0ae0*/  BSYNC.RECONVERGENT B0 ;  /* 0x0000000000007941 */ /* 0x000fea0003800200 */
.L_x_143:
[----:B------:R-:W-:Y:S01]  /*0af0*/  SHF.R.U32.HI R6, RZ, 0x1c, R5 ;  /* 0x0000001cff067819 */ /* 0x000fe20000011605 */
[----:B------:R-:W-:Y:S03]  /*0b00*/  BSSY.RECONVERGENT B0, `(.L_x_148) ;  /* 0x0000024000007945 */ /* 0x000fe60003800200 */
[----:B------:R-:W-:-:S13]  /*0b10*/  ISETP.GT.U32.AND P0, PT, R6, 0x8, PT ;  /* 0x000000080600780c */ /* 0x000fda0003f04070 */
[----:B------:R-:W-:Y:S05]  /*0b20*/  @P0 BRA `(.L_x_149) ;  /* 0x0000000000840947 */ /* 0x000fea0003800000 */
[C---:B------:R-:W-:Y:S01]  /*0b30*/  ISETP.GT.U32.AND P0, PT, R6.reuse, 0xffff, PT ;  /* 0x0000ffff0600780c */ /* 0x040fe20003f04070 */
[----:B------:R-:W-:Y:S01]  /*0b40*/  IMAD.MOV.U32 R7, RZ, RZ, 0x1 ;  /* 0x00000001ff077424 */ /* 0x000fe200078e00ff */
[----:B------:R-:W-:Y:S02]  /*0b50*/  BSSY.RELIABLE B1, `(.L_x_150) ;  /* 0x000001c000017945 */ /* 0x000fe40003800100 */
[----:B------:R-:W-:-:S04]  /*0b60*/  SEL R6, R6, 0xffff, !P0 ;  /* 0x0000ffff06067807 */ /* 0x000fc80004000000 */
[----:B------:R-:W-:-:S04]  /*0b70*/  LOP3.LUT R6, R6, 0xffff, RZ, 0xc0, !PT ;  /* 0x0000ffff06067812 */ /* 0x000fc800078ec0ff */
[----:B------:R-:W-:-:S04]  /*0b80*/  SHF.L.U32 R6, R7, R6, RZ ;  /* 0x0000000607067219 */ /* 0x000fc800000006ff */
[----:B------:R-:W-:-:S13]  /*0b90*/  LOP3.LUT P0, RZ, R6, 0x48, RZ, 0xc0, !PT ;  /* 0x0000004806ff7812 */ /* 0x000fda000780c0ff */
        /* <DEDUP_REMOVED lines=13> */
.L_x_152:
[----:B------:R-:W0:Y:S02]  /*0c70*/  LDC.64 R6, c[0x0][0x380] ;  /* 0x0000e000ff067b82 */ /* 0x000e240000000a00 */
[----:B0-----:R-:W2:Y:S01]  /*0c80*/  LDG.E.64 R6, desc[UR6][R6.64+0x10] ;  /* 0x0000100606067981 */ /* 0x001ea2000c1e1b00 */
[----:B------:R-:W-:-:S05]  /*0c90*/  IMAD.SHL.U32 R2, R5, 0x8, RZ ;  /* 0x0000000805027824 */ /* 0x000fca00078e00ff */
[----:B------:R-:W-:-:S04]  /*0ca0*/  LOP3.LUT R3, R2, 0x7ffffff8, RZ, 0xc0, !PT ;  /* 0x7ffffff802037812 */ /* 0x000fc800078ec0ff */
[----:B--2---:R-:W-:-:S05]  /*0cb0*/  IADD3 R2, P0, PT, R6, R3, RZ ;  /* 0x0000000306027210 */ /* 0x004fca0007f1e0ff */
[----:B------:R-:W-:-:S08]  /*0cc0*/  IMAD.X R3, RZ, RZ, R7, P0 ;  /* 0x000000ffff037224 */ /* 0x000fd000000e0607 */
.L_x_151:
[----:B------:R-:W-:-:S04]  /*0cd0*/  ISETP.NE.U32.AND P0, PT, R2, RZ, PT ;  /* 0x000000ff0200720c */ /* 0x000fc80003f05070 */
[----:B------:R-:W-:-:S13]  /*0ce0*/  ISETP.NE.AND.EX P0, PT, R3, RZ, PT, P0 ;  /* 0x000000ff0300720c */ /* 0x000fda0003f05300 */
[----:B------:R-:W-:Y:S05]  /*0cf0*/  @!P0 BREAK.RELIABLE B1 ;  /* 0x0000000000018942 */ /* 0x000fea0003800100 */
[----:B------:R-:W-:Y:S05]  /*0d00*/  @!P0 BRA `(.L_x_149) ;  /* 0x00000000000c8947 */ /* 0x000fea0003800000 */
.L_x_153:
[----:B------:R-:W-:Y:S05]  /*0d10*/  BSYNC.RELIABLE B1 ;  /* 0x0000000000017941 */ /* 0x000fea0003800100 */
.L_x_150:
[----:B------:R-:W-:-:S05]  /*0d20*/  IMAD.MOV.U32 R7, RZ, RZ, -0x1 ;  /* 0xffffffffff077424 */ /* 0x000fca00078e00ff */
[----:B------:R0:W5:Y:S02]  /*0d30*/  ATOM.E.EXCH.STRONG.GPU PT, R4, desc[UR6][R2.64], R7 ;  /* 0x800000070204798a */ /* 0x000164000c1ef106 */
.L_x_149:
[----:B------:R-:W-:Y:S05]  /*0d40*/  BSYNC.RECONVERGENT B0 ;  /* 0x0000000000007941 */ /* 0x000fea0003800200 */
.L_x_148:
[----:B------:R-:W-:Y:S05]  /*0d50*/  WARPSYNC.ALL ;  /* 0x0000000000007948 */ /* 0x000fea0003800000 */
[----:B-----5:R-:W-:-:S13]  /*0d60*/  ISETP.NE.AND P0, PT, R4, -0x1, PT ;  /* 0xffffffff0400780c */ /* 0x020fda0003f05270 */
[----:B------:R-:W-:Y:S05]  /*0d70*/  @!P0 BRA `(.L_x_154) ;  /* 0x0000000000148947 */ /* 0x000fea0003800000 */
[----:B0-----:R-:W0:Y:S02]  /*0d80*/  LDC.64 R6, c[0x0][0x380] ;  /* 0x0000e000ff067b82 */ /* 0x001e240000000a00 */
[----:B0-----:R-:W2:Y:S02]  /*0d90*/  LDG.E.64 R2, desc[UR6][R6.64+0x18] ;  /* 0x0000180606027981 */ /* 0x001ea4000c1e1b00 */
[----:B--2---:R-:W-:-:S05]  /*0da0*/  IMAD.WIDE.U32 R2, R0, 0x8, R2 ;  /* 0x0000000800027825 */ /* 0x004fca00078e0002 */
[----:B------:R-:W-:Y:S01]  /*0db0*/  ST.E.64 desc[UR6][R2.64], R4 ;  /* 0x0000000402007985 */ /* 0x000fe2000c101b06 */
[----:B------:R-:W-:Y:S05]  /*0dc0*/  EXIT ;  /* 0x000000000000794d */ /* 0x000fea0003800000 */
.L_x_154:
[----:B------:R-:W0:Y:S02]  /*0dd0*/  LDC.64 R4, c[0x0][0x380] ;  /* 0x0000e000ff047b82 */ /* 0x000e240000000a00 */
[----:B0-----:R-:W2:Y:S02]  /*0de0*/  LDG.E.64 R2, desc[UR6][R4.64+0x18] ;  /* 0x0000180604027981 */ /* 0x001ea4000c1e1b00 */
[----:B--2---:R-:W-:-:S05]  /*0df0*/  IMAD.WIDE.U32 R2, R0, 0x8, R2 ;  /* 0x0000000800027825 */ /* 0x004fca00078e0002 */
[----:B------:R-:W-:Y:S01]  /*0e00*/  ST.E.64 desc[UR6][R2.64], RZ ;  /* 0x000000ff02007985 */ /* 0x000fe2000c101b06 */
[----:B------:R-:W-:Y:S05]  /*0e10*/  EXIT ;  /* 0x000000000000794d */ /* 0x000fea0003800000 */
.L_x_155:
        /* <DEDUP_REMOVED lines=14> */
.L_x_522:


//--------------------- .text._Z14global_rewriteP3NetPjjjb --------------------------
	.section	.text._Z14global_rewriteP3NetPjjjb,"ax",@progbits
	.align	128
        .global         _Z14global_rewriteP3NetPjjjb
        .type           _Z14global_rewriteP3NetPjjjb,@function
        .size           _Z14global_rewriteP3NetPjjjb,(.L_x_523 - _Z14global_rewriteP3NetPjjjb)
        .other          _Z14global_rewriteP3NetPjjjb,@"STO_CUDA_ENTRY STV_DEFAULT"
_Z14global_rewriteP3NetPjjjb:
.text._Z14global_rewriteP3NetPjjjb:
[----:B------:R-:W0:Y:S01]  /*0000*/  LDC R1, c[0x0][0x37c] ;  /* 0x0000df00ff017b82 */ /* 0x000e220000000800 */
[----:B------:R-:W1:Y:S07]  /*0010*/  S2R R7, SR_TID.X ;  /* 0x0000000000077919 */ /* 0x000e6e0000002100 */
[----:B------:R-:W2:Y:S01]  /*0020*/  S2UR UR5, SR_CgaCtaId ;  /* 0x00000000000579c3 */ /* 0x000ea20000008800 */
[----:B------:R-:W3:Y:S01]  /*0030*/  LDCU UR7, c[0x0][0x2fc] ;  /* 0x00005f80ff0777ac */ /* 0x000ee20008000800 */
[----:B0-----:R-:W-:Y:S01]  /*0040*/  VIADD R1, R1, 0xfffffff8 ;  /* 0xfffffff801017836 */ /* 0x001fe20000000000 */
[----:B------:R-:W0:Y:S04]  /*0050*/  LDCU.U8 UR8, c[0x0][0x398] ;  /* 0x00007300ff0877ac */ /* 0x000e280008000000 */
[----:B------:R-:W-:Y:S01]  /*0060*/  R2UR UR13, R1 ;  /* 0x00000000010d72ca */ /* 0x000fe200000e0000 */
[----:B------:R-:W4:Y:S01]  /*0070*/  S2UR UR9, SR_CTAID.X ;  /* 0x00000000000979c3 */ /* 0x000f220000002500 */
[----:B------:R-:W-:Y:S01]  /*0080*/  UMOV UR4, 0x400 ;  /* 0x0000040000047882 */ /* 0x000fe20000000000 */
[----:B------:R-:W3:Y:S01]  /*0090*/  LDCU UR6, c[0x0][0x2f8] ;  /* 0x00005f00ff0677ac */ /* 0x000ee20008000800 */
[----:B------:R-:W4:Y:S05]  /*00a0*/  LDCU.64 UR10, c[0x0][0x358] ;  /* 0x00006b00ff0a77ac */ /* 0x000f2a0008000a00 */
[----:B------:R-:W4:Y:S01]  /*00b0*/  LDC R2, c[0x0][0x360] ;  /* 0x0000d800ff027b82 */ /* 0x000f220000000800 */
[----:B--2---:R-:W-:-:S02]  /*00c0*/  ULEA UR4, UR5, UR4, 0x18 ;  /* 0x0000000405047291 */ /* 0x004fc4000f8ec0ff */
[----:B0-----:R-:W-:Y:S02]  /*00d0*/  UPRMT UR5, UR8, 0x8880, URZ ;  /* 0x0000888008057896 */ /* 0x001fe400080000ff */
[----:B---3--:R-:W-:Y:S01]  /*00e0*/  UIADD3 UR6, UP0, UPT, UR13, UR6, URZ ;  /* 0x000000060d067290 */ /* 0x008fe2000ff1e0ff */
[----:B-1----:R-:W-:-:S03]  /*00f0*/  IMAD.SHL.U32 R0, R7, 0x4, RZ ;  /* 0x0000000407007824 */ /* 0x002fc600078e00ff */
[----:B------:R-:W-:Y:S01]  /*0100*/  ISETP.NE.AND P0, PT, RZ, UR5, PT ;  /* 0x00000005ff007c0c */ /* 0x000fe2000bf05270 */
[----:B------:R-:W-:Y:S01]  /*0110*/  UIADD3.X UR7, UPT, UPT, URZ, UR7, URZ, UP0, !UPT ;  /* 0x00000007ff077290 */ /* 0x000fe200087fe4ff */
[----:B------:R0:W-:Y:S01]  /*0120*/  STS [R0+UR4], RZ ;  /* 0x000000ff00007988 */ /* 0x0001e20008000804 */
[----:B----4-:R-:W-:-:S04]  /*0130*/  IMAD R2, R2, UR9, R7 ;  /* 0x0000000902027c24 */ /* 0x010fc8000f8e0207 */
[----:B------:R-:W-:Y:S01]  /*0140*/  IMAD.SHL.U32 R5, R2, 0x20, RZ ;  /* 0x0000002002057824 */ /* 0x000fe200078e00ff */
[--C-:B------:R-:W-:Y:S02]  /*0150*/  SHF.R.U32.HI R3, RZ, 0x2, R2.reuse ;  /* 0x00000002ff037819 */ /* 0x100fe40000011602 */
[----:B------:R-:W-:Y:S02]  /*0160*/  SHF.R.U32.HI R4, RZ, 0x9, R2 ;  /* 0x00000009ff047819 */ /* 0x000fe40000011602 */
[----:B------:R-:W-:Y:S02]  /*0170*/  LOP3.LUT R5, R5, 0x3f80, RZ, 0xc0, !PT ;  /* 0x00003f8005057812 */ /* 0x000fe400078ec0ff */
[----:B------:R-:W-:-:S03]  /*0180*/  LOP3.LUT R3, R3, 0x7f, RZ, 0xc0, !PT ;  /* 0x0000007f03037812 */ /* 0x000fc600078ec0ff */
[C---:B------:R-:W-:Y:S02]  /*0190*/  IMAD.IADD R9, R4.reuse, 0x1, R5 ;  /* 0x0000000104097824 */ /* 0x040fe400078e0205 */
[----:B------:R-:W-:Y:S01]  /*01a0*/  @!P0 IMAD R9, R4, 0x80, R3 ;  /* 0x0000008004098824 */ /* 0x000fe200078e0203 */
[----:B------:R-:W-:Y:S08]  /*01b0*/  BAR.SYNC.DEFER_BLOCKING 0x0 ;  /* 0x0000000000007b1d */ /* 0x000ff00000010000 */
[----:B------:R-:W1:Y:S01]  /*01c0*/  S2UR UR5, SR_CLOCKLO ;  /* 0x00000000000579c3 */ /* 0x000e620000005000 */
[----:B------:R-:W-:-:S07]  /*01d0*/  NOP ;  /* 0x0000000000007918 */ /* 0x000fce0000000000 */
[----:B------:R-:W2:Y:S01]  /*01e0*/  LDC.64 R4, c[0x0][0x380] ;  /* 0x0000e000ff047b82 */ /* 0x000ea20000000a00 */
[----:B------:R-:W3:Y:S01]  /*01f0*/  LDCU UR8, c[0x0][0x390] ;  /* 0x00007200ff0877ac */ /* 0x000ee20008000800 */
[----:B--2---:R0:W5:Y:S01]  /*0200*/  LDG.E.64 R26, desc[UR10][R4.64+0x8] ;  /* 0x0000080a041a7981 */ /* 0x004162000c1e1b00 */
[----:B---3--:R-:W-:Y:S01]  /*0210*/  UISETP.NE.AND UP0, UPT, UR8, URZ, UPT ;  /* 0x000000ff0800728c */ /* 0x008fe2000bf05270 */
[----:B------:R-:W-:-:S04]  /*0220*/  IMAD.MOV.U32 R3, RZ, RZ, 0x343fd ;  /* 0x000343fdff037424 */ /* 0x000fc800078e00ff */
[----:B------:R-:W-:Y:S01]  /*0230*/  IMAD R6, R2, R3, 0x343fd ;  /* 0x000343fd02067424 */ /* 0x000fe200078e0203 */
[----:B------:R-:W-:-:S03]  /*0240*/  CS2R R2, SRZ ;  /* 0x0000000000027805 */ /* 0x000fc6000001ff00 */
[----:B-1----:R-:W-:Y:S01]  /*0250*/  IMAD R6, R6, UR5, RZ ;  /* 0x0000000506067c24 */ /* 0x002fe2000f8e02ff */
[----:B0-----:R-:W-:Y:S06]  /*0260*/  BRA.U !UP0, `(.L_x_156) ;  /* 0x0000009508c87547 */ /* 0x001fec000b800000 */
[----:B------:R-:W-:Y:S01]  /*0270*/  LOP3.LUT R2, R7, 0x3, RZ, 0xc0, !PT ;  /* 0x0000000307027812 */ /* 0x000fe200078ec0ff */
[----:B------:R-:W-:Y:S01]  /*0280*/  IMAD.SHL.U32 R3, R9, 0x100, RZ ;  /* 0x0000010009037824 */ /* 0x000fe200078e00ff */
[----:B------:R-:W-:Y:S01]  /*0290*/  LOP3.LUT R0, R0, 0xff0, RZ, 0xc0, !PT ;  /* 0x00000ff000007812 */ /* 0x000fe200078ec0ff */
[----:B------:R-:W-:Y:S01]  /*02a0*/  VIADD R28, R6, 0x269ec3 ;  /* 0x00269ec3061c7836 */ /* 0x000fe20000000000 */
[C---:B------:R-:W-:Y:S01]  /*02b0*/  ISETP.GE.U32.AND P0, PT, R2.reuse, 0x2, PT ;  /* 0x000000020200780c */ /* 0x040fe20003f06070 */
[----:B------:R-:W-:Y:S01]  /*02c0*/  VIADD R5, R2, 0x2 ;  /* 0x0000000202057836 */ /* 0x000fe20000000000 */
[----:B------:R-:W-:Y:S01]  /*02d0*/  BSSY B0, `(.L_x_157) ;  /* 0x0000969000007945 */ /* 0x000fe20003800000 */
[----:B------:R-:W-:Y:S01]  /*02e0*/  VIADD R0, R0, UR4 ;  /* 0x0000000400007c36 */ /* 0x000fe20008000000 */
[----:B------:R-:W-:Y:S01]  /*02f0*/  LOP3.LUT R28, R28, 0xfffffff, RZ, 0xc0, !PT ;  /* 0x0fffffff1c1c7812 */ /* 0x000fe200078ec0ff */
[----:B-----5:R-:W-:Y:S01]  /*0300*/  IMAD.WIDE.U32 R26, R3, 0x8, R26 ;  /* 0x00000008031a7825 */ /* 0x020fe200078e001a */
[----:B------:R-:W-:-:S03]  /*0310*/  UIADD3 UR12, UPT, UPT, UR13, 0x4, URZ ;  /* 0x000000040d0c7890 */ /* 0x000fc6000fffe0ff */
[----:B------:R-:W-:-:S04]  /*0320*/  IMAD.MOV.U32 R6, RZ, RZ, RZ ;  /* 0x000000ffff067224 */ /* 0x000fc800078e00ff */
[----:B------:R-:W-:Y:S01]  /*0330*/  @P0 VIADD R5, R2, 0xfffffffe ;  /* 0xfffffffe02050836 */ /* 0x000fe20000000000 */
[----:B------:R-:W-:-:S03]  /*0340*/  CS2R R2, SRZ ;  /* 0x0000000000027805 */ /* 0x000fc6000001ff00 */
[----:B------:R-:W-:Y:S01]  /*0350*/  IMAD R4, R5, 0x4, R0 ;  /* 0x0000000405047824 */ /* 0x000fe200078e0200 */
[----:B------:R-:W-:-:S07]  /*0360*/  LOP3.LUT R5, R7, 0x1, RZ, 0xc0, !PT ;  /* 0x0000000107057812 */ /* 0x000fce00078ec0ff */
.L_x_375:
[----:B--2---:R-:W2:Y:S01]  /*0370*/  LD.E.64 R34, desc[UR10][R26.64] ;  /* 0x0000000a1a227980 */ /* 0x004ea2000c101b00 */
[----:B0-----:R-:W0:Y:S01]  /*0380*/  LDCU UR4, c[0x0][0x390] ;  /* 0x00007200ff0477ac */ /* 0x001e220008000800 */
[----:B------:R-:W-:Y:S01]  /*0390*/  VIADD R6, R6, 0x1 ;  /* 0x0000000106067836 */ /* 0x000fe20000000000 */
[----:B------:R-:W-:Y:S01]  /*03a0*/  BSSY B1, `(.L_x_158) ;  /* 0x000002a000017945 */ /* 0x000fe20003800000 */
[----:B-1--4-:R-:W1:Y:S03]  /*03b0*/  S2R R17, SR_TID.X ;  /* 0x0000000000117919 */ /* 0x012e660000002100 */
[----:B0-----:R-:W-:-:S04]  /*03c0*/  ISETP.NE.AND P1, PT, R6, UR4, PT ;  /* 0x0000000406007c0c */ /* 0x001fc8000bf25270 */
[----:B------:R-:W-:Y:S02]  /*03d0*/  P2R R11, PR, RZ, 0x2 ;  /* 0x00000002ff0b7803 */ /* 0x000fe40000000000 */
[----:B-1----:R-:W-:Y:S02]  /*03e0*/  LOP3.LUT R16, R17, 0x3, RZ, 0xc0, !PT ;  /* 0x0000000311107812 */ /* 0x002fe400078ec0ff */
[----:B--2---:R-:W-:-:S04]  /*03f0*/  ISETP.GT.U32.AND P0, PT, R34, 0xf0, PT ;  /* 0x000000f02200780c */ /* 0x004fc80003f04070 */
[----:B------:R-:W-:-:S13]  /*0400*/  ISETP.GT.U32.AND.EX P0, PT, R35, RZ, PT, P0 ;  /* 0x000000ff2300720c */ /* 0x000fda0003f04100 */
[----:B---3-5:R-:W-:Y:S05]  /*0410*/  @P0 BRA `(.L_x_159) ;  /* 0x0000000000880947 */ /* 0x028fea0003800000 */
[----:B------:R-:W0:Y:S01]  /*0420*/  S2R R14, SR_CgaCtaId ;  /* 0x00000000000e7919 */ /* 0x000e220000008800 */
[----:B------:R-:W-:Y:S01]  /*0430*/  ISETP.NE.AND P0, PT, R16, RZ, PT ;  /* 0x000000ff1000720c */ /* 0x000fe20003f05270 */
[----:B------:R-:W-:Y:S01]  /*0440*/  IMAD.SHL.U32 R12, R17, 0x4, RZ ;  /* 0x00000004110c7824 */ /* 0x000fe200078e00ff */
[----:B------:R-:W-:Y:S01]  /*0450*/  MOV R13, 0x400 ;  /* 0x00000400000d7802 */ /* 0x000fe20000000f00 */
[----:B------:R-:W-:Y:S03]  /*0460*/  BSSY.RECONVERGENT B2, `(.L_x_160) ;  /* 0x0000013000027945 */ /* 0x000fe60003800200 */
[----:B------:R-:W-:Y:S02]  /*0470*/  LOP3.LUT R12, R12, 0xff0, RZ, 0xc0, !PT ;  /* 0x00000ff00c0c7812 */ /* 0x000fe400078ec0ff */
[----:B0-----:R-:W-:-:S05]  /*0480*/  LEA R13, R14, R13, 0x18 ;  /* 0x0000000d0e0d7211 */ /* 0x001fca00078ec0ff */
[----:B------:R-:W-:Y:S01]  /*0490*/  IMAD.IADD R21, R13, 0x1, R12 ;  /* 0x000000010d157824 */ /* 0x000fe200078e020c */
[----:B------:R-:W-:Y:S06]  /*04a0*/  @P0 BRA `(.L_x_161) ;  /* 0x0000000000380947 */ /* 0x000fec0003800000 */
[----:B------:R-:W-:Y:S01]  /*04b0*/  ISETP.NE.U32.AND P0, PT, R34, RZ, PT ;  /* 0x000000ff2200720c */ /* 0x000fe20003f05070 */
[----:B------:R-:W-:Y:S01]  /*04c0*/  BSSY.RECONVERGENT B3, `(.L_x_162) ;  /* 0x000000b000037945 */ /* 0x000fe20003800200 */
[----:B------:R-:W-:Y:S02]  /*04d0*/  CS2R R12, SRZ ;  /* 0x00000000000c7805 */ /* 0x000fe4000001ff00 */
[----:B------:R-:W-:-:S13]  /*04e0*/  ISETP.NE.AND.EX P0, PT, R35, RZ, PT, P0 ;  /* 0x000000ff2300720c */ /* 0x000fda0003f05300 */
[----:B------:R-:W-:Y:S05]  /*04f0*/  @!P0 BRA `(.L_x_163) ;  /* 0x00000000001c8947 */ /* 0x000fea0003800000 */
[C---:B------:R-:W-:Y:S02]  /*0500*/  IADD3 R14, P0, PT, R34.reuse, -0x1, RZ ;  /* 0xffffffff220e7810 */ /* 0x040fe40007f1e0ff */
[C---:B------:R-:W-:Y:S02]  /*0510*/  LEA R18, P1, R34.reuse, R26, 0x3 ;  /* 0x0000001a22127211 */ /* 0x040fe400078218ff */
[----:B------:R-:W-:Y:S02]  /*0520*/  IADD3.X R15, PT, PT, R35, -0x1, RZ, P0, !PT ;  /* 0xffffffff230f7810 */ /* 0x000fe400007fe4ff */
[----:B------:R-:W-:-:S03]  /*0530*/  LEA.HI.X R19, R34, R27, R35, 0x3, P1 ;  /* 0x0000001b22137211 */ /* 0x000fc600008f1c23 */
[----:B------:R0:W-:Y:S04]  /*0540*/  ST.E.64 desc[UR10][R26.64], R14 ;  /* 0x0000000e1a007985 */ /* 0x0001e8000c101b0a */
[----:B------:R0:W5:Y:S04]  /*0550*/  LD.E.64 R12, desc[UR10][R18.64] ;  /* 0x0000000a120c7980 */ /* 0x000168000c101b00 */
[----:B------:R0:W-:Y:S02]  /*0560*/  ST.E.64 desc[UR10][R18.64], RZ ;  /* 0x000000ff12007985 */ /* 0x0001e4000c101b0a */
.L_x_163:
[----:B------:R-:W-:Y:S05]  /*0570*/  BSYNC.RECONVERGENT B3 ;  /* 0x0000000000037941 */ /* 0x000fea0003800200 */
.L_x_162:
[----:B-----5:R1:W-:Y:S02]  /*0580*/  STS.64 [R21], R12 ;  /* 0x0000000c15007388 */ /* 0x0203e40000000a00 */
.L_x_161:
[----:B------:R-:W-:Y:S05]  /*0590*/  BSYNC.RECONVERGENT B2 ;  /* 0x0000000000027941 */ /* 0x000fea0003800200 */
.L_x_160:
[----:B------:R-:W-:Y:S01]  /*05a0*/  UMOV UR4, 0xffffffff ;  /* 0xffffffff00047882 */ /* 0x000fe20000000000 */
[----:B------:R-:W-:Y:S02]  /*05b0*/  ISETP.GE.U32.AND P0, PT, R16, 0x2, PT ;  /* 0x000000021000780c */ /* 0x000fe40003f06070 */
[----:B------:R-:W-:Y:S11]  /*05c0*/  BRA.DIV UR4, `(.L_x_164) ;  /* 0x000000d204247947 */ /* 0x000ff6000b800000 */
[----:B------:R-:W-:Y:S01]  /*05d0*/  NOP ;  /* 0x0000000000007918 */ /* 0x000fe20000000000 */
[----:B0-----:R0:W2:Y:S01]  /*05e0*/  LDS.64 R14, [R21] ;  /* 0x00000000150e7984 */ /* 0x0010a20000000a00 */
[----:B------:R-:W-:Y:S01]  /*05f0*/  NOP ;  /* 0x0000000000007918 */ /* 0x000fe20000000000 */
.L_x_493:
[----:B-12---:R-:W-:Y:S01]  /*0600*/  SEL R13, R14, R15, !P0 ;  /* 0x0000000f0e0d7207 */ /* 0x006fe20004000000 */
[----:B------:R1:W-:Y:S01]  /*0610*/  STS.64 [R21], RZ ;  /* 0x000000ff15007388 */ /* 0x0003e20000000a00 */
[----:B------:R-:W-:-:S05]  /*0620*/  SEL R12, R15, R14, !P0 ;  /* 0x0000000e0f0c7207 */ /* 0x000fca0004000000 */
[----:B------:R1:W-:Y:S02]  /*0630*/  STL.64 [R1], R12 ;  /* 0x0000000c01007387 */ /* 0x0003e40000100a00 */
.L_x_159:
[----:B------:R-:W-:Y:S05]  /*0640*/  BSYNC B1 ;  /* 0x0000000000017941 */ /* 0x000fea0003800000 */
.L_x_158:
[----:B------:R-:W-:-:S03]  /*0650*/  UMOV UR4, 0xffffffff ;  /* 0xffffffff00047882 */ /* 0x000fc60000000000 */
[----:B------:R-:W-:Y:S05]  /*0660*/  BRA.DIV UR4, `(.L_x_165) ;  /* 0x000000d2042c7947 */ /* 0x000fea000b800000 */
[----:B------:R-:W-:Y:S01]  /*0670*/  NOP ;  /* 0x0000000000007918 */ /* 0x000fe20000000000 */
.L_x_496:
[----:B------:R-:W1:Y:S01]  /*0680*/  LDL.64 R14, [R1] ;  /* 0x00000000010e7983 */ /* 0x000e620000100a00 */
[----:B------:R-:W-:Y:S01]  /*0690*/  IMAD.MOV.U32 R19, RZ, RZ, RZ ;  /* 0x000000ffff137224 */ /* 0x000fe200078e00ff */
[----:B-1----:R-:W-:Y:S02]  /*06a0*/  LOP3.LUT R12, R14, 0xf0000000, RZ, 0xc0, !PT ;  /* 0xf00000000e0c7812 */ /* 0x002fe400078ec0ff */
[----:B------:R-:W-:Y:S02]  /*06b0*/  LOP3.LUT R13, R15, 0xf0000000, RZ, 0xc0, !PT ;  /* 0xf00000000f0d7812 */ /* 0x000fe400078ec0ff */
[----:B------:R-:W-:Y:S02]  /*06c0*/  ISETP.NE.AND P1, PT, R12, 0x10000000, PT ;  /* 0x100000000c00780c */ /* 0x000fe40003f25270 */
[----:B------:R-:W-:-:S11]  /*06d0*/  ISETP.NE.AND P3, PT, R13, 0x10000000, PT ;  /* 0x100000000d00780c */ /* 0x000fd60003f65270 */
[----:B------:R-:W-:Y:S02]  /*06e0*/  @!P1 VIADD R12, R15, 0x10000000 ;  /* 0x100000000f0c9836 */ /* 0x000fe40000000000 */
[----:B------:R-:W-:Y:S01]  /*06f0*/  VOTEU.ALL UP1, P3 ;  /* 0x0000000000ff7886 */ /* 0x000fe20001820000 */
[----:B------:R-:W-:Y:S02]  /*0700*/  @!P3 VIADD R14, R14, 0x10000000 ;  /* 0x100000000e0eb836 */ /* 0x000fe40000000000 */
[----:B------:R-:W-:Y:S02]  /*0710*/  @!P1 ISETP.GE.U32.AND P2, PT, R12, -0x50000000, PT ;  /* 0xb00000000c00980c */ /* 0x000fe40003f46070 */
[----:B------:R-:W-:Y:S01]  /*0720*/  CS2R R12, SRZ ;  /* 0x00000000000c7805 */ /* 0x000fe2000001ff00 */
[----:B------:R-:W-:Y:S01]  /*0730*/  @!UP1 UIADD3 UR4, UP0, UPT, UR6, 0x4, URZ ;  /* 0x0000000406049890 */ /* 0x000fe2000ff1e0ff */
[----:B------:R-:W-:Y:S02]  /*0740*/  @!P3 ISETP.GE.U32.AND P4, PT, R14, -0x50000000, PT ;  /* 0xb00000000e00b80c */ /* 0x000fe40003f86070 */
[----:B------:R-:W-:Y:S01]  /*0750*/  @!P1 SEL R12, RZ, UR6, !P2 ;  /* 0x00000006ff0c9c07 */ /* 0x000fe2000d000000 */
[----:B------:R-:W-:-:S02]  /*0760*/  @!UP1 UIADD3.X UR5, UPT, UPT, URZ, UR7, URZ, UP0, !UPT ;  /* 0x00000007ff059290 */ /* 0x000fc400087fe4ff */
[----:B------:R-:W-:Y:S02]  /*0770*/  @!P1 SEL R13, RZ, UR7, !P2 ;  /* 0x00000007ff0d9c07 */ /* 0x000fe4000d000000 */
[----:B------:R-:W-:Y:S02]  /*0780*/  @!P3 SEL R12, R12, UR4, !P4 ;  /* 0x000000040c0cbc07 */ /* 0x000fe4000e000000 */
[----:B------:R-:W-:Y:S02]  /*0790*/  @!P1 SEL R19, R1, RZ, P2 ;  /* 0x000000ff01139207 */ /* 0x000fe40001000000 */
[----:B------:R-:W-:Y:S02]  /*07a0*/  @!P3 SEL R13, R13, UR5, !P4 ;  /* 0x000000050d0dbc07 */ /* 0x000fe4000e000000 */
[----:B------:R-:W-:Y:S02]  /*07b0*/  ISETP.NE.U32.AND P0, PT, R12, RZ, PT ;  /* 0x000000ff0c00720c */ /* 0x000fe40003f05070 */
[----:B------:R-:W-:-:S02]  /*07c0*/  @!P3 SEL R19, R19, UR12, !P4 ;  /* 0x0000000c1313bc07 */ /* 0x000fc4000e000000 */
[----:B------:R-:W-:-:S13]  /*07d0*/  ISETP.NE.AND.EX P0, PT, R13, RZ, PT, P0 ;  /* 0x000000ff0d00720c */ /* 0x000fda0003f05300 */
[----:B------:R-:W2:Y:S01]  /*07e0*/  @P0 LDL R12, [R19] ;  /* 0x00000000130c0983 */ /* 0x000ea20000100800 */
[----:B------:R-:W1:Y:S01]  /*07f0*/  @P0 LDC.64 R36, c[0x0][0x388] ;  /* 0x0000e200ff240b82 */ /* 0x000e620000000a00 */
[----:B------:R-:W-:Y:S02]  /*0800*/  IMAD.MOV.U32 R33, RZ, RZ, RZ ;  /* 0x000000ffff217224 */ /* 0x000fe400078e00ff */
[----:B--2---:R-:W-:-:S05]  /*0810*/  @P0 IMAD.SHL.U32 R12, R12, 0x4, RZ ;  /* 0x000000040c0c0824 */ /* 0x004fca00078e00ff */
[----:B------:R-:W-:-:S04]  /*0820*/  @P0 LOP3.LUT R13, R12, 0x3ffffffc, RZ, 0xc0, !PT ;  /* 0x3ffffffc0c0d0812 */ /* 0x000fc800078ec0ff */
[----:B-1----:R-:W-:Y:S02]  /*0830*/  @P0 IADD3 R36, P1, PT, R13, R36, RZ ;  /* 0x000000240d240210 */ /* 0x002fe40007f3e0ff */
[----:B------:R-:W1:Y:S03]  /*0840*/  LDC.64 R12, c[0x0][0x388] ;  /* 0x0000e200ff0c7b82 */ /* 0x000e660000000a00 */
[----:B------:R-:W-:-:S05]  /*0850*/  @P0 IMAD.X R37, RZ, RZ, R37, P1 ;  /* 0x000000ffff250224 */ /* 0x000fca00008e0625 */
[----:B------:R-:W2:Y:S02]  /*0860*/  @P0 LDG.E R33, desc[UR10][R36.64] ;  /* 0x0000000a24210981 */ /* 0x000ea4000c1e1900 */
[C---:B--2---:R-:W-:Y:S02]  /*0870*/  VIADD R15, R33.reuse, 0x1 ;  /* 0x00000001210f7836 */ /* 0x044fe40000000000 */
[C---:B0-----:R-:W-:Y:S02]  /*0880*/  VIADD R21, R33.reuse, 0x2 ;  /* 0x0000000221157836 */ /* 0x041fe40000000000 */
[----:B-1----:R-:W-:-:S04]  /*0890*/  IMAD.WIDE.U32 R30, R33, 0x4, R12 ;  /* 0x00000004211e7825 */ /* 0x002fc800078e000c */
[--C-:B------:R-:W-:Y:S01]  /*08a0*/  IMAD.WIDE.U32 R14, R15, 0x4, R12.reuse ;  /* 0x000000040f0e7825 */ /* 0x100fe200078e000c */
[----:B------:R0:W5:Y:S03]  /*08b0*/  LDG.E R32, desc[UR10][R30.64] ;  /* 0x0000000a1e207981 */ /* 0x000166000c1e1900 */
[----:B------:R-:W-:Y:S02]  /*08c0*/  IMAD.WIDE.U32 R12, R21, 0x4, R12 ;  /* 0x00000004150c7825 */ /* 0x000fe400078e000c */
[----:B------:R0:W5:Y:S04]  /*08d0*/  LDG.E R21, desc[UR10][R14.64] ;  /* 0x0000000a0e157981 */ /* 0x000168000c1e1900 */
[----:B------:R0:W5:Y:S01]  /*08e0*/  LDG.E R18, desc[UR10][R12.64] ;  /* 0x0000000a0c127981 */ /* 0x000162000c1e1900 */
[----:B------:R-:W-:-:S04]  /*08f0*/  ISETP.NE.AND P0, PT, R33, RZ, PT ;  /* 0x000000ff2100720c */ /* 0x000fc80003f05270 */
[----:B------:R-:W-:Y:S01]  /*0900*/  ISETP.NE.OR P0, PT, R16, RZ, !P0 ;  /* 0x000000ff1000720c */ /* 0x000fe20004705670 */
[----:B------:R-:W-:Y:S01]  /*0910*/  BSSY B2, `(.L_x_166) ;  /* 0x000023a000027945 */ /* 0x000fe20003800000 */
[----:B------:R-:W-:-:S11]  /*0920*/  VIADD R29, R33, 0x3 ;  /* 0x00000003211d7836 */ /* 0x000fd60000000000 */
[----:B0-----:R-:W-:Y:S05]  /*0930*/  @P0 BRA `(.L_x_167) ;  /* 0x0000002000dc0947 */ /* 0x001fea0003800000 */
[----:B------:R-:W-:Y:S01]  /*0940*/  BSSY B1, `(.L_x_168) ;  /* 0x000022e000017945 */ /* 0x000fe20003800000 */
[----:B------:R-:W-:-:S07]  /*0950*/  IMAD.MOV.U32 R37, RZ, RZ, RZ ;  /* 0x000000ffff257224 */ /* 0x000fce00078e00ff */
.L_x_188:
[----:B------:R-:W0:Y:S02]  /*0960*/  LDC.64 R40, c[0x0][0x380] ;  /* 0x0000e000ff287b82 */ /* 0x000e240000000a00 */
[----:B01----:R-:W2:Y:S01]  /*0970*/  LDG.E.64 R38, desc[UR10][R40.64+0x10] ;  /* 0x0000100a28267981 */ /* 0x003ea2000c1e1b00 */
[----:B-----5:R-:W-:Y:S01]  /*0980*/  IADD3 R12, PT, PT, -R37, R28, R32 ;  /* 0x0000001c250c7210 */ /* 0x020fe20007ffe120 */
[----:B------:R-:W-:Y:S01]  /*0990*/  IMAD.MOV.U32 R14, RZ, RZ, -0x3 ;  /* 0xfffffffdff0e7424 */ /* 0x000fe200078e00ff */
[----:B------:R-:W-:Y:S05]  /*09a0*/  YIELD ;  /* 0x0000000000007946 */ /* 0x000fea0003800000 */
[----:B------:R-:W-:Y:S01]  /*09b0*/  ISETP.GT.U32.AND P0, PT, R12, 0x10000000, PT ;  /* 0x100000000c00780c */ /* 0x000fe20003f04070 */
[----:B------:R-:W-:Y:S01]  /*09c0*/  IMAD.MOV.U32 R15, RZ, RZ, -0x3 ;  /* 0xfffffffdff0f7424 */ /* 0x000fe200078e00ff */
[----:B------:R-:W-:-:S02]  /*09d0*/  CS2R R12, SRZ ;  /* 0x00000000000c7805 */ /* 0x000fc4000001ff00 */
[----:B------:R-:W-:-:S05]  /*09e0*/  SEL R28, R28, RZ, !P0 ;  /* 0x000000ff1c1c7207 */ /* 0x000fca0004000000 */
[----:B--2---:R-:W-:-:S05]  /*09f0*/  IMAD.WIDE.U32 R38, R28, 0x8, R38 ;  /* 0x000000081c267825 */ /* 0x004fca00078e0026 */
[----:B------:R0:W5:Y:S01]  /*0a00*/  ATOM.E.CAS.64.STRONG.GPU P0, R30, [R38], R12, R14 ;  /* 0x0000000c261e738b */ /* 0x000162000010e50e */
[----:B------:R-:W-:Y:S04]  /*0a10*/  BSSY.RECONVERGENT B3, `(.L_x_169) ;  /* 0x0000008000037945 */ /* 0x000fe80003800200 */
[----:B0-----:R-:W-:Y:S05]  /*0a20*/  @P0 BRA `(.L_x_170) ;  /* 0x0000000000180947 */ /* 0x001fea0003800000 */
[----:B-----5:R-:W2:Y:S02]  /*0a30*/  LD.E.64 R30, [R38] ;  /* 0x00000000261e7980 */ /* 0x020ea40000100b00 */
[----:B--2---:R-:W-:-:S04]  /*0a40*/  ISETP.EQ.U32.AND P0, PT, R30, RZ, PT ;  /* 0x000000ff1e00720c */ /* 0x004fc80003f02070 */
[----:B------:R-:W-:-:S04]  /*0a50*/  ISETP.NE.U32.OR.EX P0, PT, R31, RZ, !PT, !P0 ;  /* 0x000000ff1f00720c */ /* 0x000fc80007f05580 */
[----:B------:R-:W-:Y:S02]  /*0a60*/  SEL R12, R30, 0xfffffffd, P0 ;  /* 0xfffffffd1e0c7807 */ /* 0x000fe40000000000 */
[----:B------:R-:W-:-:S05]  /*0a70*/  SEL R13, R31, 0xfffffffd, P0 ;  /* 0xfffffffd1f0d7807 */ /* 0x000fca0000000000 */
[----:B------:R0:W-:Y:S02]  /*0a80*/  ST.E.64 [R38], R12 ;  /* 0x0000000026007385 */ /* 0x0001e40000100b0c */
.L_x_170:
[----:B------:R-:W-:Y:S05]  /*0a90*/  BSYNC.RECONVERGENT B3 ;  /* 0x0000000000037941 */ /* 0x000fea0003800200 */
.L_x_169:
[----:B-----5:R-:W-:Y:S01]  /*0aa0*/  ISETP.NE.U32.AND P0, PT, R30, RZ, PT ;  /* 0x000000ff1e00720c */ /* 0x020fe20003f05070 */
[----:B------:R-:W-:Y:S03]  /*0ab0*/  BSSY B3, `(.L_x_171) ;  /* 0x0000212000037945 */ /* 0x000fe60003800000 */
[----:B------:R-:W-:Y:S01]  /*0ac0*/  ISETP.NE.AND.EX P0, PT, R31, RZ, PT, P0 ;  /* 0x000000ff1f00720c */ /* 0x000fe20003f05300 */
[----:B------:R-:W-:-:S12]  /*0ad0*/  IMAD.MOV.U32 R31, RZ, RZ, R37 ;  /* 0x000000ffff1f7224 */ /* 0x000fd800078e0025 */
        /* <DEDUP_REMOVED lines=11> */
[----:B------:R-:W-:-:S04]  /*0b90*/  VIADD R36, R36, 0x7 ;  /* 0x0000000724247836 */ /* 0x000fc80000000000 */
[----:B------:R-:W-:-:S07]  /*0ba0*/  IMAD.MOV R37, RZ, RZ, -R30 ;  /* 0x000000ffff257224 */ /* 0x000fce00078e0a1e */
.L_x_175:
[----:B0-----:R-:W2:Y:S01]  /*0bb0*/  LDG.E.64 R12, desc[UR10][R40.64+0x10] ;  /* 0x0000100a280c7981 */ /* 0x001ea2000c1e1b00 */
[----:B-1----:R-:W-:Y:S01]  /*0bc0*/  IMAD.SHL.U32 R38, R36, 0x8, RZ ;  /* 0x0000000824267824 */ /* 0x002fe200078e00ff */
[----:B------:R-:W-:Y:S05]  /*0bd0*/  YIELD ;  /* 0x0000000000007946 */ /* 0x000fea0003800000 */
[----:B------:R-:W-:-:S05]  /*0be0*/  VIADD R14, R38, 0xffffffc8 ;  /* 0xffffffc8260e7836 */ /* 0x000fca0000000000 */
[----:B------:R-:W-:Y:S02]  /*0bf0*/  LOP3.LUT R43, R14, 0x7ffffff8, RZ, 0xc0, !PT ;  /* 0x7ffffff80e2b7812 */ /* 0x000fe400078ec0ff */
[----:B------:R-:W-:Y:S02]  /*0c00*/  CS2R R14, SRZ ;  /* 0x00000000000e7805 */ /* 0x000fe4000001ff00 */
[----:B--2---:R-:W-:Y:S01]  /*0c10*/  IADD3 R42, P0, PT, R12, R43, RZ ;  /* 0x0000002b0c2a7210 */ /* 0x004fe20007f1e0ff */
[----:B------:R-:W-:-:S04]  /*0c20*/  IMAD.MOV.U32 R12, RZ, RZ, -0x3 ;  /* 0xfffffffdff0c7424 */ /* 0x000fc800078e00ff */
[----:B------:R-:W-:Y:S02]  /*0c30*/  IMAD.X R43, RZ, RZ, R13, P0 ;  /* 0x000000ffff2b7224 */ /* 0x000fe400000e060d */
[----:B------:R-:W-:-:S05]  /*0c40*/  IMAD.MOV.U32 R13, RZ, RZ, -0x3 ;  /* 0xfffffffdff0d7424 */ /* 0x000fca00078e00ff */
[----:B------:R0:W-:Y:S04]  /*0c50*/  ATOM.E.CAS.64.STRONG.GPU P1, RZ, [R42], R12, R14 ;  /* 0x0000000c2aff738b */ /* 0x0001e8000012e50e */
[----:B0-----:R-:W2:Y:S02]  /*0c60*/  @!P1 LD.E.64 R44, [R42] ;  /* 0x000000002a2c9980 */ /* 0x001ea40000100b00 */
[----:B--2---:R-:W-:-:S04]  /*0c70*/  @!P1 ISETP.EQ.U32.AND P0, PT, R44, -0x3, PT ;  /* 0xfffffffd2c00980c */ /* 0x004fc80003f02070 */
[----:B------:R-:W-:-:S04]  /*0c80*/  @!P1 ISETP.NE.U32.OR.EX P0, PT, R45, -0x3, !PT, !P0 ;  /* 0xfffffffd2d00980c */ /* 0x000fc80007f05580 */
[----:B------:R-:W-:Y:S02]  /*0c90*/  @!P1 SEL R44, R44, RZ, P0 ;  /* 0x000000ff2c2c9207 */ /* 0x000fe40000000000 */
[----:B------:R-:W-:-:S05]  /*0ca0*/  @!P1 SEL R45, R45, RZ, P0 ;  /* 0x000000ff2d2d9207 */ /* 0x000fca0000000000 */
[----:B------:R0:W-:Y:S04]  /*0cb0*/  @!P1 ST.E.64 [R42], R44 ;  /* 0x000000002a009385 */ /* 0x0001e80000100b2c */
[----:B------:R-:W0:Y:S01]  /*0cc0*/  LDG.E.64 R12, desc[UR10][R40.64+0x10] ;  /* 0x0000100a280c7981 */ /* 0x000e22000c1e1b00 */
[----:B------:R-:W-:Y:S01]  /*0cd0*/  VIADD R39, R38, 0xffffffd0 ;  /* 0xffffffd026277836 */ /* 0x000fe20000000000 */
[----:B------:R-:W-:-:S04]  /*0ce0*/  CS2R R14, SRZ ;  /* 0x00000000000e7805 */ /* 0x000fc8000001ff00 */
[----:B------:R-:W-:-:S04]  /*0cf0*/  LOP3.LUT R39, R39, 0x7ffffff8, RZ, 0xc0, !PT ;  /* 0x7ffffff827277812 */ /* 0x000fc800078ec0ff */
[----:B0-----:R-:W-:Y:S01]  /*0d00*/  IADD3 R44, P0, PT, R12, R39, RZ ;  /* 0x000000270c2c7210 */ /* 0x001fe20007f1e0ff */
        /* <DEDUP_REMOVED lines=86> */
[----:B------:R-:W-:Y:S02]  /*1270*/  LOP3.LUT R39, R38, 0x7ffffff8, RZ, 0xc0, !PT ;  /* 0x7ffffff826277812 */ /* 0x000fe400078ec0ff */
[----:B------:R-:W-:Y:S02]  /*1280*/  CS2R R14, SRZ ;  /* 0x00000000000e7805 */ /* 0x000fe4000001ff00 */
        /* <DEDUP_REMOVED lines=117> */
[----:B------:R-:W-:Y:S02]  /*19e0*/  VIADD R38, R38, 0x40 ;  /* 0x0000004026267836 */ /* 0x000fe40000000000 */
[----:B------:R-:W-:Y:S02]  /*19f0*/  IMAD.MOV.U32 R12, RZ, RZ, -0x3 ;  /* 0xfffffffdff0c7424 */ /* 0x000fe400078e00ff */
[----:B------:R-:W-:Y:S01]  /*1a00*/  IMAD.MOV.U32 R13, RZ, RZ, -0x3 ;  /* 0xfffffffdff0d7424 */ /* 0x000fe200078e00ff */
[----:B------:R-:W-:-:S04]  /*1a10*/  LOP3.LUT R39, R38, 0x7ffffff8, RZ, 0xc0, !PT ;  /* 0x7ffffff826277812 */ /* 0x000fc800078ec0ff */
[----:B--2---:R-:W-:-:S05]  /*1a20*/  IADD3 R38, P0, PT, R14, R39, RZ ;  /* 0x000000270e267210 */ /* 0x004fca0007f1e0ff */
[----:B------:R-:W-:Y:S01]  /*1a30*/  IMAD.X R39, RZ, RZ, R15, P0 ;  /* 0x000000ffff277224 */ /* 0x000fe200000e060f */
[----:B------:R-:W-:-:S05]  /*1a40*/  CS2R R14, SRZ ;  /* 0x00000000000e7805 */ /* 0x000fca000001ff00 */
[----:B------:R1:W-:Y:S04]  /*1a50*/  ATOM.E.CAS.64.STRONG.GPU P1, RZ, [R38], R12, R14 ;  /* 0x0000000c26ff738b */ /* 0x0003e8000012e50e */
[----:B-1----:R-:W2:Y:S01]  /*1a60*/  @!P1 LD.E.64 R12, [R38] ;  /* 0x00000000260c9980 */ /* 0x002ea20000100b00 */
[----:B------:R-:W-:Y:S02]  /*1a70*/  VIADD R37, R37, 0x10 ;  /* 0x0000001025257836 */ /* 0x000fe40000000000 */
[----:B------:R-:W-:Y:S01]  /*1a80*/  VIADD R36, R36, 0x10 ;  /* 0x0000001024247836 */ /* 0x000fe20000000000 */
[----:B--2---:R-:W-:-:S04]  /*1a90*/  @!P1 ISETP.EQ.U32.AND P0, PT, R12, -0x3, PT ;  /* 0xfffffffd0c00980c */ /* 0x004fc80003f02070 */
[----:B------:R-:W-:-:S04]  /*1aa0*/  @!P1 ISETP.NE.U32.OR.EX P0, PT, R13, -0x3, !PT, !P0 ;  /* 0xfffffffd0d00980c */ /* 0x000fc80007f05580 */
[----:B0-----:R-:W-:Y:S02]  /*1ab0*/  @!P1 SEL R42, R12, RZ, P0 ;  /* 0x000000ff0c2a9207 */ /* 0x001fe40000000000 */
[----:B------:R-:W-:Y:S02]  /*1ac0*/  @!P1 SEL R43, R13, RZ, P0 ;  /* 0x000000ff0d2b9207 */ /* 0x000fe40000000000 */
[----:B------:R-:W-:-:S03]  /*1ad0*/  ISETP.NE.AND P0, PT, R37, RZ, PT ;  /* 0x000000ff2500720c */ /* 0x000fc60003f05270 */
[----:B------:R1:W-:Y:S10]  /*1ae0*/  @!P1 ST.E.64 [R38], R42 ;  /* 0x0000000026009385 */ /* 0x0003f40000100b2a */
[----:B------:R-:W-:Y:S05]  /*1af0*/  @P0 BRA `(.L_x_175) ;  /* 0xfffffff0002c0947 */ /* 0x000fea000383ffff */
.L_x_174:
[----:B------:R-:W-:Y:S05]  /*1b00*/  BSYNC B4 ;  /* 0x0000000000047941 */ /* 0x000fea0003800000 */
.L_x_173:
[----:B0-----:R-:W-:Y:S01]  /*1b10*/  LOP3.LUT R12, R31, 0xf, RZ, 0xc0, !PT ;  /* 0x0000000f1f0c7812 */ /* 0x001fe200078ec0ff */
[----:B------:R-:W-:-:S03]  /*1b20*/  IMAD.MOV.U32 R37, RZ, RZ, RZ ;  /* 0x000000ffff257224 */ /* 0x000fc600078e00ff */
[----:B------:R-:W-:-:S13]  /*1b30*/  ISETP.NE.AND P0, PT, R12, RZ, PT ;  /* 0x000000ff0c00720c */ /* 0x000fda0003f05270 */
[----:B------:R-:W-:Y:S05]  /*1b40*/  @!P0 BRA `(.L_x_172) ;  /* 0x0000001000208947 */ /* 0x000fea0003800000 */
[----:B------:R-:W-:Y:S01]  /*1b50*/  ISETP.GE.U32.AND P0, PT, R12, 0x8, PT ;  /* 0x000000080c00780c */ /* 0x000fe20003f06070 */
[----:B------:R-:W-:Y:S01]  /*1b60*/  BSSY.RECONVERGENT B4, `(.L_x_176) ;  /* 0x0000081000047945 */ /* 0x000fe20003800200 */
[----:B------:R-:W-:-:S11]  /*1b70*/  LOP3.LUT R36, R31, 0x7, RZ, 0xc0, !PT ;  /* 0x000000071f247812 */ /* 0x000fd600078ec0ff */
[----:B------:R-:W-:Y:S05]  /*1b80*/  @!P0 BRA `(.L_x_177) ;  /* 0x0000000400f88947 */ /* 0x000fea0003800000 */
[----:B------:R-:W2:Y:S01]  /*1b90*/  LDG.E.64 R12, desc[UR10][R40.64+0x10] ;  /* 0x0000100a280c7981 */ /* 0x000ea2000c1e1b00 */
[----:B------:R-:W-:-:S04]  /*1ba0*/  IMAD.IADD R15, R28, 0x1, -R31 ;  /* 0x000000011c0f7824 */ /* 0x000fc800078e0a1f */
[----:B-1----:R-:W-:Y:S01]  /*1bb0*/  IMAD.IADD R38, R15, 0x1, R30 ;  /* 0x000000010f267824 */ /* 0x002fe200078e021e */
[----:B------:R-:W-:-:S03]  /*1bc0*/  CS2R R14, SRZ ;  /* 0x00000000000e7805 */ /* 0x000fc6000001ff00 */
[----:B------:R-:W-:-:S05]  /*1bd0*/  IMAD.SHL.U32 R38, R38, 0x8, RZ ;  /* 0x0000000826267824 */ /* 0x000fca00078e00ff */
[----:B------:R-:W-:-:S04]  /*1be0*/  LOP3.LUT R43, R38, 0x7ffffff8, RZ, 0xc0, !PT ;  /* 0x7ffffff8262b7812 */ /* 0x000fc800078ec0ff */
        /* <DEDUP_REMOVED lines=108> */
[----:B------:R-:W-:-:S06]  /*22b0*/  CS2R R14, SRZ ;  /* 0x00000000000e7805 */ /* 0x000fcc000001ff00 */
        /* <DEDUP_REMOVED lines=9> */
.L_x_179:
[----:B------:R-:W-:Y:S05]  /*2350*/  BSYNC.RECONVERGENT B5 ;  /* 0x0000000000057941 */ /* 0x000fea0003800200 */
.L_x_178:
[----:B------:R-:W-:-:S07]  /*2360*/  VIADD R30, R30, 0x8 ;  /* 0x000000081e1e7836 */ /* 0x000fce0000000000 */
.L_x_177:
[----:B------:R-:W-:Y:S05]  /*2370*/  BSYNC.RECONVERGENT B4 ;  /* 0x0000000000047941 */ /* 0x000fea0003800200 */
.L_x_176:
[----:B------:R-:W-:-:S13]  /*2380*/  ISETP.NE.AND P0, PT, R36, RZ, PT ;  /* 0x000000ff2400720c */ /* 0x000fda0003f05270 */
[----:B------:R-:W-:Y:S05]  /*2390*/  @!P0 BRA `(.L_x_172) ;  /* 0x00000008000c8947 */ /* 0x000fea0003800000 */
[----:B------:R-:W-:Y:S01]  /*23a0*/  ISETP.GE.U32.AND P0, PT, R36, 0x4, PT ;  /* 0x000000042400780c */ /* 0x000fe20003f06070 */
[----:B------:R-:W-:Y:S01]  /*23b0*/  BSSY.RECONVERGENT B4, `(.L_x_180) ;  /* 0x0000045000047945 */ /* 0x000fe20003800200 */
[----:B------:R-:W-:-:S11]  /*23c0*/  LOP3.LUT R36, R31, 0x3, RZ, 0xc0, !PT ;  /* 0x000000031f247812 */ /* 0x000fd600078ec0ff */
[----:B------:R-:W-:Y:S05]  /*23d0*/  @!P0 BRA `(.L_x_181) ;  /* 0x0000000400088947 */ /* 0x000fea0003800000 */
[----:B0-----:R-:W2:Y:S01]  /*23e0*/  LDG.E.64 R12, desc[UR10][R40.64+0x10] ;  /* 0x0000100a280c7981 */ /* 0x001ea2000c1e1b00 */
        /* <DEDUP_REMOVED lines=63> */
.L_x_183:
[----:B------:R-:W-:Y:S05]  /*27e0*/  BSYNC.RECONVERGENT B5 ;  /* 0x0000000000057941 */ /* 0x000fea0003800200 */
.L_x_182:
[----:B------:R-:W-:-:S07]  /*27f0*/  VIADD R30, R30, 0x4 ;  /* 0x000000041e1e7836 */ /* 0x000fce0000000000 */
.L_x_181:
[----:B------:R-:W-:Y:S05]  /*2800*/  BSYNC.RECONVERGENT B4 ;  /* 0x0000000000047941 */ /* 0x000fea0003800200 */
.L_x_180:
[----:B------:R-:W-:-:S13]  /*2810*/  ISETP.NE.AND P0, PT, R36, RZ, PT ;  /* 0x000000ff2400720c */ /* 0x000fda0003f05270 */
[----:B------:R-:W-:Y:S05]  /*2820*/  @!P0 BRA `(.L_x_172) ;  /* 0x0000000000e88947 */ /* 0x000fea0003800000 */
[----:B------:R-:W2:Y:S01]  /*2830*/  LDG.E.64 R14, desc[UR10][R40.64+0x10] ;  /* 0x0000100a280e7981 */ /* 0x000ea2000c1e1b00 */
[----:B0-----:R-:W-:Y:S02]  /*2840*/  IMAD.IADD R13, R28, 0x1, -R31 ;  /* 0x000000011c0d7824 */ /* 0x001fe400078e0a1f */
[----:B------:R-:W-:Y:S02]  /*2850*/  IMAD.MOV.U32 R12, RZ, RZ, -0x3 ;  /* 0xfffffffdff0c7424 */ /* 0x000fe400078e00ff */
[----:B------:R-:W-:Y:S02]  /*2860*/  IMAD.IADD R30, R13, 0x1, R30 ;  /* 0x000000010d1e7824 */ /* 0x000fe400078e021e */
[----:B------:R-:W-:Y:S02]  /*2870*/  IMAD.MOV.U32 R13, RZ, RZ, -0x3 ;  /* 0xfffffffdff0d7424 */ /* 0x000fe400078e00ff */
[----:B------:R-:W-:-:S05]  /*2880*/  IMAD.SHL.U32 R30, R30, 0x8, RZ ;  /* 0x000000081e1e7824 */ /* 0x000fca00078e00ff */
[----:B-1----:R-:W-:-:S04]  /*2890*/  LOP3.LUT R39, R30, 0x7ffffff8, RZ, 0xc0, !PT ;  /* 0x7ffffff81e277812 */ /* 0x002fc800078ec0ff */
        /* <DEDUP_REMOVED lines=13> */
.L_x_185:
[----:B------:R-:W-:Y:S05]  /*2970*/  BSYNC.RECONVERGENT B4 ;  /* 0x0000000000047941 */ /* 0x000fea0003800200 */
.L_x_184:
[----:B------:R-:W-:Y:S05]  /*2980*/  @!P1 BRA `(.L_x_172) ;  /* 0x0000000000909947 */ /* 0x000fea0003800000 */
[----:B------:R-:W2:Y:S01]  /*2990*/  LDG.E.64 R14, desc[UR10][R40.64+0x10] ;  /* 0x0000100a280e7981 */ /* 0x000ea2000c1e1b00 */
[----:B0-----:R-:W-:Y:S02]  /*29a0*/  VIADD R12, R30, 0x8 ;  /* 0x000000081e0c7836 */ /* 0x001fe40000000000 */
[----:B------:R-:W-:-:S03]  /*29b0*/  IMAD.MOV.U32 R13, RZ, RZ, -0x3 ;  /* 0xfffffffdff0d7424 */ /* 0x000fc600078e00ff */
[----:B------:R-:W-:Y:S01]  /*29c0*/  LOP3.LUT R39, R12, 0x7ffffff8, RZ, 0xc0, !PT ;  /* 0x7ffffff80c277812 */ /* 0x000fe200078ec0ff */
[----:B------:R-:W-:-:S03]  /*29d0*/  IMAD.MOV.U32 R12, RZ, RZ, -0x3 ;  /* 0xfffffffdff0c7424 */ /* 0x000fc600078e00ff */
        /* <DEDUP_REMOVED lines=13> */
.L_x_187:
[----:B------:R-:W-:Y:S05]  /*2ab0*/  BSYNC.RECONVERGENT B4 ;  /* 0x0000000000047941 */ /* 0x000fea0003800200 */
.L_x_186:
[----:B------:R-:W-:Y:S05]  /*2ac0*/  @!P1 BRA `(.L_x_172) ;  /* 0x0000000000409947 */ /* 0x000fea0003800000 */
[----:B------:R-:W2:Y:S01]  /*2ad0*/  LDG.E.64 R40, desc[UR10][R40.64+0x10] ;  /* 0x0000100a28287981 */ /* 0x000ea2000c1e1b00 */
[----:B------:R-:W-:Y:S01]  /*2ae0*/  VIADD R30, R30, 0x10 ;  /* 0x000000101e1e7836 */ /* 0x000fe20000000000 */
[----:B------:R-:W-:Y:S01]  /*2af0*/  CS2R R14, SRZ ;  /* 0x00000000000e7805 */ /* 0x000fe2000001ff00 */
[----:B0-----:R-:W-:Y:S02]  /*2b00*/  IMAD.MOV.U32 R12, RZ, RZ, -0x3 ;  /* 0xfffffffdff0c7424 */ /* 0x001fe400078e00ff */
[----:B------:R-:W-:Y:S01]  /*2b10*/  IMAD.MOV.U32 R13, RZ, RZ, -0x3 ;  /* 0xfffffffdff0d7424 */ /* 0x000fe200078e00ff */
[----:B------:R-:W-:-:S04]  /*2b20*/  LOP3.LUT R31, R30, 0x7ffffff8, RZ, 0xc0, !PT ;  /* 0x7ffffff81e1f7812 */ /* 0x000fc800078ec0ff */
        /* <DEDUP_REMOVED lines=10> */
.L_x_172:
[----:B------:R-:W-:Y:S05]  /*2bd0*/  BSYNC B3 ;  /* 0x0000000000037941 */ /* 0x000fea0003800000 */
.L_x_171:
[----:B------:R-:W-:Y:S01]  /*2be0*/  ISETP.NE.AND P0, PT, R37, R32, PT ;  /* 0x000000202500720c */ /* 0x000fe20003f05270 */
[----:B0-2---:R-:W-:-:S05]  /*2bf0*/  VIADD R13, R28, 0x1 ;  /* 0x000000011c0d7836 */ /* 0x005fca0000000000 */
[----:B------:R-:W-:-:S07]  /*2c00*/  LOP3.LUT R28, R13, 0xfffffff, RZ, 0xc0, !PT ;  /* 0x0fffffff0d1c7812 */ /* 0x000fce00078ec0ff */
[----:B------:R-:W-:Y:S05]  /*2c10*/  @P0 BRA `(.L_x_188) ;  /* 0xffffffdc00500947 */ /* 0x000fea000383ffff */
[----:B------:R-:W-:Y:S05]  /*2c20*/  BSYNC B1 ;  /* 0x0000000000017941 */ /* 0x000fea0003800000 */
.L_x_168:
[----:B------:R-:W0:Y:S01]  /*2c30*/  S2UR UR5, SR_CgaCtaId ;  /* 0x00000000000579c3 */ /* 0x000e220000008800 */
[----:B------:R-:W-:Y:S01]  /*2c40*/  UMOV UR4, 0x400 ;  /* 0x0000040000047882 */ /* 0x000fe20000000000 */
[----:B------:R-:W-:Y:S02]  /*2c50*/  IMAD.IADD R12, R13, 0x1, -R32 ;  /* 0x000000010d0c7824 */ /* 0x000fe400078e0a20 */
[----:B------:R-:W-:-:S03]  /*2c60*/  IMAD.SHL.U32 R13, R17, 0x4, RZ ;  /* 0x00000004110d7824 */ /* 0x000fc600078e00ff */
[----:B------:R-:W-:Y:S02]  /*2c70*/  LOP3.LUT R12, R12, 0xfffffff, RZ, 0xc0, !PT ;  /* 0x0fffffff0c0c7812 */ /* 0x000fe400078ec0ff */
[----:B------:R-:W-:Y:S01]  /*2c80*/  LOP3.LUT R13, R13, 0xff0, RZ, 0xc0, !PT ;  /* 0x00000ff00d0d7812 */ /* 0x000fe200078ec0ff */
[----:B0-----:R-:W-:-:S09]  /*2c90*/  ULEA UR4, UR5, UR4, 0x18 ;  /* 0x0000000405047291 */ /* 0x001fd2000f8ec0ff */
[----:B------:R0:W-:Y:S03]  /*2ca0*/  STS [R13+UR4], R12 ;  /* 0x0000000c0d007988 */ /* 0x0001e60008000804 */
.L_x_167:
[----:B------:R-:W-:Y:S05]  /*2cb0*/  BSYNC B2 ;  /* 0x0000000000027941 */ /* 0x000fea0003800000 */
.L_x_166:
[----:B------:R-:W-:-:S03]  /*2cc0*/  UMOV UR4, 0xffffffff ;  /* 0xffffffff00047882 */ /* 0x000fc60000000000 */
[----:B------:R-:W-:Y:S05]  /*2cd0*/  BRA.DIV UR4, `(.L_x_189) ;  /* 0x000000aa04ac7947 */ /* 0x000fea000b800000 */
[----:B------:R-:W-:Y:S01]  /*2ce0*/  NOP ;  /* 0x0000000000007918 */ /* 0x000fe20000000000 */
.L_x_499:
[----:B------:R-:W-:Y:S01]  /*2cf0*/  ISETP.NE.AND P0, PT, R33, RZ, PT ;  /* 0x000000ff2100720c */ /* 0x000fe20003f05270 */
[----:B------:R-:W-:-:S12]  /*2d00*/  BSSY.RECONVERGENT B1, `(.L_x_190) ;  /* 0x000024d000017945 */ /* 0x000fd80003800200 */
[----:B------:R-:W-:Y:S05]  /*2d10*/  @!P0 BRA `(.L_x_191) ;  /* 0x00000024002c8947 */ /* 0x000fea0003800000 */
[----:B------:R-:W2:Y:S01]  /*2d20*/  S2UR UR5, SR_CgaCtaId ;  /* 0x00000000000579c3 */ /* 0x000ea20000008800 */
[----:B-1---5:R-:W-:Y:S01]  /*2d30*/  VIADD R38, R32, 0x3 ;  /* 0x0000000320267836 */ /* 0x022fe20000000000 */
[----:B------:R-:W-:Y:S01]  /*2d40*/  UMOV UR4, 0x400 ;  /* 0x0000040000047882 */ /* 0x000fe20000000000 */
[----:B0-----:R-:W-:Y:S01]  /*2d50*/  IMAD.SHL.U32 R12, R17, 0x4, RZ ;  /* 0x00000004110c7824 */ /* 0x001fe200078e00ff */
[----:B------:R-:W-:Y:S02]  /*2d60*/  BSSY.RECONVERGENT B4, `(.L_x_192) ;  /* 0x00000cd000047945 */ /* 0x000fe40003800200 */
[----:B------:R-:W-:Y:S02]  /*2d70*/  ISETP.GE.U32.AND P0, PT, R38, 0x4, PT ;  /* 0x000000042600780c */ /* 0x000fe40003f06070 */
[----:B------:R-:W-:Y:S01]  /*2d80*/  LOP3.LUT R12, R12, 0xff0, RZ, 0xc0, !PT ;  /* 0x00000ff00c0c7812 */ /* 0x000fe200078ec0ff */
[----:B--2---:R-:W-:-:S09]  /*2d90*/  ULEA UR4, UR5, UR4, 0x18 ;  /* 0x0000000405047291 */ /* 0x004fd2000f8ec0ff */
[----:B------:R0:W1:Y:S01]  /*2da0*/  LDS R33, [R12+UR4] ;  /* 0x000000040c217984 */ /* 0x0000620008000800 */
[----:B------:R-:W-:Y:S05]  /*2db0*/  @!P0 BRA `(.L_x_193) ;  /* 0x0000000c001c8947 */ /* 0x000fea0003800000 */
[----:B------:R-:W2:Y:S01]  /*2dc0*/  LDC.64 R30, c[0x0][0x388] ;  /* 0x0000e200ff1e7b82 */ /* 0x000ea20000000a00 */
[----:B------:R-:W-:Y:S01]  /*2dd0*/  SHF.R.U32.HI R36, RZ, 0x2, R38 ;  /* 0x00000002ff247819 */ /* 0x000fe20000011626 */
[----:B------:R-:W-:Y:S01]  /*2de0*/  BSSY.RECONVERGENT B3, `(.L_x_194) ;  /* 0x0000087000037945 */ /* 0x000fe20003800200 */
[----:B------:R-:W-:Y:S02]  /*2df0*/  IMAD.MOV.U32 R13, RZ, RZ, RZ ;  /* 0x000000ffff0d7224 */ /* 0x000fe400078e00ff */
[----:B------:R-:W-:Y:S01]  /*2e00*/  ISETP.NE.AND P0, PT, R36, 0x1, PT ;  /* 0x000000012400780c */ /* 0x000fe20003f05270 */
[----:B--2---:R-:W-:-:S12]  /*2e10*/  IMAD.WIDE.U32 R30, R29, 0x4, R30 ;  /* 0x000000041d1e7825 */ /* 0x004fd800078e001e */
[----:B------:R-:W-:Y:S05]  /*2e20*/  @!P0 BRA `(.L_x_195) ;  /* 0x0000000800088947 */ /* 0x000fea0003800000 */
[----:B------:R-:W-:Y:S01]  /*2e30*/  BSSY.RECONVERGENT B2, `(.L_x_196) ;  /* 0x0000080000027945 */ /* 0x000fe20003800200 */
[----:B------:R-:W-:Y:S01]  /*2e40*/  LOP3.LUT R36, R36, 0x3ffffffe, RZ, 0xc0, !PT ;  /* 0x3ffffffe24247812 */ /* 0x000fe200078ec0ff */
[----:B------:R-:W-:-:S07]  /*2e50*/  IMAD.MOV.U32 R37, RZ, RZ, RZ ;  /* 0x000000ffff257224 */ /* 0x000fce00078e00ff */
.L_x_209:
[C---:B---3--:R-:W-:Y:S01]  /*2e60*/  IMAD R39, R37.reuse, 0x4, R16 ;  /* 0x0000000425277824 */ /* 0x048fe200078e0210 */
[----:B------:R-:W-:Y:S01]  /*2e70*/  BSSY.RECONVERGENT B5, `(.L_x_197) ;  /* 0x000003d000057945 */ /* 0x000fe20003800200 */
[----:B------:R-:W-:-:S03]  /*2e80*/  VIADD R37, R37, 0x2 ;  /* 0x0000000225257836 */ /* 0x000fc60000000000 */
[----:B------:R-:W-:Y:S02]  /*2e90*/  ISETP.GE.U32.AND P1, PT, R39, R32, PT ;  /* 0x000000202700720c */ /* 0x000fe40003f26070 */
[----:B------:R-:W-:-:S11]  /*2ea0*/  ISETP.NE.AND P0, PT, R37, R36, PT ;  /* 0x000000242500720c */ /* 0x000fd60003f05270 */
[----:B--2---:R-:W-:Y:S05]  /*2eb0*/  @P1 BRA `(.L_x_198) ;  /* 0x0000000000e01947 */ /* 0x004fea0003800000 */
[----:B------:R-:W-:Y:S01]  /*2ec0*/  IMAD.SHL.U32 R15, R39, 0x2, RZ ;  /* 0x00000002270f7824 */ /* 0x000fe200078e00ff */
[----:B0-----:R-:W0:Y:S03]  /*2ed0*/  LDC.64 R12, c[0x0][0x380] ;  /* 0x0000e000ff0c7b82 */ /* 0x001e260000000a00 */
[----:B------:R-:W-:-:S05]  /*2ee0*/  IMAD.WIDE.U32 R14, R15, 0x4, R30 ;  /* 0x000000040f0e7825 */ /* 0x000fca00078e001e */
[----:B------:R-:W2:Y:S04]  /*2ef0*/  LDG.E R43, desc[UR10][R14.64] ;  /* 0x0000000a0e2b7981 */ /* 0x000ea8000c1e1900 */
[----:B------:R3:W5:Y:S04]  /*2f00*/  LDG.E R42, desc[UR10][R14.64+0x4] ;  /* 0x0000040a0e2a7981 */ /* 0x000768000c1e1900 */
[----:B0-----:R3:W5:Y:S01]  /*2f10*/  LDG.E.64 R40, desc[UR10][R12.64+0x10] ;  /* 0x0000100a0c287981 */ /* 0x001762000c1e1b00 */
[----:B------:R-:W-:Y:S01]  /*2f20*/  BSSY.RECONVERGENT B6, `(.L_x_199) ;  /* 0x0000012000067945 */ /* 0x000fe20003800200 */
[----:B--2---:R-:W-:-:S05]  /*2f30*/  VIADD R44, R43, 0x10000000 ;  /* 0x100000002b2c7836 */ /* 0x004fca0000000000 */
[----:B------:R-:W-:Y:S01]  /*2f40*/  ISETP.GT.U32.AND P1, PT, R44, -0x50000001, PT ;  /* 0xafffffff2c00780c */ /* 0x000fe20003f24070 */
[----:B-1----:R-:W-:-:S12]  /*2f50*/  IMAD.MOV.U32 R44, RZ, RZ, R33 ;  /* 0x000000ffff2c7224 */ /* 0x002fd800078e0021 */
        /* <DEDUP_REMOVED lines=14> */
.L_x_200:
[----:B------:R-:W-:Y:S05]  /*3040*/  BSYNC.RECONVERGENT B6 ;  /* 0x0000000000067941 */ /* 0x000fea0003800200 */
.L_x_199:
[----:B------:R-:W-:-:S05]  /*3050*/  IMAD.IADD R14, R43, 0x1, R44 ;  /* 0x000000012b0e7824 */ /* 0x000fca00078e022c */
[----:B------:R-:W-:-:S04]  /*3060*/  LOP3.LUT R14, R14, 0xfffffff, RZ, 0xc0, !PT ;  /* 0x0fffffff0e0e7812 */ /* 0x000fc800078ec0ff */
[----:B------:R-:W-:Y:S01]  /*3070*/  LOP3.LUT R45, R14, 0xf0000000, R43, 0xf8, !PT ;  /* 0xf00000000e2d7812 */ /* 0x000fe200078ef82b */
[----:B------:R-:W-:-:S04]  /*3080*/  IMAD.IADD R43, R33, 0x1, R39 ;  /* 0x00000001212b7824 */ /* 0x000fc800078e0227 */
[----:B-----5:R-:W-:-:S05]  /*3090*/  IMAD.WIDE.U32 R14, R43, 0x8, R40 ;  /* 0x000000082b0e7825 */ /* 0x020fca00078e0028 */
[----:B------:R0:W-:Y:S04]  /*30a0*/  ST.E desc[UR10][R14.64], R45 ;  /* 0x0000002d0e007985 */ /* 0x0001e8000c10190a */
[----:B------:R-:W5:Y:S01]  /*30b0*/  LDG.E.64 R12, desc[UR10][R12.64+0x10] ;  /* 0x0000100a0c0c7981 */ /* 0x000f62000c1e1b00 */
[----:B------:R-:W-:Y:S01]  /*30c0*/  VIADD R40, R42, 0x10000000 ;  /* 0x100000002a287836 */ /* 0x000fe20000000000 */
[----:B------:R-:W-:Y:S01]  /*30d0*/  BSSY.RECONVERGENT B6, `(.L_x_201) ;  /* 0x0000011000067945 */ /* 0x000fe20003800200 */
[----:B------:R-:W-:-:S03]  /*30e0*/  IMAD.MOV.U32 R41, RZ, RZ, R33 ;  /* 0x000000ffff297224 */ /* 0x000fc600078e0021 */
[----:B------:R-:W-:-:S13]  /*30f0*/  ISETP.GT.U32.AND P1, PT, R40, -0x50000001, PT ;  /* 0xafffffff2800780c */ /* 0x000fda0003f24070 */
        /* <DEDUP_REMOVED lines=14> */
.L_x_202:
[----:B------:R-:W-:Y:S05]  /*31e0*/  BSYNC.RECONVERGENT B6 ;  /* 0x0000000000067941 */ /* 0x000fea0003800200 */
.L_x_201:
[----:B------:R-:W-:Y:S02]  /*31f0*/  IMAD.IADD R14, R42, 0x1, R41 ;  /* 0x000000012a0e7824 */ /* 0x000fe400078e0229 */
[----:B-----5:R-:W-:-:S03]  /*3200*/  IMAD.WIDE.U32 R12, R43, 0x8, R12 ;  /* 0x000000082b0c7825 */ /* 0x020fc600078e000c */
[----:B------:R-:W-:-:S04]  /*3210*/  LOP3.LUT R15, R14, 0xfffffff, RZ, 0xc0, !PT ;  /* 0x0fffffff0e0f7812 */ /* 0x000fc800078ec0ff */
[----:B------:R-:W-:-:S05]  /*3220*/  LOP3.LUT R15, R15, 0xf0000000, R42, 0xf8, !PT ;  /* 0xf00000000f0f7812 */ /* 0x000fca00078ef82a */
[----:B------:R2:W-:Y:S02]  /*3230*/  ST.E desc[UR10][R12.64+0x4], R15 ;  /* 0x0000040f0c007985 */ /* 0x0005e4000c10190a */
.L_x_198:
[----:B------:R-:W-:Y:S05]  /*3240*/  BSYNC.RECONVERGENT B5 ;  /* 0x0000000000057941 */ /* 0x000fea0003800200 */
.L_x_197:
[----:B------:R-:W-:Y:S01]  /*3250*/  VIADD R43, R39, 0x4 ;  /* 0x00000004272b7836 */ /* 0x000fe20000000000 */
[----:B------:R-:W-:Y:S04]  /*3260*/  BSSY.RECONVERGENT B5, `(.L_x_203) ;  /* 0x000003b000057945 */ /* 0x000fe80003800200 */
[----:B------:R-:W-:-:S13]  /*3270*/  ISETP.GE.U32.AND P1, PT, R43, R32, PT ;  /* 0x000000202b00720c */ /* 0x000fda0003f26070 */
[----:B------:R-:W-:Y:S05]  /*3280*/  @P1 BRA `(.L_x_204) ;  /* 0x0000000000e01947 */ /* 0x000fea0003800000 */
[----:B--2---:R-:W-:Y:S01]  /*3290*/  IMAD.SHL.U32 R15, R43, 0x2, RZ ;  /* 0x000000022b0f7824 */ /* 0x004fe200078e00ff */
[----:B0-----:R-:W0:Y:S03]  /*32a0*/  LDC.64 R12, c[0x0][0x380] ;  /* 0x0000e000ff0c7b82 */ /* 0x001e260000000a00 */
[----:B------:R-:W-:-:S05]  /*32b0*/  IMAD.WIDE.U32 R14, R15, 0x4, R30 ;  /* 0x000000040f0e7825 */ /* 0x000fca00078e001e */
[----:B------:R-:W2:Y:S04]  /*32c0*/  LDG.E R42, desc[UR10][R14.64] ;  /* 0x0000000a0e2a7981 */ /* 0x000ea8000c1e1900 */
[----:B------:R3:W5:Y:S04]  /*32d0*/  LDG.E R39, desc[UR10][R14.64+0x4] ;  /* 0x0000040a0e277981 */ /* 0x000768000c1e1900 */
[----:B0-----:R3:W5:Y:S01]  /*32e0*/  LDG.E.64 R40, desc[UR10][R12.64+0x10] ;  /* 0x0000100a0c287981 */ /* 0x001762000c1e1b00 */
[----:B------:R-:W-:Y:S01]  /*32f0*/  BSSY.RECONVERGENT B6, `(.L_x_205) ;  /* 0x0000012000067945 */ /* 0x000fe20003800200 */
[----:B-1----:R-:W-:-:S02]  /*3300*/  IMAD.MOV.U32 R45, RZ, RZ, R33 ;  /* 0x000000ffff2d7224 */ /* 0x002fc400078e0021 */
[----:B--2---:R-:W-:-:S05]  /*3310*/  VIADD R44, R42, 0x10000000 ;  /* 0x100000002a2c7836 */ /* 0x004fca0000000000 */
[----:B------:R-:W-:-:S13]  /*3320*/  ISETP.GT.U32.AND P1, PT, R44, -0x50000001, PT ;  /* 0xafffffff2c00780c */ /* 0x000fda0003f24070 */
        /* <DEDUP_REMOVED lines=14> */
.L_x_206:
[----:B------:R-:W-:Y:S05]  /*3410*/  BSYNC.RECONVERGENT B6 ;  /* 0x0000000000067941 */ /* 0x000fea0003800200 */
.L_x_205:
[----:B------:R-:W-:Y:S02]  /*3420*/  IMAD.IADD R14, R42, 0x1, R45 ;  /* 0x000000012a0e7824 */ /* 0x000fe400078e022d */
[----:B------:R-:W-:-:S03]  /*3430*/  IMAD.IADD R43, R33, 0x1, R43 ;  /* 0x00000001212b7824 */ /* 0x000fc600078e022b */
[----:B------:R-:W-:-:S04]  /*3440*/  LOP3.LUT R15, R14, 0xfffffff, RZ, 0xc0, !PT ;  /* 0x0fffffff0e0f7812 */ /* 0x000fc800078ec0ff */
[----:B------:R-:W-:Y:S01]  /*3450*/  LOP3.LUT R45, R15, 0xf0000000, R42, 0xf8, !PT ;  /* 0xf00000000f2d7812 */ /* 0x000fe200078ef82a */
[----:B-----5:R-:W-:-:S05]  /*3460*/  IMAD.WIDE.U32 R14, R43, 0x8, R40 ;  /* 0x000000082b0e7825 */ /* 0x020fca00078e0028 */
        /* <DEDUP_REMOVED lines=20> */
.L_x_208:
[----:B------:R-:W-:Y:S05]  /*35b0*/  BSYNC.RECONVERGENT B6 ;  /* 0x0000000000067941 */ /* 0x000fea0003800200 */
.L_x_207:
[----:B------:R-:W-:Y:S02]  /*35c0*/  IMAD.IADD R14, R39, 0x1, R40 ;  /* 0x00000001270e7824 */ /* 0x000fe400078e0228 */
[----:B-----5:R-:W-:-:S03]  /*35d0*/  IMAD.WIDE.U32 R12, R43, 0x8, R12 ;  /* 0x000000082b0c7825 */ /* 0x020fc600078e000c */
[----:B------:R-:W-:-:S04]  /*35e0*/  LOP3.LUT R14, R14, 0xfffffff, RZ, 0xc0, !PT ;  /* 0x0fffffff0e0e7812 */ /* 0x000fc800078ec0ff */
[----:B------:R-:W-:-:S05]  /*35f0*/  LOP3.LUT R39, R14, 0xf0000000, R39, 0xf8, !PT ;  /* 0xf00000000e277812 */ /* 0x000fca00078ef827 */
[----:B------:R3:W-:Y:S02]  /*3600*/  ST.E desc[UR10][R12.64+0x4], R39 ;  /* 0x000004270c007985 */ /* 0x0007e4000c10190a */
.L_x_204:
[----:B------:R-:W-:Y:S05]  /*3610*/  BSYNC.RECONVERGENT B5 ;  /* 0x0000000000057941 */ /* 0x000fea0003800200 */
.L_x_203:
[----:B------:R-:W-:Y:S05]  /*3620*/  @P0 BRA `(.L_x_209) ;  /* 0xfffffff8000c0947 */ /* 0x000fea000383ffff */
[----:B------:R-:W-:Y:S05]  /*3630*/  BSYNC.RECONVERGENT B2 ;  /* 0x0000000000027941 */ /* 0x000fea0003800200 */
.L_x_196:
[----:B--23--:R-:W-:-:S07]  /*3640*/  IMAD.SHL.U32 R13, R36, 0x4, RZ ;  /* 0x00000004240d7824 */ /* 0x00cfce00078e00ff */
.L_x_195:
[----:B------:R-:W-:Y:S05]  /*3650*/  BSYNC.RECONVERGENT B3 ;  /* 0x0000000000037941 */ /* 0x000fea0003800200 */
.L_x_194:
[----:B------:R-:W-:-:S13]  /*3660*/  LOP3.LUT P0, RZ, R38, 0x4, RZ, 0xc0, !PT ;  /* 0x0000000426ff7812 */ /* 0x000fda000780c0ff */
[----:B------:R-:W-:Y:S05]  /*3670*/  @!P0 BRA `(.L_x_193) ;  /* 0x0000000000ec8947 */ /* 0x000fea0003800000 */
[----:B------:R-:W-:-:S05]  /*3680*/  IMAD.IADD R38, R16, 0x1, R13 ;  /* 0x0000000110267824 */ /* 0x000fca00078e020d */
[----:B------:R-:W-:-:S13]  /*3690*/  ISETP.GE.U32.AND P0, PT, R38, R32, PT ;  /* 0x000000202600720c */ /* 0x000fda0003f06070 */
[----:B------:R-:W-:Y:S05]  /*36a0*/  @P0 BRA `(.L_x_193) ;  /* 0x0000000000e00947 */ /* 0x000fea0003800000 */
[----:B------:R-:W-:Y:S01]  /*36b0*/  IMAD.SHL.U32 R15, R38, 0x2, RZ ;  /* 0x00000002260f7824 */ /* 0x000fe200078e00ff */
        /* <DEDUP_REMOVED lines=23> */
.L_x_211:
[----:B------:R-:W-:Y:S05]  /*3830*/  BSYNC.RECONVERGENT B2 ;  /* 0x0000000000027941 */ /* 0x000fea0003800200 */
.L_x_210:
        /* <DEDUP_REMOVED lines=25> */
.L_x_213:
[----:B------:R-:W-:Y:S05]  /*39d0*/  BSYNC.RECONVERGENT B2 ;  /* 0x0000000000027941 */ /* 0x000fea0003800200 */
.L_x_212:
[----:B------:R-:W-:Y:S02]  /*39e0*/  IMAD.IADD R14, R36, 0x1, R37 ;  /* 0x00000001240e7824 */ /* 0x000fe400078e0225 */
[----:B-----5:R-:W-:-:S03]  /*39f0*/  IMAD.WIDE.U32 R12, R31, 0x8, R12 ;  /* 0x000000081f0c7825 */ /* 0x020fc600078e000c */
[----:B------:R-:W-:-:S04]  /*3a00*/  LOP3.LUT R15, R14, 0xfffffff, RZ, 0xc0, !PT ;  /* 0x0fffffff0e0f7812 */ /* 0x000fc800078ec0ff */
[----:B------:R-:W-:-:S05]  /*3a10*/  LOP3.LUT R15, R15, 0xf0000000, R36, 0xf8, !PT ;  /* 0xf00000000f0f7812 */ /* 0x000fca00078ef824 */
[----:B------:R2:W-:Y:S02]  /*3a20*/  ST.E desc[UR10][R12.64+0x4], R15 ;  /* 0x0000040f0c007985 */ /* 0x0005e4000c10190a */
.L_x_193:
[----:B------:R-:W-:Y:S05]  /*3a30*/  BSYNC.RECONVERGENT B4 ;  /* 0x0000000000047941 */ /* 0x000fea0003800200 */
.L_x_192:
[----:B------:R-:W-:Y:S01]  /*3a40*/  VIADD R36, R21, 0x3 ;  /* 0x0000000315247836 */ /* 0x000fe20000000000 */
[----:B------:R-:W-:Y:S04]  /*3a50*/  BSSY.RECONVERGENT B4, `(.L_x_214) ;  /* 0x000013a000047945 */ /* 0x000fe80003800200 */
[----:B------:R-:W-:-:S13]  /*3a60*/  ISETP.GE.U32.AND P0, PT, R36, 0x4, PT ;  /* 0x000000042400780c */ /* 0x000fda0003f06070 */
[----:B------:R-:W-:Y:S05]  /*3a70*/  @!P0 BRA `(.L_x_215) ;  /* 0x0000001000dc8947 */ /* 0x000fea0003800000 */
[----:B------:R-:W3:Y:S01]  /*3a80*/  LDC.64 R30, c[0x0][0x388] ;  /* 0x0000e200ff1e7b82 */ /* 0x000ee20000000a00 */
[----:B0-2---:R-:W-:Y:S01]  /*3a90*/  SHF.R.U32.HI R12, RZ, 0x2, R36 ;  /* 0x00000002ff0c7819 */ /* 0x005fe20000011624 */
[----:B------:R-:W-:Y:S01]  /*3aa0*/  IMAD R29, R32, 0x2, R29 ;  /* 0x00000002201d7824 */ /* 0x000fe200078e021d */
[----:B------:R-:W-:Y:S01]  /*3ab0*/  BSSY.RECONVERGENT B3, `(.L_x_216) ;  /* 0x00000d1000037945 */ /* 0x000fe20003800200 */
[----:B------:R-:W-:Y:S01]  /*3ac0*/  IMAD.MOV.U32 R13, RZ, RZ, RZ ;  /* 0x000000ffff0d7224 */ /* 0x000fe200078e00ff */
[----:B------:R-:W-:Y:S01]  /*3ad0*/  ISETP.NE.AND P0, PT, R12, 0x1, PT ;  /* 0x000000010c00780c */ /* 0x000fe20003f05270 */
[----:B---3--:R-:W-:-:S12]  /*3ae0*/  IMAD.WIDE.U32 R30, R29, 0x4, R30 ;  /* 0x000000041d1e7825 */ /* 0x008fd800078e001e */
[----:B------:R-:W-:Y:S05]  /*3af0*/  @!P0 BRA `(.L_x_217) ;  /* 0x0000000c00308947 */ /* 0x000fea0003800000 */
[----:B------:R-:W-:Y:S01]  /*3b00*/  BSSY.RECONVERGENT B2, `(.L_x_218) ;  /* 0x00000ca000027945 */ /* 0x000fe20003800200 */
[----:B------:R-:W-:Y:S01]  /*3b10*/  LOP3.LUT R32, R12, 0x3ffffffe, RZ, 0xc0, !PT ;  /* 0x3ffffffe0c207812 */ /* 0x000fe200078ec0ff */
[----:B------:R-:W-:-:S07]  /*3b20*/  IMAD.MOV.U32 R29, RZ, RZ, RZ ;  /* 0x000000ffff1d7224 */ /* 0x000fce00078e00ff */
.L_x_244:
[C---:B------:R-:W-:Y:S01]  /*3b30*/  IMAD R38, R29.reuse, 0x4, R16 ;  /* 0x000000041d267824 */ /* 0x040fe200078e0210 */
[----:B------:R-:W-:Y:S01]  /*3b40*/  BSSY.RECONVERGENT B5, `(.L_x_219) ;  /* 0x0000062000057945 */ /* 0x000fe20003800200 */
[----:B------:R-:W-:-:S03]  /*3b50*/  VIADD R29, R29, 0x2 ;  /* 0x000000021d1d7836 */ /* 0x000fc60000000000 */
[----:B------:R-:W-:Y:S02]  /*3b60*/  ISETP.GE.U32.AND P0, PT, R38, R21, PT ;  /* 0x000000152600720c */ /* 0x000fe40003f06070 */
[----:B------:R-:W-:-:S11]  /*3b70*/  ISETP.NE.AND P2, PT, R29, R32, PT ;  /* 0x000000201d00720c */ /* 0x000fd60003f45270 */
[----:B0-23--:R-:W-:Y:S05]  /*3b80*/  @P0 BRA `(.L_x_220) ;  /* 0x0000000400740947 */ /* 0x00dfea0003800000 */
        /* <DEDUP_REMOVED lines=9> */
[----:B-1----:R-:W-:Y:S01]  /*3c20*/  IMAD.MOV.U32 R40, RZ, RZ, R33 ;  /* 0x000000ffff287224 */ /* 0x002fe200078e0021 */
        /* <DEDUP_REMOVED lines=18> */
.L_x_222:
[----:B------:R-:W-:Y:S05]  /*3d50*/  BSYNC.RECONVERGENT B6 ;  /* 0x0000000000067941 */ /* 0x000fea0003800200 */
.L_x_221:
[----:B------:R-:W-:Y:S01]  /*3d60*/  BSSY.RECONVERGENT B6, `(.L_x_223) ;  /* 0x0000011000067945 */ /* 0x000fe20003800200 */
[----:B------:R-:W-:Y:S02]  /*3d70*/  IMAD.IADD R40, R15, 0x1, R40 ;  /* 0x000000010f287824 */ /* 0x000fe400078e0228 */
[----:B------:R-:W-:Y:S01]  /*3d80*/  IMAD.MOV.U32 R13, RZ, RZ, R33 ;  /* 0x000000ffff0d7224 */ /* 0x000fe200078e0021 */
[----:B------:R-:W-:Y:S06]  /*3d90*/  @P3 BRA `(.L_x_224) ;  /* 0x0000000000343947 */ /* 0x000fec0003800000 */
        /* <DEDUP_REMOVED lines=13> */
.L_x_224:
[----:B------:R-:W-:Y:S05]  /*3e70*/  BSYNC.RECONVERGENT B6 ;  /* 0x0000000000067941 */ /* 0x000fea0003800200 */
.L_x_223:
        /* <DEDUP_REMOVED lines=9> */
[----:B------:R-:W-:Y:S05]  /*3f10*/  @!P0 BRA `(.L_x_226) ;  /* 0x00000000000c8947 */ /* 0x000fea0003800000 */
.L_x_225:
[----:B------:R-:W-:-:S05]  /*3f20*/  IADD3 R2, P0, PT, R2, 0x1, RZ ;  /* 0x0000000102027810 */ /* 0x000fca0007f1e0ff */
[----:B------:R-:W-:Y:S01]  /*3f30*/  IMAD.X R3, RZ, RZ, R3, P0 ;  /* 0x000000ffff037224 */ /* 0x000fe200000e0603 */
[----:B------:R-:W-:Y:S07]  /*3f40*/  BRA `(.L_x_220) ;  /* 0x0000000000847947 */ /* 0x000fee0003800000 */
.L_x_226:
[----:B------:R-:W-:Y:S02]  /*3f50*/  IMAD.MOV.U32 R12, RZ, RZ, 0x1 ;  /* 0x00000001ff0c7424 */ /* 0x000fe400078e00ff */
[----:B------:R-:W-:-:S06]  /*3f60*/  IMAD.MOV.U32 R13, RZ, RZ, 0x0 ;  /* 0x00000000ff0d7424 */ /* 0x000fcc00078e00ff */
[----:B------:R0:W2:Y:S01]  /*3f70*/  ATOM.E.ADD.64.STRONG.GPU P0, R12, desc[UR10][R26.64], R12 ;  /* 0x8000000c1a0c798a */ /* 0x0000a2000810f50a */
[----:B------:R-:W-:Y:S01]  /*3f80*/  BSSY.RECONVERGENT B6, `(.L_x_227) ;  /* 0x0000014000067945 */ /* 0x000fe20003800200 */
[----:B--2---:R-:W-:-:S03]  /*3f90*/  IMAD.MOV.U32 R14, RZ, RZ, R12 ;  /* 0x000000ffff0e7224 */ /* 0x004fc600078e000c */
[----:B0-----:R-:W-:Y:S05]  /*3fa0*/  @P0 BRA `(.L_x_228) ;  /* 0x0000000000440947 */ /* 0x001fea0003800000 */
[----:B------:R-:W0:Y:S02]  /*3fb0*/  QSPC.E.S P0, RZ, [R26] ;  /* 0x000000001aff73aa */ /* 0x000e240000000500 */
[----:B0-----:R-:W-:Y:S05]  /*3fc0*/  @!P0 BRA `(.L_x_229) ;  /* 0x00000000002c8947 */ /* 0x001fea0003800000 */
[----:B------:R-:W-:Y:S01]  /*3fd0*/  IMAD.MOV.U32 R12, RZ, RZ, R26 ;  /* 0x000000ffff0c7224 */ /* 0x000fe200078e001a */
[----:B------:R-:W-:Y:S04]  /*3fe0*/  BSSY.RECONVERGENT B7, `(.L_x_230) ;  /* 0x0000007000077945 */ /* 0x000fe80003800200 */
[----:B------:R-:W-:-:S07]  /*3ff0*/  MOV R41, R12 ;  /* 0x0000000c00297202 */ /* 0x000fce0000000f00 */
.L_x_231:
[----:B------:R-:W0:Y:S02]  /*4000*/  LDS.64 R12, [R41] ;  /* 0x00000000290c7984 */ /* 0x000e240000000a00 */
[----:B0-----:R-:W-:-:S05]  /*4010*/  IADD3 R14, P0, PT, R12, 0x1, RZ ;  /* 0x000000010c0e7810 */ /* 0x001fca0007f1e0ff */
[----:B------:R-:W-:-:S07]  /*4020*/  IMAD.X R15, RZ, RZ, R13, P0 ;  /* 0x000000ffff0f7224 */ /* 0x000fce00000e060d */
[----:B------:R-:W0:Y:S02]  /*4030*/  ATOMS.CAST.SPIN.64 P0, [R41], R12, R14 ;  /* 0x0000000c2900758d */ /* 0x000e24000180040e */
[----:B0-----:R-:W-:Y:S05]  /*4040*/  @!P0 BRA `(.L_x_231) ;  /* 0xfffffffc00ec8947 */ /* 0x001fea000383ffff */
[----:B------:R-:W-:Y:S05]  /*4050*/  BSYNC.RECONVERGENT B7 ;  /* 0x0000000000077941 */ /* 0x000fea0003800200 */
.L_x_230:
[----:B------:R-:W-:Y:S01]  /*4060*/  IMAD.MOV.U32 R14, RZ, RZ, R12 ;  /* 0x000000ffff0e7224 */ /* 0x000fe200078e000c */
[----:B------:R-:W-:Y:S06]  /*4070*/  BRA `(.L_x_228) ;  /* 0x0000000000107947 */ /* 0x000fec0003800000 */
.L_x_229:
[----:B------:R-:W2:Y:S02]  /*4080*/  LD.E.64 R14, desc[UR10][R26.64] ;  /* 0x0000000a1a0e7980 */ /* 0x000ea4000c101b00 */
[----:B--2---:R-:W-:-:S05]  /*4090*/  IADD3 R12, P0, PT, R14, 0x1, RZ ;  /* 0x000000010e0c7810 */ /* 0x004fca0007f1e0ff */
[----:B------:R-:W-:-:S05]  /*40a0*/  IMAD.X R13, RZ, RZ, R15, P0 ;  /* 0x000000ffff0d7224 */ /* 0x000fca00000e060f */
[----:B------:R0:W-:Y:S03]  /*40b0*/  ST.E.64 desc[UR10][R26.64], R12 ;  /* 0x0000000c1a007985 */ /* 0x0001e6000c101b0a */
.L_x_228:
[----:B------:R-:W-:Y:S05]  /*40c0*/  BSYNC.RECONVERGENT B6 ;  /* 0x0000000000067941 */ /* 0x000fea0003800200 */
.L_x_227:
[----:B------:R-:W-:-:S13]  /*40d0*/  ISETP.GT.U32.AND P0, PT, R14, 0xfe, PT ;  /* 0x000000fe0e00780c */ /* 0x000fda0003f04070 */
        /* <DEDUP_REMOVED lines=8> */
.L_x_220:
[----:B------:R-:W-:Y:S05]  /*4160*/  BSYNC.RECONVERGENT B5 ;  /* 0x0000000000057941 */ /* 0x000fea0003800200 */
.L_x_219:
[----:B------:R-:W-:Y:S01]  /*4170*/  VIADD R38, R38, 0x4 ;  /* 0x0000000426267836 */ /* 0x000fe20000000000 */
[----:B------:R-:W-:Y:S04]  /*4180*/  BSSY.RECONVERGENT B5, `(.L_x_232) ;  /* 0x0000060000057945 */ /* 0x000fe80003800200 */
[----:B------:R-:W-:-:S13]  /*4190*/  ISETP.GE.U32.AND P0, PT, R38, R21, PT ;  /* 0x000000152600720c */ /* 0x000fda0003f06070 */
[----:B------:R-:W-:Y:S05]  /*41a0*/  @P0 BRA `(.L_x_233) ;  /* 0x0000000400740947 */ /* 0x000fea0003800000 */
[----:B0-2---:R-:W-:-:S04]  /*41b0*/  IMAD.SHL.U32 R13, R38, 0x2, RZ ;  /* 0x00000002260d7824 */ /* 0x005fc800078e00ff */
[----:B------:R-:W-:-:S05]  /*41c0*/  IMAD.WIDE.U32 R12, R13, 0x4, R30 ;  /* 0x000000040d0c7825 */ /* 0x000fca00078e001e */
[----:B------:R-:W2:Y:S04]  /*41d0*/  LDG.E R15, desc[UR10][R12.64] ;  /* 0x0000000a0c0f7981 */ /* 0x000ea8000c1e1900 */
[----:B------:R-:W3:Y:S01]  /*41e0*/  LDG.E R14, desc[UR10][R12.64+0x4] ;  /* 0x0000040a0c0e7981 */ /* 0x000ee2000c1e1900 */
[----:B------:R-:W-:Y:S01]  /*41f0*/  BSSY.RECONVERGENT B6, `(.L_x_234) ;  /* 0x0000018000067945 */ /* 0x000fe20003800200 */
[C---:B--2---:R-:W-:Y:S01]  /*4200*/  VIADD R39, R15.reuse, 0x10000000 ;  /* 0x100000000f277836 */ /* 0x044fe20000000000 */
[----:B------:R-:W-:Y:S01]  /*4210*/  LOP3.LUT R37, R15, 0xf0000000, RZ, 0xc0, !PT ;  /* 0xf00000000f257812 */ /* 0x000fe200078ec0ff */
[----:B---3--:R-:W-:-:S03]  /*4220*/  VIADD R40, R14, 0x10000000 ;  /* 0x100000000e287836 */ /* 0x008fc60000000000 */
[----:B------:R-:W-:Y:S02]  /*4230*/  ISETP.GT.U32.AND P4, PT, R39, -0x50000001, PT ;  /* 0xafffffff2700780c */ /* 0x000fe40003f84070 */
[----:B------:R-:W-:Y:S02]  /*4240*/  LOP3.LUT R38, R14, 0xf0000000, RZ, 0xc0, !PT ;  /* 0xf00000000e267812 */ /* 0x000fe400078ec0ff */
[----:B------:R-:W-:Y:S01]  /*4250*/  ISETP.GT.U32.AND P3, PT, R40, -0x50000001, PT ;  /* 0xafffffff2800780c */ /* 0x000fe20003f64070 */
[----:B-1----:R-:W-:Y:S01]  /*4260*/  IMAD.MOV.U32 R40, RZ, RZ, R33 ;  /* 0x000000ffff287224 */ /* 0x002fe200078e0021 */
        /* <DEDUP_REMOVED lines=16> */
.L_x_235:
[----:B------:R-:W-:Y:S05]  /*4370*/  BSYNC.RECONVERGENT B6 ;  /* 0x0000000000067941 */ /* 0x000fea0003800200 */
.L_x_234:
        /* <DEDUP_REMOVED lines=17> */
.L_x_237:
[----:B------:R-:W-:Y:S05]  /*4490*/  BSYNC.RECONVERGENT B6 ;  /* 0x0000000000067941 */ /* 0x000fea0003800200 */
.L_x_236:
        /* <DEDUP_REMOVED lines=21> */
.L_x_243:
[----:B------:R-:W0:Y:S02]  /*45f0*/  LDS.64 R12, [R41] ;  /* 0x00000000290c7984 */ /* 0x000e240000000a00 */
[----:B0-----:R-:W-:-:S05]  /*4600*/  IADD3 R14, P0, PT, R12, 0x1, RZ ;  /* 0x000000010c0e7810 */ /* 0x001fca0007f1e0ff */
[----:B------:R-:W-:-:S07]  /*4610*/  IMAD.X R15, RZ, RZ, R13, P0 ;  /* 0x000000ffff0f7224 */ /* 0x000fce00000e060d */
[----:B------:R-:W0:Y:S02]  /*4620*/  ATOMS.CAST.SPIN.64 P0, [R41], R12, R14 ;  /* 0x0000000c2900758d */ /* 0x000e24000180040e */
[----:B0-----:R-:W-:Y:S05]  /*4630*/  @!P0 BRA `(.L_x_243) ;  /* 0xfffffffc00ec8947 */ /* 0x001fea000383ffff */
[----:B------:R-:W-:Y:S05]  /*4640*/  BSYNC.RECONVERGENT B7 ;  /* 0x0000000000077941 */ /* 0x000fea0003800200 */
.L_x_242:
[----:B------:R-:W-:Y:S01]  /*4650*/  IMAD.MOV.U32 R14, RZ, RZ, R12 ;  /* 0x000000ffff0e7224 */ /* 0x000fe200078e000c */
[----:B------:R-:W-:Y:S06]  /*4660*/  BRA `(.L_x_240) ;  /* 0x0000000000107947 */ /* 0x000fec0003800000 */
.L_x_241:
[----:B------:R-:W2:Y:S02]  /*4670*/  LD.E.64 R14, desc[UR10][R26.64] ;  /* 0x0000000a1a0e7980 */ /* 0x000ea4000c101b00 */
[----:B--2---:R-:W-:-:S05]  /*4680*/  IADD3 R12, P0, PT, R14, 0x1, RZ ;  /* 0x000000010e0c7810 */ /* 0x004fca0007f1e0ff */
[----:B------:R-:W-:-:S05]  /*4690*/  IMAD.X R13, RZ, RZ, R15, P0 ;  /* 0x000000ffff0d7224 */ /* 0x000fca00000e060f */
[----:B------:R0:W-:Y:S03]  /*46a0*/  ST.E.64 desc[UR10][R26.64], R12 ;  /* 0x0000000c1a007985 */ /* 0x0001e6000c101b0a */
.L_x_240:
[----:B------:R-:W-:Y:S05]  /*46b0*/  BSYNC.RECONVERGENT B6 ;  /* 0x0000000000067941 */ /* 0x000fea0003800200 */
.L_x_239:
        /* <DEDUP_REMOVED lines=8> */
[----:B------:R3:W-:Y:S01]  /*4740*/  ST.E.64 desc[UR10][R12.64+0x8], R40 ;  /* 0x000008280c007985 */ /* 0x0007e2000c101b0a */
[----:B------:R-:W-:Y:S05]  /*4750*/  BRA `(.L_x_233) ;  /* 0x0000000000087947 */ /* 0x000fea0003800000 */
.L_x_238:
[----:B------:R-:W-:-:S05]  /*4760*/  IADD3 R2, P0, PT, R2, 0x1, RZ ;  /* 0x0000000102027810 */ /* 0x000fca0007f1e0ff */
[----:B------:R-:W-:-:S08]  /*4770*/  IMAD.X R3, RZ, RZ, R3, P0 ;  /* 0x000000ffff037224 */ /* 0x000fd000000e0603 */
.L_x_233:
[----:B------:R-:W-:Y:S05]  /*4780*/  BSYNC.RECONVERGENT B5 ;  /* 0x0000000000057941 */ /* 0x000fea0003800200 */
.L_x_232:
[----:B------:R-:W-:Y:S05]  /*4790*/  @P2 BRA `(.L_x_244) ;  /* 0xfffffff000e42947 */ /* 0x000fea000383ffff */
[----:B------:R-:W-:Y:S05]  /*47a0*/  BSYNC.RECONVERGENT B2 ;  /* 0x0000000000027941 */ /* 0x000fea0003800200 */
.L_x_218:
[----:B0-23--:R-:W-:-:S07]  /*47b0*/  IMAD.SHL.U32 R13, R32, 0x4, RZ ;  /* 0x00000004200d7824 */ /* 0x00dfce00078e00ff */
.L_x_217:
[----:B------:R-:W-:Y:S05]  /*47c0*/  BSYNC.RECONVERGENT B3 ;  /* 0x0000000000037941 */ /* 0x000fea0003800200 */
.L_x_216:
[----:B------:R-:W-:-:S13]  /*47d0*/  LOP3.LUT P0, RZ, R36, 0x4, RZ, 0xc0, !PT ;  /* 0x0000000424ff7812 */ /* 0x000fda000780c0ff */
[----:B------:R-:W-:Y:S05]  /*47e0*/  @!P0 BRA `(.L_x_215) ;  /* 0x0000000400808947 */ /* 0x000fea0003800000 */
[----:B------:R-:W-:-:S05]  /*47f0*/  IMAD.IADD R12, R16, 0x1, R13 ;  /* 0x00000001100c7824 */ /* 0x000fca00078e020d */
[----:B------:R-:W-:-:S13]  /*4800*/  ISETP.GE.U32.AND P0, PT, R12, R21, PT ;  /* 0x000000150c00720c */ /* 0x000fda0003f06070 */
[----:B------:R-:W-:Y:S05]  /*4810*/  @P0 BRA `(.L_x_215) ;  /* 0x0000000400740947 */ /* 0x000fea0003800000 */
        /* <DEDUP_REMOVED lines=28> */
.L_x_246:
[----:B------:R-:W-:Y:S05]  /*49e0*/  BSYNC.RECONVERGENT B2 ;  /* 0x0000000000027941 */ /* 0x000fea0003800200 */
.L_x_245:
        /* <DEDUP_REMOVED lines=17> */
.L_x_248:
[----:B------:R-:W-:Y:S05]  /*4b00*/  BSYNC.RECONVERGENT B2 ;  /* 0x0000000000027941 */ /* 0x000fea0003800200 */
.L_x_247:
        /* <DEDUP_REMOVED lines=21> */
.L_x_254:
[----:B------:R-:W0:Y:S02]  /*4c60*/  LDS.64 R12, [R31] ;  /* 0x000000001f0c7984 */ /* 0x000e240000000a00 */
[----:B0-----:R-:W-:-:S05]  /*4c70*/  IADD3 R14, P0, PT, R12, 0x1, RZ ;  /* 0x000000010c0e7810 */ /* 0x001fca0007f1e0ff */
[----:B------:R-:W-:-:S07]  /*4c80*/  IMAD.X R15, RZ, RZ, R13, P0 ;  /* 0x000000ffff0f7224 */ /* 0x000fce00000e060d */
[----:B------:R-:W0:Y:S02]  /*4c90*/  ATOMS.CAST.SPIN.64 P0, [R31], R12, R14 ;  /* 0x0000000c1f00758d */ /* 0x000e24000180040e */
[----:B0-----:R-:W-:Y:S05]  /*4ca0*/  @!P0 BRA `(.L_x_254) ;  /* 0xfffffffc00ec8947 */ /* 0x001fea000383ffff */
[----:B------:R-:W-:Y:S05]  /*4cb0*/  BSYNC.RECONVERGENT B3 ;  /* 0x0000000000037941 */ /* 0x000fea0003800200 */
.L_x_253:
[----:B------:R-:W-:Y:S01]  /*4cc0*/  IMAD.MOV.U32 R14, RZ, RZ, R12 ;  /* 0x000000ffff0e7224 */ /* 0x000fe200078e000c */
[----:B------:R-:W-:Y:S06]  /*4cd0*/  BRA `(.L_x_251) ;  /* 0x0000000000107947 */ /* 0x000fec0003800000 */
.L_x_252:
[----:B------:R-:W2:Y:S02]  /*4ce0*/  LD.E.64 R14, desc[UR10][R26.64] ;  /* 0x0000000a1a0e7980 */ /* 0x000ea4000c101b00 */
[----:B--2---:R-:W-:-:S05]  /*4cf0*/  IADD3 R12, P0, PT, R14, 0x1, RZ ;  /* 0x000000010e0c7810 */ /* 0x004fca0007f1e0ff */
[----:B------:R-:W-:-:S05]  /*4d00*/  IMAD.X R13, RZ, RZ, R15, P0 ;  /* 0x000000ffff0d7224 */ /* 0x000fca00000e060f */
[----:B------:R0:W-:Y:S03]  /*4d10*/  ST.E.64 desc[UR10][R26.64], R12 ;  /* 0x0000000c1a007985 */ /* 0x0001e6000c101b0a */
.L_x_251:
[----:B------:R-:W-:Y:S05]  /*4d20*/  BSYNC.RECONVERGENT B2 ;  /* 0x0000000000027941 */ /* 0x000fea0003800200 */
.L_x_250:
        /* <DEDUP_REMOVED lines=10> */
.L_x_249:
[----:B------:R-:W-:-:S05]  /*4dd0*/  IADD3 R2, P0, PT, R2, 0x1, RZ ;  /* 0x0000000102027810 */ /* 0x000fca0007f1e0ff */
[----:B------:R-:W-:-:S08]  /*4de0*/  IMAD.X R3, RZ, RZ, R3, P0 ;  /* 0x000000ffff037224 */ /* 0x000fd000000e0603 */
.L_x_215:
[----:B------:R-:W-:Y:S05]  /*4df0*/  BSYNC.RECONVERGENT B4 ;  /* 0x0000000000047941 */ /* 0x000fea0003800200 */
.L_x_214:
[----:B0-23--:R-:W-:Y:S01]  /*4e00*/  VIADD R12, R18, 0x10000000 ;  /* 0x10000000120c7836 */ /* 0x00dfe20000000000 */
[----:B------:R-:W-:Y:S01]  /*4e10*/  BSSY.RECONVERGENT B2, `(.L_x_255) ;  /* 0x0000011000027945 */ /* 0x000fe20003800200 */
[----:B-1----:R-:W-:-:S03]  /*4e20*/  IMAD.MOV.U32 R13, RZ, RZ, R33 ;  /* 0x000000ffff0d7224 */ /* 0x002fc600078e0021 */
[----:B------:R-:W-:-:S13]  /*4e30*/  ISETP.GT.U32.AND P0, PT, R12, -0x50000001, PT ;  /* 0xafffffff0c00780c */ /* 0x000fda0003f04070 */
[----:B------:R-:W-:Y:S05]  /*4e40*/  @P0 BRA `(.L_x_256) ;  /* 0x0000000000340947 */ /* 0x000fea0003800000 */
        /* <DEDUP_REMOVED lines=13> */
.L_x_256:
[----:B------:R-:W-:Y:S05]  /*4f20*/  BSYNC.RECONVERGENT B2 ;  /* 0x0000000000027941 */ /* 0x000fea0003800200 */
.L_x_255:
[----:B------:R-:W-:Y:S01]  /*4f30*/  IMAD.IADD R13, R18, 0x1, R13 ;  /* 0x00000001120d7824 */ /* 0x000fe200078e020d */
[----:B------:R-:W-:-:S04]  /*4f40*/  ISETP.NE.AND P0, PT, R16, RZ, PT ;  /* 0x000000ff1000720c */ /* 0x000fc80003f05270 */
[----:B------:R-:W-:-:S04]  /*4f50*/  LOP3.LUT R21, R13, 0xfffffff, RZ, 0xc0, !PT ;  /* 0x0fffffff0d157812 */ /* 0x000fc800078ec0ff */
[----:B------:R-:W-:-:S05]  /*4f60*/  LOP3.LUT R12, R21, 0xf0000000, R18, 0xf8, !PT ;  /* 0xf0000000150c7812 */ /* 0x000fca00078ef812 */
[----:B------:R2:W-:Y:S01]  /*4f70*/  STL [R19], R12 ;  /* 0x0000000c13007387 */ /* 0x0005e20000100800 */
[----:B------:R-:W-:Y:S05]  /*4f80*/  @P0 BRA `(.L_x_191) ;  /* 0x0000000000900947 */ /* 0x000fea0003800000 */
[----:B--2---:R-:W-:-:S04]  /*4f90*/  SHF.R.U32.HI R12, RZ, 0x1c, R18 ;  /* 0x0000001cff0c7819 */ /* 0x004fc80000011612 */
        /* <DEDUP_REMOVED lines=19> */
[----:B0-----:R-:W2:Y:S02]  /*50d0*/  LDG.E.64 R12, desc[UR10][R14.64+0x10] ;  /* 0x0000100a0e0c7981 */ /* 0x001ea4000c1e1b00 */
[----:B--2---:R-:W-:-:S03]  /*50e0*/  IMAD.WIDE.U32 R12, R21, 0x8, R12 ;  /* 0x00000008150c7825 */ /* 0x004fc600078e000c */
[----:B------:R-:W-:-:S05]  /*50f0*/  IADD3 R14, P0, PT, R12, 0x4, RZ ;  /* 0x000000040c0e7810 */ /* 0x000fca0007f1e0ff */
[----:B------:R-:W-:Y:S01]  /*5100*/  IMAD.X R15, RZ, RZ, R13, P0 ;  /* 0x000000ffff0f7224 */ /* 0x000fe200000e060d */
[----:B------:R-:W-:Y:S07]  /*5110*/  BRA `(.L_x_260) ;  /* 0x00000000001c7947 */ /* 0x000fee0003800000 */
.L_x_259:
[----:B------:R-:W0:Y:S02]  /*5120*/  LDC.64 R12, c[0x0][0x380] ;  /* 0x0000e000ff0c7b82 */ /* 0x000e240000000a00 */
[----:B0-----:R-:W2:Y:S02]  /*5130*/  LDG.E.64 R12, desc[UR10][R12.64+0x10] ;  /* 0x0000100a0c0c7981 */ /* 0x001ea4000c1e1b00 */
[----:B--2---:R-:W-:-:S07]  /*5140*/  IMAD.WIDE.U32 R14, R21, 0x8, R12 ;  /* 0x00000008150e7825 */ /* 0x004fce00078e000c */
.L_x_258:
[----:B------:R-:W-:-:S04]  /*5150*/  ISETP.NE.U32.AND P0, PT, R14, RZ, PT ;  /* 0x000000ff0e00720c */ /* 0x000fc80003f05070 */
[----:B------:R-:W-:-:S13]  /*5160*/  ISETP.NE.AND.EX P0, PT, R15, RZ, PT, P0 ;  /* 0x000000ff0f00720c */ /* 0x000fda0003f05300 */
[----:B------:R-:W-:Y:S05]  /*5170*/  @!P0 BREAK.RELIABLE B2 ;  /* 0x0000000000028942 */ /* 0x000fea0003800100 */
[----:B------:R-:W-:Y:S05]  /*5180*/  @!P0 BRA `(.L_x_191) ;  /* 0x0000000000108947 */ /* 0x000fea0003800000 */
.L_x_260:
[----:B------:R-:W-:Y:S05]  /*5190*/  BSYNC.RELIABLE B2 ;  /* 0x0000000000027941 */ /* 0x000fea0003800100 */
.L_x_257:
[----:B------:R-:W-:Y:S02]  /*51a0*/  IMAD.MOV.U32 R12, RZ, RZ, R14 ;  /* 0x000000ffff0c7224 */ /* 0x000fe400078e000e */
[----:B------:R-:W-:-:S05]  /*51b0*/  IMAD.MOV.U32 R13, RZ, RZ, R15 ;  /* 0x000000ffff0d7224 */ /* 0x000fca00078e000f */
[----:B------:R3:W-:Y:S02]  /*51c0*/  ST.E desc[UR10][R12.64], RZ ;  /* 0x000000ff0c007985 */ /* 0x0007e4000c10190a */
.L_x_191:
[----:B------:R-:W-:Y:S05]  /*51d0*/  BSYNC.RECONVERGENT B1 ;  /* 0x0000000000017941 */ /* 0x000fea0003800200 */
.L_x_190:
[----:B------:R-:W-:-:S03]  /*51e0*/  UMOV UR4, 0xffffffff ;  /* 0xffffffff00047882 */ /* 0x000fc60000000000 */
[----:B------:R-:W-:Y:S05]  /*51f0*/  BRA.DIV UR4, `(.L_x_261) ;  /* 0x0000008604807947 */ /* 0x000fea000b800000 */
[----:B------:R-:W-:Y:S01]  /*5200*/  NOP ;  /* 0x0000000000007918 */ /* 0x000fe20000000000 */
.L_x_502:
[----:B0-23--:R-:W2:Y:S01]  /*5210*/  LDL.64 R12, [R1] ;  /* 0x00000000010c7983 */ /* 0x00dea20000100a00 */
[----:B------:R-:W-:Y:S01]  /*5220*/  ISETP.GT.U32.AND P3, PT, R34, 0xf0, PT ;  /* 0x000000f02200780c */ /* 0x000fe20003f64070 */
[----:B------:R-:W-:Y:S01]  /*5230*/  BSSY.RECONVERGENT B1, `(.L_x_262) ;  /* 0x000002f000017945 */ /* 0x000fe20003800200 */
[----:B------:R-:W-:Y:S02]  /*5240*/  PLOP3.LUT P5, PT, PT, PT, PT, 0x8, 0x80 ;  /* 0x000000000080781c */ /* 0x000fe40003fae170 */
[----:B------:R-:W-:Y:S02]  /*5250*/  PLOP3.LUT P0, PT, PT, PT, PT, 0x8, 0x80 ;  /* 0x000000000080781c */ /* 0x000fe40003f0e170 */
[----:B------:R-:W-:Y:S02]  /*5260*/  PLOP3.LUT P1, PT, PT, PT, PT, 0x8, 0x80 ;  /* 0x000000000080781c */ /* 0x000fe40003f2e170 */
[----:B------:R-:W-:Y:S02]  /*5270*/  PLOP3.LUT P4, PT, PT, PT, PT, 0x8, 0x80 ;  /* 0x000000000080781c */ /* 0x000fe40003f8e170 */
[----:B-----5:R-:W-:-:S02]  /*5280*/  P2R R18, PR, RZ, 0x20 ;  /* 0x00000020ff127803 */ /* 0x020fc40000000000 */
[----:B--2---:R-:W-:-:S04]  /*5290*/  ISETP.NE.AND P2, PT, R13, RZ, PT ;  /* 0x000000ff0d00720c */ /* 0x004fc80003f45270 */
[----:B------:R-:W-:-:S04]  /*52a0*/  ISETP.EQ.OR P2, PT, R12, RZ, !P2 ;  /* 0x000000ff0c00720c */ /* 0x000fc80005742670 */
[----:B------:R-:W-:Y:S02]  /*52b0*/  ISETP.GT.U32.OR.EX P2, PT, R35, RZ, P2, P3 ;  /* 0x000000ff2300720c */ /* 0x000fe40001744530 */
[----:B------:R-:W-:-:S11]  /*52c0*/  PLOP3.LUT P3, PT, PT, PT, PT, 0x8, 0x80 ;  /* 0x000000000080781c */ /* 0x000fd60003f6e170 */
[----:B------:R-:W-:Y:S05]  /*52d0*/  @P2 BRA `(.L_x_263) ;  /* 0x0000000000902947 */ /* 0x000fea0003800000 */
[----:B------:R-:W-:Y:S01]  /*52e0*/  LEA.HI R14, R12, 0xfffffffa, RZ, 0x4 ;  /* 0xfffffffa0c0e7811 */ /* 0x000fe200078f20ff */
[----:B------:R-:W-:Y:S01]  /*52f0*/  BSSY.RECONVERGENT B2, `(.L_x_264) ;  /* 0x0000013000027945 */ /* 0x000fe20003800200 */
[----:B------:R-:W-:Y:S02]  /*5300*/  PLOP3.LUT P1, PT, PT, PT, PT, 0x8, 0x80 ;  /* 0x000000000080781c */ /* 0x000fe40003f2e170 */
[----:B------:R-:W-:Y:S02]  /*5310*/  LOP3.LUT R14, R14, 0xffff, RZ, 0xc0, !PT ;  /* 0x0000ffff0e0e7812 */ /* 0x000fe400078ec0ff */
[----:B------:R-:W-:Y:S02]  /*5320*/  P2R R18, PR, RZ, 0x2 ;  /* 0x00000002ff127803 */ /* 0x000fe40000000000 */
[----:B------:R-:W-:-:S13]  /*5330*/  ISETP.GE.U32.AND P0, PT, R14, 0xfffd, PT ;  /* 0x0000fffd0e00780c */ /* 0x000fda0003f06070 */
[----:B------:R-:W-:Y:S05]  /*5340*/  @!P0 BRA `(.L_x_265) ;  /* 0x0000000000348947 */ /* 0x000fea0003800000 */
[----:B------:R-:W-:Y:S01]  /*5350*/  VIADD R14, R13, 0x60000000 ;  /* 0x600000000d0e7836 */ /* 0x000fe20000000000 */
[----:B------:R-:W-:Y:S01]  /*5360*/  BSSY.RECONVERGENT B3, `(.L_x_266) ;  /* 0x0000009000037945 */ /* 0x000fe20003800200 */
[----:B------:R-:W-:-:S03]  /*5370*/  PLOP3.LUT P0, PT, PT, PT, PT, 0x80, 0x8 ;  /* 0x000000000008781c */ /* 0x000fc60003f0f070 */
[----:B------:R-:W-:-:S13]  /*5380*/  ISETP.GE.U32.AND P1, PT, R14, 0x50000000, PT ;  /* 0x500000000e00780c */ /* 0x000fda0003f26070 */
[----:B------:R-:W-:Y:S05]  /*5390*/  @!P1 BRA `(.L_x_267) ;  /* 0x0000000000149947 */ /* 0x000fea0003800000 */
[----:B------:R-:W-:-:S04]  /*53a0*/  LOP3.LUT R14, R13, 0xf0000000, RZ, 0xc0, !PT ;  /* 0xf00000000d0e7812 */ /* 0x000fc800078ec0ff */
[----:B------:R-:W-:-:S04]  /*53b0*/  ISETP.NE.AND P1, PT, R14, 0x20000000, PT ;  /* 0x200000000e00780c */ /* 0x000fc80003f25270 */
[----:B------:R-:W-:-:S04]  /*53c0*/  ISETP.EQ.OR P1, PT, R14, 0x10000000, !P1 ;  /* 0x100000000e00780c */ /* 0x000fc80004f22670 */
[----:B------:R-:W-:-:S13]  /*53d0*/  ISETP.EQ.OR P1, PT, R14, -0x70000000, P1 ;  /* 0x900000000e00780c */ /* 0x000fda0000f22670 */
[----:B------:R-:W-:-:S13]  /*53e0*/  @!P1 PLOP3.LUT P0, PT, PT, PT, PT, 0x8, 0x80 ;  /* 0x000000000080981c */ /* 0x000fda0003f0e170 */
.L_x_267:
[----:B------:R-:W-:Y:S05]  /*53f0*/  BSYNC.RECONVERGENT B3 ;  /* 0x0000000000037941 */ /* 0x000fea0003800200 */
.L_x_266:
[----:B------:R-:W-:-:S04]  /*5400*/  ISETP.EQ.AND P0, PT, R5, RZ, P0 ;  /* 0x000000ff0500720c */ /* 0x000fc80000702270 */
[----:B------:R-:W-:-:S09]  /*5410*/  P2R R18, PR, RZ, 0x1 ;  /* 0x00000001ff127803 */ /* 0x000fd20000000000 */
.L_x_265:
[----:B------:R-:W-:Y:S05]  /*5420*/  BSYNC.RECONVERGENT B2 ;  /* 0x0000000000027941 */ /* 0x000fea0003800200 */
.L_x_264:
[C---:B------:R-:W-:Y:S02]  /*5430*/  VIADD R15, R13.reuse, 0x10000000 ;  /* 0x100000000d0f7836 */ /* 0x040fe40000000000 */
[----:B------:R-:W-:Y:S02]  /*5440*/  VIADD R14, R13, 0x60000000 ;  /* 0x600000000d0e7836 */ /* 0x000fe40000000000 */
[C---:B------:R-:W-:Y:S01]  /*5450*/  VIADD R19, R12.reuse, 0x60000000 ;  /* 0x600000000c137836 */ /* 0x040fe20000000000 */
[----:B------:R-:W-:Y:S02]  /*5460*/  VIADDMNMX.U32 R15, R12, 0x10000000, R15, PT ;  /* 0x100000000c0f7846 */ /* 0x000fe4000380000f */
[----:B------:R-:W-:Y:S02]  /*5470*/  ISETP.GE.U32.AND P1, PT, R14, 0x50000000, PT ;  /* 0x500000000e00780c */ /* 0x000fe40003f26070 */
[----:B------:R-:W-:Y:S02]  /*5480*/  ISETP.GE.U32.AND P4, PT, R15, -0x50000000, PT ;  /* 0xb00000000f00780c */ /* 0x000fe40003f86070 */
[----:B------:R-:W-:-:S04]  /*5490*/  LOP3.LUT R15, R13, 0xf0000000, RZ, 0xc0, !PT ;  /* 0xf00000000d0f7812 */ /* 0x000fc800078ec0ff */
[----:B------:R-:W-:Y:S02]  /*54a0*/  ISETP.NE.AND P3, PT, R15, 0x20000000, PT ;  /* 0x200000000f00780c */ /* 0x000fe40003f65270 */
[----:B------:R-:W-:Y:S02]  /*54b0*/  LOP3.LUT R15, R12, 0xf0000000, RZ, 0xc0, !PT ;  /* 0xf00000000c0f7812 */ /* 0x000fe400078ec0ff */
[----:B------:R-:W-:Y:S02]  /*54c0*/  ISETP.LT.U32.AND P3, PT, R19, 0x50000000, !P3 ;  /* 0x500000001300780c */ /* 0x000fe40005f61070 */
[----:B------:R-:W-:Y:S02]  /*54d0*/  ISETP.EQ.AND P1, PT, R15, 0x20000000, !P1 ;  /* 0x200000000f00780c */ /* 0x000fe40004f22270 */
[CC--:B------:R-:W-:Y:S02]  /*54e0*/  @P4 LOP3.LUT R14, R13.reuse, R12.reuse, RZ, 0x3c, !PT ;  /* 0x0000000c0d0e4212 */ /* 0x0c0fe400078e3cff */
[----:B------:R-:W-:-:S02]  /*54f0*/  @P4 LOP3.LUT R13, R13, R12, RZ, 0x3c, !PT ;  /* 0x0000000c0d0d4212 */ /* 0x000fc400078e3cff */
[----:B------:R-:W-:Y:S02]  /*5500*/  ISETP.LT.U32.AND P0, PT, R14, 0x10000000, P4 ;  /* 0x100000000e00780c */ /* 0x000fe40002701070 */
[----:B------:R-:W-:-:S13]  /*5510*/  ISETP.GT.U32.AND P4, PT, R13, 0xfffffff, P4 ;  /* 0x0fffffff0d00780c */ /* 0x000fda0002784070 */
.L_x_263:
[----:B------:R-:W-:Y:S05]  /*5520*/  BSYNC.RECONVERGENT B1 ;  /* 0x0000000000017941 */ /* 0x000fea0003800200 */
.L_x_262:
[----:B------:R-:W-:Y:S01]  /*5530*/  ISETP.EQ.AND P5, PT, R16, RZ, !P2 ;  /* 0x000000ff1000720c */ /* 0x000fe200057a2270 */
[----:B------:R-:W-:Y:S03]  /*5540*/  BSSY B1, `(.L_x_268) ;  /* 0x000001d000017945 */ /* 0x000fe60003800000 */
[----:B------:R-:W-:-:S04]  /*5550*/  SEL R13, RZ, 0x1, !P5 ;  /* 0x00000001ff0d7807 */ /* 0x000fc80006800000 */
[----:B------:R-:W-:-:S05]  /*5560*/  IADD3 R2, P5, PT, R2, R13, RZ ;  /* 0x0000000d02027210 */ /* 0x000fca0007fbe0ff */
[----:B------:R-:W-:Y:S01]  /*5570*/  IMAD.X R3, RZ, RZ, R3, P5 ;  /* 0x000000ffff037224 */ /* 0x000fe200028e0603 */
[----:B------:R-:W-:-:S04]  /*5580*/  PLOP3.LUT P5, PT, P4, P3, P0, 0xfe, 0x0 ;  /* 0x000000000000781c */ /* 0x000fc800027a7f06 */
[----:B------:R-:W-:-:S13]  /*5590*/  PLOP3.LUT P5, PT, P2, P5, PT, 0x8, 0x80 ;  /* 0x000000000080781c */ /* 0x000fda00017aa170 */
[----:B------:R-:W-:Y:S05]  /*55a0*/  @!P5 BRA `(.L_x_269) ;  /* 0x000000000058d947 */ /* 0x000fea0003800000 */
[----:B------:R-:W0:Y:S01]  /*55b0*/  LDC.64 R14, c[0x0][0x380] ;  /* 0x0000e000ff0e7b82 */ /* 0x000e220000000a00 */
[----:B------:R-:W-:Y:S01]  /*55c0*/  P2R R13, PR, RZ, 0x1 ;  /* 0x00000001ff0d7803 */ /* 0x000fe20000000000 */
[----:B0-----:R-:W2:Y:S01]  /*55d0*/  LDG.E.64 R14, desc[UR10][R14.64+0x10] ;  /* 0x0000100a0e0e7981 */ /* 0x001ea2000c1e1b00 */
[----:B------:R-:W-:Y:S01]  /*55e0*/  LOP3.LUT R5, R17, 0x1, RZ, 0xc0, !PT ;  /* 0x0000000111057812 */ /* 0x000fe200078ec0ff */
[----:B------:R-:W-:-:S03]  /*55f0*/  IMAD.SHL.U32 R12, R12, 0x8, RZ ;  /* 0x000000080c0c7824 */ /* 0x000fc600078e00ff */
[----:B------:R-:W-:Y:S02]  /*5600*/  ISETP.NE.U32.AND P5, PT, R5, 0x1, PT ;  /* 0x000000010500780c */ /* 0x000fe40003fa5070 */
[----:B------:R-:W-:-:S11]  /*5610*/  LOP3.LUT R7, R12, 0x7ffffff8, RZ, 0xc0, !PT ;  /* 0x7ffffff80c077812 */ /* 0x000fd600078ec0ff */
[----:B--2---:R-:W-:-:S05]  /*5620*/  @P5 IADD3 R22, P6, PT, R14, R7, RZ ;  /* 0x000000070e165210 */ /* 0x004fca0007fde0ff */
[----:B------:R-:W-:Y:S01]  /*5630*/  @P5 IMAD.X R23, RZ, RZ, R15, P6 ;  /* 0x000000ffff175224 */ /* 0x000fe200030e060f */
[----:B------:R-:W-:-:S04]  /*5640*/  @!P5 IADD3 R22, P0, P6, R14, 0x4, R7 ;  /* 0x000000040e16d810 */ /* 0x000fc80007e1e007 */
[----:B------:R-:W-:Y:S02]  /*5650*/  @!P5 IADD3.X R23, PT, PT, R15, RZ, RZ, P0, P6 ;  /* 0x000000ff0f17d210 */ /* 0x000fe400007ec4ff */
[----:B------:R-:W-:Y:S01]  /*5660*/  ISETP.NE.AND P0, PT, R13, RZ, PT ;  /* 0x000000ff0d00720c */ /* 0x000fe20003f05270 */
[----:B------:R-:W-:-:S05]  /*5670*/  IMAD.MOV.U32 R13, RZ, RZ, -0x1 ;  /* 0xffffffffff0d7424 */ /* 0x000fca00078e00ff */
[----:B------:R-:W2:Y:S02]  /*5680*/  ATOM.E.EXCH.STRONG.GPU PT, R7, desc[UR10][R22.64], R13 ;  /* 0x8000000d1607798a */ /* 0x000ea4000c1ef10a */
[----:B--2---:R-:W-:-:S13]  /*5690*/  ISETP.NE.AND P5, PT, R7, -0x1, PT ;  /* 0xffffffff0700780c */ /* 0x004fda0003fa5270 */
[----:B------:R-:W-:Y:S05]  /*56a0*/  @P5 BRA `(.L_x_269) ;  /* 0x0000000000185947 */ /* 0x000fea0003800000 */
[----:B------:R-:W-:Y:S01]  /*56b0*/  BSSY B2, `(.L_x_269) ;  /* 0x0000005000027945 */ /* 0x000fe20003800000 */
.L_x_270:
[----:B------:R-:W-:Y:S05]  /*56c0*/  YIELD ;  /* 0x0000000000007946 */ /* 0x000fea0003800000 */
[----:B------:R-:W2:Y:S02]  /*56d0*/  ATOM.E.EXCH.STRONG.GPU PT, R7, desc[UR10][R22.64], R13 ;  /* 0x8000000d1607798a */ /* 0x000ea4000c1ef10a */
[----:B--2---:R-:W-:-:S13]  /*56e0*/  ISETP.NE.AND P5, PT, R7, -0x1, PT ;  /* 0xffffffff0700780c */ /* 0x004fda0003fa5270 */
[----:B------:R-:W-:Y:S05]  /*56f0*/  @!P5 BRA `(.L_x_270) ;  /* 0xfffffffc00f0d947 */ /* 0x000fea000383ffff */
[----:B------:R-:W-:Y:S05]  /*5700*/  BSYNC B2 ;  /* 0x0000000000027941 */ /* 0x000fea0003800000 */
.L_x_269:
[----:B------:R-:W-:Y:S05]  /*5710*/  BSYNC B1 ;  /* 0x0000000000017941 */ /* 0x000fea0003800000 */
.L_x_268:
[----:B------:R-:W-:Y:S01]  /*5720*/  PLOP3.LUT P5, PT, P4, P1, P0, 0xfe, 0x0 ;  /* 0x000000000000781c */ /* 0x000fe200027a3f06 */
[C---:B------:R-:W-:Y:S01]  /*5730*/  @P0 VIADD R14, R7.reuse, 0x30000000 ;  /* 0x30000000070e0836 */ /* 0x040fe20000000000 */
[----:B------:R-:W-:Y:S02]  /*5740*/  @P0 LEA.HI R12, R7, 0xfffffffa, RZ, 0x4 ;  /* 0xfffffffa070c0811 */ /* 0x000fe400078f20ff */
[----:B------:R-:W-:Y:S02]  /*5750*/  PLOP3.LUT P5, PT, P2, P5, PT, 0x8, 0x80 ;  /* 0x000000000080781c */ /* 0x000fe400017aa170 */
[----:B------:R-:W-:-:S11]  /*5760*/  @P0 LOP3.LUT R12, R12, 0xffff, RZ, 0xc0, !PT ;  /* 0x0000ffff0c0c0812 */ /* 0x000fd600078ec0ff */
[----:B------:R-:W-:Y:S02]  /*5770*/  @P5 SEL R20, R20, 0x20000000, !P1 ;  /* 0x2000000014145807 */ /* 0x000fe40004800000 */
[----:B------:R-:W-:Y:S02]  /*5780*/  ISETP.GE.U32.OR P1, PT, R12, 0xfffd, !P0 ;  /* 0x0000fffd0c00780c */ /* 0x000fe40004726470 */
[----:B------:R-:W2:Y:S11]  /*5790*/  LDL R12, [R1+0x4] ;  /* 0x00000400010c7983 */ /* 0x000eb60000100800 */
[----:B------:R-:W-:Y:S01]  /*57a0*/  @!P1 IMAD.MOV R14, RZ, RZ, R7 ;  /* 0x000000ffff0e9224 */ /* 0x000fe200078e0207 */
[----:B------:R-:W-:Y:S01]  /*57b0*/  ISETP.NE.OR P1, PT, R16, RZ, !P4 ;  /* 0x000000ff1000720c */ /* 0x000fe20006725670 */
[----:B------:R-:W-:Y:S02]  /*57c0*/  BSSY B2, `(.L_x_271) ;  /* 0x000020c000027945 */ /* 0x000fe40003800000 */
[----:B------:R-:W-:Y:S01]  /*57d0*/  @P0 IMAD.MOV.U32 R20, RZ, RZ, R14 ;  /* 0x000000ffff140224 */ /* 0x000fe200078e000e */
[----:B--2---:R-:W-:-:S05]  /*57e0*/  LOP3.LUT R12, R12, 0xfffffff, RZ, 0xc0, !PT ;  /* 0x0fffffff0c0c7812 */ /* 0x004fca00078ec0ff */
[----:B------:R-:W-:-:S04]  /*57f0*/  IMAD R12, R5, 0x10000000, R12 ;  /* 0x10000000050c7824 */ /* 0x000fc800078e020c */
[----:B------:R-:W-:-:S05]  /*5800*/  VIADD R13, R12, 0x70000000 ;  /* 0x700000000c0d7836 */ /* 0x000fca0000000000 */
[----:B------:R-:W-:Y:S01]  /*5810*/  SEL R0, R13, R0, P5 ;  /* 0x000000000d007207 */ /* 0x000fe20002800000 */
[----:B------:R-:W-:Y:S06]  /*5820*/  @P1 BRA `(.L_x_272) ;  /* 0x0000002000141947 */ /* 0x000fec0003800000 */
[----:B------:R-:W-:Y:S01]  /*5830*/  BSSY B1, `(.L_x_273) ;  /* 0x00001fb000017945 */ /* 0x000fe20003800000 */
[----:B------:R-:W-:-:S07]  /*5840*/  IMAD.MOV.U32 R21, RZ, RZ, RZ ;  /* 0x000000ffff157224 */ /* 0x000fce00078e00ff */
.L_x_295:
[----:B------:R-:W0:Y:S01]  /*5850*/  LDC.64 R32, c[0x0][0x380] ;  /* 0x0000e000ff207b82 */ /* 0x000e220000000a00 */
[----:B------:R-:W-:-:S04]  /*5860*/  IADD3 R12, PT, PT, R28, 0x4, -R21 ;  /* 0x000000041c0c7810 */ /* 0x000fc80007ffe815 */
[----:B------:R-:W-:-:S04]  /*5870*/  ISETP.GT.U32.AND P1, PT, R12, 0x10000000, PT ;  /* 0x100000000c00780c */ /* 0x000fc80003f24070 */
[----:B------:R-:W-:Y:S01]  /*5880*/  SEL R16, R28, RZ, !P1 ;  /* 0x000000ff1c107207 */ /* 0x000fe20004800000 */
[----:B0-----:R-:W2:Y:S01]  /*5890*/  LDG.E.64 R30, desc[UR10][R32.64+0x10] ;  /* 0x0000100a201e7981 */ /* 0x001ea2000c1e1b00 */
[----:B------:R-:W-:Y:S01]  /*58a0*/  IMAD.MOV.U32 R14, RZ, RZ, -0x3 ;  /* 0xfffffffdff0e7424 */ /* 0x000fe200078e00ff */
[----:B------:R-:W-:Y:S01]  /*58b0*/  CS2R R12, SRZ ;  /* 0x00000000000c7805 */ /* 0x000fe2000001ff00 */
[----:B------:R-:W-:Y:S01]  /*58c0*/  IMAD.MOV.U32 R15, RZ, RZ, -0x3 ;  /* 0xfffffffdff0f7424 */ /* 0x000fe200078e00ff */
[----:B------:R-:W-:Y:S05]  /*58d0*/  YIELD ;  /* 0x0000000000007946 */ /* 0x000fea0003800000 */
        /* <DEDUP_REMOVED lines=10> */
.L_x_275:
[----:B------:R-:W-:Y:S05]  /*5980*/  BSYNC.RECONVERGENT B3 ;  /* 0x0000000000037941 */ /* 0x000fea0003800200 */
.L_x_274:
[----:B-----5:R-:W-:Y:S01]  /*5990*/  ISETP.NE.U32.AND P1, PT, R28, RZ, PT ;  /* 0x000000ff1c00720c */ /* 0x020fe20003f25070 */
[----:B------:R-:W-:Y:S01]  /*59a0*/  BSSY B3, `(.L_x_276) ;  /* 0x00001df000037945 */ /* 0x000fe20003800000 */
[----:B------:R-:W-:Y:S02]  /*59b0*/  IMAD.MOV.U32 R19, RZ, RZ, R21 ;  /* 0x000000ffff137224 */ /* 0x000fe400078e0015 */
        /* <DEDUP_REMOVED lines=12> */
[----:B0-----:R-:W-:-:S07]  /*5a80*/  IMAD.MOV.U32 R30, RZ, RZ, RZ ;  /* 0x000000ffff1e7224 */ /* 0x001fce00078e00ff */
.L_x_282:
[----:B0-----:R-:W2:Y:S01]  /*5a90*/  LDG.E.64 R12, desc[UR10][R32.64+0x10] ;  /* 0x0000100a200c7981 */ /* 0x001ea2000c1e1b00 */
[----:B------:R-:W-:Y:S01]  /*5aa0*/  IMAD.IADD R21, R17, 0x1, R30 ;  /* 0x0000000111157824 */ /* 0x000fe200078e021e */
[----:B------:R-:W-:Y:S01]  /*5ab0*/  CS2R R14, SRZ ;  /* 0x00000000000e7805 */ /* 0x000fe2000001ff00 */
[----:B------:R-:W-:Y:S05]  /*5ac0*/  YIELD ;  /* 0x0000000000007946 */ /* 0x000fea0003800000 */
        /* <DEDUP_REMOVED lines=197> */
[----:B------:R-:W-:Y:S01]  /*6720*/  CS2R R14, SRZ ;  /* 0x00000000000e7805 */ /* 0x000fe2000001ff00 */
[----:B------:R-:W-:-:S03]  /*6730*/  VIADD R30, R30, 0x10 ;  /* 0x000000101e1e7836 */ /* 0x000fc60000000000 */
        /* <DEDUP_REMOVED lines=12> */
.L_x_281:
[----:B------:R-:W-:Y:S05]  /*6800*/  BSYNC.RECONVERGENT B5 ;  /* 0x0000000000057941 */ /* 0x000fea0003800200 */
.L_x_280:
[----:B------:R-:W-:-:S13]  /*6810*/  ISETP.NE.AND P1, PT, R30, R28, PT ;  /* 0x0000001c1e00720c */ /* 0x000fda0003f25270 */
[----:B------:R-:W-:Y:S05]  /*6820*/  @P1 BRA `(.L_x_282) ;  /* 0xfffffff000981947 */ /* 0x000fea000383ffff */
.L_x_279:
[----:B------:R-:W-:Y:S05]  /*6830*/  BSYNC B4 ;  /* 0x0000000000047941 */ /* 0x000fea0003800000 */
.L_x_278:
        /* <DEDUP_REMOVED lines=9> */
[----:B------:R-:W-:Y:S01]  /*68d0*/  IMAD.IADD R30, R17, 0x1, R28 ;  /* 0x00000001111e7824 */ /* 0x000fe200078e021c */
        /* <DEDUP_REMOVED lines=107> */
.L_x_286:
[----:B------:R-:W-:Y:S05]  /*6f90*/  BSYNC.RECONVERGENT B5 ;  /* 0x0000000000057941 */ /* 0x000fea0003800200 */
.L_x_285:
[----:B------:R-:W-:-:S07]  /*6fa0*/  VIADD R28, R28, 0x8 ;  /* 0x000000081c1c7836 */ /* 0x000fce0000000000 */
.L_x_284:
[----:B------:R-:W-:Y:S05]  /*6fb0*/  BSYNC.RECONVERGENT B4 ;  /* 0x0000000000047941 */ /* 0x000fea0003800200 */
.L_x_283:
[----:B------:R-:W-:-:S13]  /*6fc0*/  ISETP.NE.AND P1, PT, R29, RZ, PT ;  /* 0x000000ff1d00720c */ /* 0x000fda0003f25270 */
[----:B------:R-:W-:Y:S05]  /*6fd0*/  @!P1 BRA `(.L_x_277) ;  /* 0x0000000400ec9947 */ /* 0x000fea0003800000 */
[----:B------:R-:W-:Y:S01]  /*6fe0*/  ISETP.GE.U32.AND P1, PT, R29, 0x4, PT ;  /* 0x000000041d00780c */ /* 0x000fe20003f26070 */
[----:B------:R-:W-:Y:S01]  /*6ff0*/  BSSY.RECONVERGENT B4, `(.L_x_287) ;  /* 0x000003e000047945 */ /* 0x000fe20003800200 */
[----:B------:R-:W-:-:S11]  /*7000*/  LOP3.LUT R19, R19, 0x3, RZ, 0xc0, !PT ;  /* 0x0000000313137812 */ /* 0x000fd600078ec0ff */
[----:B------:R-:W-:Y:S05]  /*7010*/  @!P1 BRA `(.L_x_288) ;  /* 0x0000000000ec9947 */ /* 0x000fea0003800000 */
[----:B0-----:R-:W2:Y:S01]  /*7020*/  LDG.E.64 R12, desc[UR10][R32.64+0x10] ;  /* 0x0000100a200c7981 */ /* 0x001ea2000c1e1b00 */
        /* <DEDUP_REMOVED lines=16> */
[----:B-1----:R-:W-:Y:S01]  /*7130*/  VIADD R38, R29, 0x8 ;  /* 0x000000081d267836 */ /* 0x002fe20000000000 */
        /* <DEDUP_REMOVED lines=39> */
.L_x_290:
[----:B------:R-:W-:Y:S05]  /*73b0*/  BSYNC.RECONVERGENT B5 ;  /* 0x0000000000057941 */ /* 0x000fea0003800200 */
.L_x_289:
[----:B------:R-:W-:-:S07]  /*73c0*/  VIADD R28, R28, 0x4 ;  /* 0x000000041c1c7836 */ /* 0x000fce0000000000 */
.L_x_288:
[----:B------:R-:W-:Y:S05]  /*73d0*/  BSYNC.RECONVERGENT B4 ;  /* 0x0000000000047941 */ /* 0x000fea0003800200 */
.L_x_287:
[----:B------:R-:W-:-:S13]  /*73e0*/  ISETP.NE.AND P1, PT, R19, RZ, PT ;  /* 0x000000ff1300720c */ /* 0x000fda0003f25270 */
        /* <DEDUP_REMOVED lines=10> */
[----:B------:R0:W-:Y:S01]  /*7490*/  ATOM.E.CAS.64.STRONG.GPU P1, RZ, [R28], R12, R14 ;  /* 0x0000000c1cff738b */ /* 0x0001e2000012e50e */
[----:B------:R-:W-:Y:S04]  /*74a0*/  BSSY.RECONVERGENT B4, `(.L_x_291) ;  /* 0x0000008000047945 */ /* 0x000fe80003800200 */
[----:B0-----:R-:W-:Y:S05]  /*74b0*/  @P1 BRA `(.L_x_292) ;  /* 0x0000000000181947 */ /* 0x001fea0003800000 */
[----:B------:R-:W2:Y:S02]  /*74c0*/  LD.E.64 R12, [R28] ;  /* 0x000000001c0c7980 */ /* 0x000ea40000100b00 */
[----:B--2---:R-:W-:-:S04]  /*74d0*/  ISETP.EQ.U32.AND P1, PT, R12, -0x3, PT ;  /* 0xfffffffd0c00780c */ /* 0x004fc80003f22070 */
[----:B------:R-:W-:-:S04]  /*74e0*/  ISETP.NE.U32.OR.EX P1, PT, R13, -0x3, !PT, !P1 ;  /* 0xfffffffd0d00780c */ /* 0x000fc80007f25590 */
[----:B------:R-:W-:Y:S02]  /*74f0*/  SEL R12, R12, RZ, P1 ;  /* 0x000000ff0c0c7207 */ /* 0x000fe40000800000 */
[----:B------:R-:W-:-:S05]  /*7500*/  SEL R13, R13, RZ, P1 ;  /* 0x000000ff0d0d7207 */ /* 0x000fca0000800000 */
[----:B------:R0:W-:Y:S02]  /*7510*/  ST.E.64 [R28], R12 ;  /* 0x000000001c007385 */ /* 0x0001e40000100b0c */
.L_x_292:
[----:B------:R-:W-:Y:S05]  /*7520*/  BSYNC.RECONVERGENT B4 ;  /* 0x0000000000047941 */ /* 0x000fea0003800200 */
.L_x_291:
[----:B------:R-:W-:-:S13]  /*7530*/  ISETP.NE.AND P1, PT, R19, 0x1, PT ;  /* 0x000000011300780c */ /* 0x000fda0003f25270 */
[----:B------:R-:W-:Y:S05]  /*7540*/  @!P1 BRA `(.L_x_277) ;  /* 0x0000000000909947 */ /* 0x000fea0003800000 */
[----:B0-----:R-:W2:Y:S01]  /*7550*/  LDG.E.64 R12, desc[UR10][R32.64+0x10] ;  /* 0x0000100a200c7981 */ /* 0x001ea2000c1e1b00 */
[----:B------:R-:W-:-:S05]  /*7560*/  VIADD R14, R17, 0x8 ;  /* 0x00000008110e7836 */ /* 0x000fca0000000000 */
[----:B------:R-:W-:Y:S02]  /*7570*/  LOP3.LUT R29, R14, 0x7ffffff8, RZ, 0xc0, !PT ;  /* 0x7ffffff80e1d7812 */ /* 0x000fe400078ec0ff */
[----:B------:R-:W-:Y:S02]  /*7580*/  CS2R R14, SRZ ;  /* 0x00000000000e7805 */ /* 0x000fe4000001ff00 */
        /* <DEDUP_REMOVED lines=13> */
.L_x_294:
[----:B------:R-:W-:Y:S05]  /*7660*/  BSYNC.RECONVERGENT B4 ;  /* 0x0000000000047941 */ /* 0x000fea0003800200 */
.L_x_293:
[----:B------:R-:W-:-:S13]  /*7670*/  ISETP.NE.AND P1, PT, R19, 0x2, PT ;  /* 0x000000021300780c */ /* 0x000fda0003f25270 */
        /* <DEDUP_REMOVED lines=17> */
.L_x_277:
[----:B------:R-:W-:Y:S05]  /*7790*/  BSYNC B3 ;  /* 0x0000000000037941 */ /* 0x000fea0003800000 */
.L_x_276:
[----:B------:R-:W-:Y:S01]  /*77a0*/  ISETP.NE.AND P1, PT, R21, 0x4, PT ;  /* 0x000000041500780c */ /* 0x000fe20003f25270 */
[----:B0-2---:R-:W-:-:S05]  /*77b0*/  VIADD R28, R16, 0x1 ;  /* 0x00000001101c7836 */ /* 0x005fca0000000000 */
[----:B------:R-:W-:-:S07]  /*77c0*/  LOP3.LUT R28, R28, 0xfffffff, RZ, 0xc0, !PT ;  /* 0x0fffffff1c1c7812 */ /* 0x000fce00078ec0ff */
[----:B------:R-:W-:Y:S05]  /*77d0*/  @P1 BRA `(.L_x_295) ;  /* 0xffffffe0001c1947 */ /* 0x000fea000383ffff */
[----:B------:R-:W-:Y:S05]  /*77e0*/  BSYNC B1 ;  /* 0x0000000000017941 */ /* 0x000fea0003800000 */
.L_x_273:
[----:B------:R-:W0:Y:S01]  /*77f0*/  S2R R12, SR_TID.X ;  /* 0x00000000000c7919 */ /* 0x000e220000002100 */
[----:B------:R-:W2:Y:S01]  /*7800*/  S2UR UR5, SR_CgaCtaId ;  /* 0x00000000000579c3 */ /* 0x000ea20000008800 */
[----:B------:R-:W-:Y:S01]  /*7810*/  UMOV UR4, 0x400 ;  /* 0x0000040000047882 */ /* 0x000fe20000000000 */
[----:B------:R-:W-:-:S05]  /*7820*/  VIADD R16, R16, 0xffffffd ;  /* 0x0ffffffd10107836 */ /* 0x000fca0000000000 */
[----:B------:R-:W-:Y:S01]  /*7830*/  LOP3.LUT R16, R16, 0xfffffff, RZ, 0xc0, !PT ;  /* 0x0fffffff10107812 */ /* 0x000fe200078ec0ff */
[----:B--2---:R-:W-:Y:S01]  /*7840*/  ULEA UR4, UR5, UR4, 0x18 ;  /* 0x0000000405047291 */ /* 0x004fe2000f8ec0ff */
[----:B0-----:R-:W-:-:S05]  /*7850*/  IMAD.SHL.U32 R12, R12, 0x4, RZ ;  /* 0x000000040c0c7824 */ /* 0x001fca00078e00ff */
[----:B------:R-:W-:-:S05]  /*7860*/  LOP3.LUT R13, R12, 0xff0, RZ, 0xc0, !PT ;  /* 0x00000ff00c0d7812 */ /* 0x000fca00078ec0ff */
[----:B------:R0:W-:Y:S02]  /*7870*/  STS [R13+UR4], R16 ;  /* 0x000000100d007988 */ /* 0x0001e40008000804 */
.L_x_272:
[----:B------:R-:W-:Y:S05]  /*7880*/  BSYNC B2 ;  /* 0x0000000000027941 */ /* 0x000fea0003800000 */
.L_x_271:
[----:B------:R-:W2:Y:S01]  /*7890*/  S2R R19, SR_TID.X ;  /* 0x0000000000137919 */ /* 0x000ea20000002100 */
[----:B------:R-:W-:-:S03]  /*78a0*/  UMOV UR4, 0xffffffff ;  /* 0xffffffff00047882 */ /* 0x000fc60000000000 */
[----:B------:R-:W-:Y:S05]  /*78b0*/  BRA.DIV UR4, `(.L_x_296) ;  /* 0x0000005e04ec7947 */ /* 0x000fea000b800000 */
[----:B------:R-:W-:Y:S01]  /*78c0*/  NOP ;  /* 0x0000000000007918 */ /* 0x000fe20000000000 */
.L_x_505:
[----:B------:R-:W-:Y:S04]  /*78d0*/  BSSY B1, `(.L_x_297) ;  /* 0x000002d000017945 */ /* 0x000fe80003800000 */
[----:B------:R-:W-:Y:S05]  /*78e0*/  @!P4 BRA `(.L_x_298) ;  /* 0x0000000000acc947 */ /* 0x000fea0003800000 */
[C---:B--2---:R-:W-:Y:S01]  /*78f0*/  IMAD.SHL.U32 R12, R19.reuse, 0x4, RZ ;  /* 0x00000004130c7824 */ /* 0x044fe200078e00ff */
[----:B------:R-:W2:Y:S01]  /*7900*/  S2UR UR5, SR_CgaCtaId ;  /* 0x00000000000579c3 */ /* 0x000ea20000008800 */
[----:B------:R-:W-:Y:S01]  /*7910*/  UMOV UR4, 0x400 ;  /* 0x0000040000047882 */ /* 0x000fe20000000000 */
[----:B------:R-:W-:Y:S02]  /*7920*/  LOP3.LUT R29, R19, 0x3, RZ, 0xc0, !PT ;  /* 0x00000003131d7812 */ /* 0x000fe400078ec0ff */
[----:B------:R-:W-:Y:S02]  /*7930*/  LOP3.LUT R20, R12, 0xff0, RZ, 0xc0, !PT ;  /* 0x00000ff00c147812 */ /* 0x000fe400078ec0ff */
[----:B------:R-:W-:Y:S02]  /*7940*/  ISETP.GE.U32.AND P1, PT, R29, 0x2, PT ;  /* 0x000000021d00780c */ /* 0x000fe40003f26070 */
[----:B0-----:R-:W0:Y:S01]  /*7950*/  LDC.64 R12, c[0x0][0x380] ;  /* 0x0000e000ff0c7b82 */ /* 0x001e220000000a00 */
[----:B--2---:R-:W-:Y:S01]  /*7960*/  ULEA UR4, UR5, UR4, 0x18 ;  /* 0x0000000405047291 */ /* 0x004fe2000f8ec0ff */
[----:B0-----:R-:W2:Y:S08]  /*7970*/  LDG.E.64 R16, desc[UR10][R12.64+0x10] ;  /* 0x0000100a0c107981 */ /* 0x001eb0000c1e1b00 */
[----:B------:R-:W0:Y:S01]  /*7980*/  LDS R20, [R20+UR4] ;  /* 0x0000000414147984 */ /* 0x000e220008000800 */
[----:B------:R-:W-:-:S05]  /*7990*/  IMAD.SHL.U32 R15, R19, 0x10000000, RZ ;  /* 0x10000000130f7824 */ /* 0x000fca00078e00ff */
[----:B------:R-:W-:-:S04]  /*79a0*/  LOP3.LUT R15, R15, 0x10000000, RZ, 0xc0, !PT ;  /* 0x100000000f0f7812 */ /* 0x000fc800078ec0ff */
[----:B------:R-:W-:Y:S01]  /*79b0*/  LOP3.LUT R30, R15, 0x40000000, RZ, 0xfc, !PT ;  /* 0x400000000f1e7812 */ /* 0x000fe200078efcff */
[----:B------:R-:W-:Y:S01]  /*79c0*/  BSSY B2, `(.L_x_299) ;  /* 0x000000c000027945 */ /* 0x000fe20003800000 */
[----:B0-----:R-:W-:Y:S02]  /*79d0*/  VIADD R14, R20, 0x2 ;  /* 0x00000002140e7836 */ /* 0x001fe40000000000 */
[--C-:B------:R-:W-:Y:S02]  /*79e0*/  @P1 IMAD.MOV R14, RZ, RZ, R20.reuse ;  /* 0x000000ffff0e1224 */ /* 0x100fe400078e0214 */
[----:B------:R-:W-:-:S03]  /*79f0*/  IMAD.IADD R21, R29, 0x1, R20 ;  /* 0x000000011d157824 */ /* 0x000fc600078e0214 */
[----:B------:R-:W-:Y:S01]  /*7a00*/  LOP3.LUT R15, R14, 0xfffffff, RZ, 0xc0, !PT ;  /* 0x0fffffff0e0f7812 */ /* 0x000fe200078ec0ff */
[----:B------:R-:W-:-:S04]  /*7a10*/  IMAD.MOV.U32 R14, RZ, RZ, -0x3 ;  /* 0xfffffffdff0e7424 */ /* 0x000fc800078e00ff */
[----:B------:R-:W-:Y:S02]  /*7a20*/  IMAD.IADD R15, R30, 0x1, R15 ;  /* 0x000000011e0f7824 */ /* 0x000fe400078e020f */
[----:B--2---:R-:W-:-:S07]  /*7a30*/  IMAD.WIDE.U32 R16, R21, 0x8, R16 ;  /* 0x0000000815107825 */ /* 0x004fce00078e0010 */
.L_x_300:
[----:B------:R-:W-:Y:S05]  /*7a40*/  YIELD ;  /* 0x0000000000007946 */ /* 0x000fea0003800000 */
[----:B------:R-:W2:Y:S02]  /*7a50*/  ATOM.E.CAS.STRONG.GPU PT, R31, [R16], R14, R15 ;  /* 0x0000000e101f738b */ /* 0x000ea400001ee10f */
[----:B--2---:R-:W-:-:S13]  /*7a60*/  ISETP.NE.AND P1, PT, R31, -0x3, PT ;  /* 0xfffffffd1f00780c */ /* 0x004fda0003f25270 */
[----:B------:R-:W-:Y:S05]  /*7a70*/  @P1 BRA `(.L_x_300) ;  /* 0xfffffffc00f01947 */ /* 0x000fea000383ffff */
[----:B------:R-:W-:Y:S05]  /*7a80*/  BSYNC B2 ;  /* 0x0000000000027941 */ /* 0x000fea0003800000 */
.L_x_299:
[----:B------:R-:W2:Y:S01]  /*7a90*/  LDG.E.64 R14, desc[UR10][R12.64+0x10] ;  /* 0x0000100a0c0e7981 */ /* 0x000ea2000c1e1b00 */
[----:B------:R-:W-:Y:S01]  /*7aa0*/  ISETP.GT.U32.AND P1, PT, R29, 0x1, PT ;  /* 0x000000011d00780c */ /* 0x000fe20003f24070 */
[C---:B------:R-:W-:Y:S01]  /*7ab0*/  VIADD R16, R20.reuse, 0x1 ;  /* 0x0000000114107836 */ /* 0x040fe20000000000 */
[----:B------:R-:W-:Y:S11]  /*7ac0*/  BSSY B2, `(.L_x_301) ;  /* 0x000000a000027945 */ /* 0x000ff60003800000 */
[----:B------:R-:W-:-:S05]  /*7ad0*/  @!P1 VIADD R16, R20, 0x3 ;  /* 0x0000000314109836 */ /* 0x000fca0000000000 */
[----:B------:R-:W-:-:S05]  /*7ae0*/  LOP3.LUT R16, R16, 0xfffffff, RZ, 0xc0, !PT ;  /* 0x0fffffff10107812 */ /* 0x000fca00078ec0ff */
[----:B------:R-:W-:Y:S02]  /*7af0*/  IMAD.IADD R17, R30, 0x1, R16 ;  /* 0x000000011e117824 */ /* 0x000fe400078e0210 */
[----:B--2---:R-:W-:-:S07]  /*7b00*/  IMAD.WIDE.U32 R14, R21, 0x8, R14 ;  /* 0x00000008150e7825 */ /* 0x004fce00078e000e */
.L_x_302:
[----:B------:R-:W-:Y:S01]  /*7b10*/  IMAD.MOV.U32 R16, RZ, RZ, -0x3 ;  /* 0xfffffffdff107424 */ /* 0x000fe200078e00ff */
[----:B------:R-:W-:Y:S05]  /*7b20*/  YIELD ;  /* 0x0000000000007946 */ /* 0x000fea0003800000 */
[----:B------:R-:W2:Y:S02]  /*7b30*/  ATOM.E.CAS.STRONG.GPU PT, R16, [R14+0x4], R16, R17 ;  /* 0x000004100e10738b */ /* 0x000ea400001ee111 */
[----:B--2---:R-:W-:-:S13]  /*7b40*/  ISETP.NE.AND P1, PT, R16, -0x3, PT ;  /* 0xfffffffd1000780c */ /* 0x004fda0003f25270 */
[----:B------:R-:W-:Y:S05]  /*7b50*/  @P1 BRA `(.L_x_302) ;  /* 0xfffffffc00ec1947 */ /* 0x000fea000383ffff */
[----:B------:R-:W-:Y:S05]  /*7b60*/  BSYNC B2 ;  /* 0x0000000000027941 */ /* 0x000fea0003800000 */
.L_x_301:
[----:B------:R-:W2:Y:S02]  /*7b70*/  LDL R20, [R1] ;  /* 0x0000000001147983 */ /* 0x000ea40000100800 */
[----:B--2---:R-:W-:-:S04]  /*7b80*/  LOP3.LUT R20, R20, 0xf0000000, RZ, 0xc0, !PT ;  /* 0xf000000014147812 */ /* 0x004fc800078ec0ff */
[----:B------:R-:W-:-:S07]  /*7b90*/  LOP3.LUT R20, R20, 0xfffffff, R21, 0xf8, !PT ;  /* 0x0fffffff14147812 */ /* 0x000fce00078ef815 */
.L_x_298:
[----:B------:R-:W-:Y:S05]  /*7ba0*/  BSYNC B1 ;  /* 0x0000000000017941 */ /* 0x000fea0003800000 */
.L_x_297:
[----:B------:R-:W-:-:S03]  /*7bb0*/  UMOV UR4, 0xffffffff ;  /* 0xffffffff00047882 */ /* 0x000fc60000000000 */
[----:B------:R-:W-:Y:S05]  /*7bc0*/  BRA.DIV UR4, `(.L_x_303) ;  /* 0x0000005e04447947 */ /* 0x000fea000b800000 */
[----:B------:R-:W-:Y:S01]  /*7bd0*/  NOP ;  /* 0x0000000000007918 */ /* 0x000fe20000000000 */
[----:B------:R3:W-:Y:S01]  /*7be0*/  @P5 STS [R4], R20 ;  /* 0x0000001404005388 */ /* 0x0007e20000000800 */
[----:B------:R-:W-:Y:S01]  /*7bf0*/  NOP ;  /* 0x0000000000007918 */ /* 0x000fe20000000000 */
.L_x_509:
[----:B------:R-:W-:Y:S01]  /*7c00*/  BSSY.RECONVERGENT B1, `(.L_x_304) ;  /* 0x000000f000017945 */ /* 0x000fe20003800200 */
[----:B------:R-:W-:-:S03]  /*7c10*/  PLOP3.LUT P1, PT, PT, PT, PT, 0x8, 0x80 ;  /* 0x000000000080781c */ /* 0x000fc60003f2e170 */
[----:B------:R-:W-:Y:S10]  /*7c20*/  @P2 BRA `(.L_x_305) ;  /* 0x0000000000302947 */ /* 0x000ff40003800000 */
[----:B------:R-:W4:Y:S01]  /*7c30*/  S2UR UR5, SR_CgaCtaId ;  /* 0x00000000000579c3 */ /* 0x000f220000008800 */
[----:B--2---:R-:W-:Y:S01]  /*7c40*/  IMAD.SHL.U32 R12, R19, 0x4, RZ ;  /* 0x00000004130c7824 */ /* 0x004fe200078e00ff */
[----:B------:R-:W-:Y:S01]  /*7c50*/  PLOP3.LUT P1, PT, P4, P0, P3, 0xfe, 0x0 ;  /* 0x000000000000781c */ /* 0x000fe20002721f36 */
[----:B------:R-:W-:-:S03]  /*7c60*/  UMOV UR4, 0x400 ;  /* 0x0000040000047882 */ /* 0x000fc60000000000 */
[----:B0-----:R-:W-:Y:S02]  /*7c70*/  LOP3.LUT R13, R12, 0xff0, RZ, 0xc0, !PT ;  /* 0x00000ff00c0d7812 */ /* 0x001fe400078ec0ff */
[----:B------:R-:W-:Y:S01]  /*7c80*/  LOP3.LUT R12, R19, 0x3, RZ, 0xc0, !PT ;  /* 0x00000003130c7812 */ /* 0x000fe200078ec0ff */
[----:B----4-:R-:W-:-:S06]  /*7c90*/  ULEA UR4, UR5, UR4, 0x18 ;  /* 0x0000000405047291 */ /* 0x010fcc000f8ec0ff */
[----:B------:R-:W-:-:S04]  /*7ca0*/  VIADD R13, R13, UR4 ;  /* 0x000000040d0d7c36 */ /* 0x000fc80008000000 */
[----:B------:R-:W-:-:S05]  /*7cb0*/  @P1 IMAD R12, R12, 0x4, R13 ;  /* 0x000000040c0c1824 */ /* 0x000fca00078e020d */
[----:B------:R-:W0:Y:S04]  /*7cc0*/  @P1 LDS R13, [R12] ;  /* 0x000000000c0d1984 */ /* 0x000e280000000800 */
[----:B0-----:R4:W-:Y:S01]  /*7cd0*/  @P1 ST.E desc[UR10][R22.64], R13 ;  /* 0x0000000d16001985 */ /* 0x0019e2000c10190a */
[----:B------:R-:W-:-:S13]  /*7ce0*/  ISETP.NE.AND P1, PT, R18, RZ, PT ;  /* 0x000000ff1200720c */ /* 0x000fda0003f25270 */
.L_x_305:
[----:B------:R-:W-:Y:S05]  /*7cf0*/  BSYNC.RECONVERGENT B1 ;  /* 0x0000000000017941 */ /* 0x000fea0003800200 */
.L_x_304:
[----:B------:R-:W-:-:S03]  /*7d00*/  UMOV UR4, 0xffffffff ;  /* 0xffffffff00047882 */ /* 0x000fc60000000000 */
[----:B------:R-:W-:Y:S05]  /*7d10*/  BRA.DIV UR4, `(.L_x_306) ;  /* 0x0000005e04207947 */ /* 0x000fea000b800000 */
[----:B------:R-:W-:Y:S01]  /*7d20*/  NOP ;  /* 0x0000000000007918 */ /* 0x000fe20000000000 */
.L_x_512:
[----:B------:R-:W-:Y:S01]  /*7d30*/  ISETP.NE.OR P1, PT, R5, RZ, !P1 ;  /* 0x000000ff0500720c */ /* 0x000fe20004f25670 */
[----:B------:R-:W-:-:S12]  /*7d40*/  BSSY.RECONVERGENT B1, `(.L_x_307) ;  /* 0x0000028000017945 */ /* 0x000fd80003800200 */
[----:B------:R-:W-:Y:S05]  /*7d50*/  @P1 BRA `(.L_x_308) ;  /* 0x0000000000981947 */ /* 0x000fea0003800000 */
[----:B------:R-:W5:Y:S01]  /*7d60*/  LDL.64 R14, [R1] ;  /* 0x00000000010e7983 */ /* 0x000f620000100a00 */
[----:B------:R-:W-:Y:S01]  /*7d70*/  BSSY.RECONVERGENT B2, `(.L_x_309) ;  /* 0x0000021000027945 */ /* 0x000fe20003800200 */
[----:B-----5:R-:W-:-:S04]  /*7d80*/  SHF.R.U32.HI R12, RZ, 0x1c, R14 ;  /* 0x0000001cff0c7819 */ /* 0x020fc8000001160e */
[----:B------:R-:W-:-:S13]  /*7d90*/  ISETP.GT.U32.AND P1, PT, R12, 0x8, PT ;  /* 0x000000080c00780c */ /* 0x000fda0003f24070 */
[----:B------:R-:W-:Y:S05]  /*7da0*/  @P1 BRA `(.L_x_310) ;  /* 0x0000000000541947 */ /* 0x000fea0003800000 */
[C---:B------:R-:W-:Y:S01]  /*7db0*/  ISETP.GT.U32.AND P1, PT, R12.reuse, 0xffff, PT ;  /* 0x0000ffff0c00780c */ /* 0x040fe20003f24070 */
[----:B0---4-:R-:W-:Y:S01]  /*7dc0*/  IMAD.MOV.U32 R13, RZ, RZ, 0x1 ;  /* 0x00000001ff0d7424 */ /* 0x011fe200078e00ff */
        /* <DEDUP_REMOVED lines=10> */
[----:B------:R-:W0:Y:S02]  /*7e70*/  LDC.64 R12, c[0x0][0x380] ;  /* 0x0000e000ff0c7b82 */ /* 0x000e240000000a00 */
[----:B0-----:R-:W4:Y:S01]  /*7e80*/  LDG.E.64 R12, desc[UR10][R12.64+0x10] ;  /* 0x0000100a0c0c7981 */ /* 0x001f22000c1e1b00 */
[----:B------:R-:W-:-:S05]  /*7e90*/  IMAD.SHL.U32 R14, R14, 0x8, RZ ;  /* 0x000000080e0e7824 */ /* 0x000fca00078e00ff */
[----:B------:R-:W-:-:S04]  /*7ea0*/  LOP3.LUT R17, R14, 0x7ffffff8, RZ, 0xc0, !PT ;  /* 0x7ffffff80e117812 */ /* 0x000fc800078ec0ff */
[----:B----4-:R-:W-:-:S05]  /*7eb0*/  IADD3 R17, P1, PT, R12, R17, RZ ;  /* 0x000000110c117210 */ /* 0x010fca0007f3e0ff */
[----:B------:R-:W-:Y:S01]  /*7ec0*/  IMAD.X R16, RZ, RZ, R13, P1 ;  /* 0x000000ffff107224 */ /* 0x000fe200008e060d */
[----:B------:R-:W-:Y:S07]  /*7ed0*/  BRA `(.L_x_311) ;  /* 0x0000000000287947 */ /* 0x000fee0003800000 */
.L_x_312:
[----:B------:R-:W-:-:S13]  /*7ee0*/  LOP3.LUT P1, RZ, R12, 0x120, RZ, 0xc0, !PT ;  /* 0x000001200cff7812 */ /* 0x000fda000782c0ff */
[----:B------:R-:W-:Y:S05]  /*7ef0*/  @P1 BRA `(.L_x_313) ;  /* 0x0000000000081947 */ /* 0x000fea0003800000 */
.L_x_310:
[----:B0-----:R-:W-:Y:S01]  /*7f00*/  CS2R R16, SRZ ;  /* 0x0000000000107805 */ /* 0x001fe2000001ff00 */
[----:B------:R-:W-:Y:S06]  /*7f10*/  BRA `(.L_x_311) ;  /* 0x0000000000187947 */ /* 0x000fec0003800000 */
.L_x_313:
[----:B------:R-:W0:Y:S02]  /*7f20*/  LDC.64 R12, c[0x0][0x380] ;  /* 0x0000e000ff0c7b82 */ /* 0x000e240000000a00 */
[----:B0-----:R-:W4:Y:S01]  /*7f30*/  LDG.E.64 R12, desc[UR10][R12.64+0x10] ;  /* 0x0000100a0c0c7981 */ /* 0x001f22000c1e1b00 */
[----:B------:R-:W-:-:S05]  /*7f40*/  IMAD.SHL.U32 R14, R14, 0x8, RZ ;  /* 0x000000080e0e7824 */ /* 0x000fca00078e00ff */
[----:B------:R-:W-:-:S04]  /*7f50*/  LOP3.LUT R17, R14, 0x7ffffff8, RZ, 0xc0, !PT ;  /* 0x7ffffff80e117812 */ /* 0x000fc800078ec0ff */
[----:B----4-:R-:W-:-:S04]  /*7f60*/  IADD3 R17, P1, P5, R12, 0x4, R17 ;  /* 0x000000040c117810 */ /* 0x010fc80007d3e011 */
[----:B------:R-:W-:-:S09]  /*7f70*/  IADD3.X R16, PT, PT, R13, RZ, RZ, P1, P5 ;  /* 0x000000ff0d107210 */ /* 0x000fd20000fea4ff */
.L_x_311:
[----:B------:R-:W-:Y:S05]  /*7f80*/  BSYNC.RECONVERGENT B2 ;  /* 0x0000000000027941 */ /* 0x000fea0003800200 */
.L_x_309:
[----:B------:R-:W-:Y:S02]  /*7f90*/  IMAD.MOV.U32 R12, RZ, RZ, R17 ;  /* 0x000000ffff0c7224 */ /* 0x000fe400078e0011 */
[----:B----4-:R-:W-:-:S05]  /*7fa0*/  IMAD.MOV.U32 R13, RZ, RZ, R16 ;  /* 0x000000ffff0d7224 */ /* 0x010fca00078e0010 */
[----:B------:R0:W-:Y:S02]  /*7fb0*/  ATOM.E.EXCH.STRONG.GPU PT, RZ, desc[UR10][R12.64], R15 ;  /* 0x8000000f0cff798a */ /* 0x0001e4000c1ef10a */
.L_x_308:
[----:B------:R-:W-:Y:S05]  /*7fc0*/  BSYNC.RECONVERGENT B1 ;  /* 0x0000000000017941 */ /* 0x000fea0003800200 */
.L_x_307:
[----:B------:R-:W-:Y:S01]  /*7fd0*/  PLOP3.LUT P3, PT, P4, P0, P3, 0xfe, 0x0 ;  /* 0x000000000000781c */ /* 0x000fe20002761f36 */
[----:B------:R-:W-:Y:S03]  /*7fe0*/  BSSY.RECONVERGENT B1, `(.L_x_314) ;  /* 0x0000013000017945 */ /* 0x000fe60003800200 */
[----:B------:R-:W-:-:S13]  /*7ff0*/  PLOP3.LUT P2, PT, P2, P3, PT, 0x8, 0x80 ;  /* 0x000000000080781c */ /* 0x000fda0001746170 */
[----:B------:R-:W-:Y:S05]  /*8000*/  @!P2 BRA `(.L_x_315) ;  /* 0x000000000040a947 */ /* 0x000fea0003800000 */
[----:B------:R1:W5:Y:S01]  /*8010*/  LD.E R8, desc[UR10][R22.64] ;  /* 0x0000000a16087980 */ /* 0x000362000c101900 */
[C---:B0-----:R-:W-:Y:S01]  /*8020*/  @!P0 LEA.HI R12, R7.reuse, 0xfffffffa, RZ, 0x4 ;  /* 0xfffffffa070c8811 */ /* 0x041fe200078f20ff */
[--C-:B------:R-:W-:Y:S01]  /*8030*/  @P0 IMAD.MOV.U32 R24, RZ, RZ, R22.reuse ;  /* 0x000000ffff180224 */ /* 0x100fe200078e0016 */
[----:B------:R-:W-:Y:S01]  /*8040*/  @P0 LEA.HI R10, R0, 0xfffffffa, RZ, 0x4 ;  /* 0xfffffffa000a0811 */ /* 0x000fe200078f20ff */
[--C-:B------:R-:W-:Y:S01]  /*8050*/  @P0 IMAD.MOV.U32 R25, RZ, RZ, R23.reuse ;  /* 0x000000ffff190224 */ /* 0x100fe200078e0017 */
[----:B------:R-:W-:Y:S01]  /*8060*/  @!P0 LOP3.LUT R12, R12, 0xffff, RZ, 0xc0, !PT ;  /* 0x0000ffff0c0c8812 */ /* 0x000fe200078ec0ff */
[----:B------:R-:W-:Y:S01]  /*8070*/  @!P0 IMAD.MOV.U32 R24, RZ, RZ, R22 ;  /* 0x000000ffff188224 */ /* 0x000fe200078e0016 */
[----:B------:R-:W-:Y:S01]  /*8080*/  @P0 LOP3.LUT R10, R10, 0xffff, RZ, 0xc0, !PT ;  /* 0x0000ffff0a0a0812 */ /* 0x000fe200078ec0ff */
[----:B------:R-:W-:Y:S01]  /*8090*/  @!P0 IMAD.MOV.U32 R25, RZ, RZ, R23 ;  /* 0x000000ffff198224 */ /* 0x000fe200078e0017 */
[----:B------:R-:W-:Y:S01]  /*80a0*/  ISETP.GE.U32.OR P1, PT, R12, 0xfffd, P0 ;  /* 0x0000fffd0c00780c */ /* 0x000fe20000726470 */
[----:B------:R-:W-:Y:S01]  /*80b0*/  @!P0 VIADD R12, R7, 0x30000000 ;  /* 0x30000000070c8836 */ /* 0x000fe20000000000 */
[----:B------:R-:W-:Y:S01]  /*80c0*/  ISETP.GE.U32.OR P3, PT, R10, 0xfffd, !P0 ;  /* 0x0000fffd0a00780c */ /* 0x000fe20004766470 */
[----:B------:R-:W-:-:S10]  /*80d0*/  @P0 VIADD R10, R0, 0x30000000 ;  /* 0x30000000000a0836 */ /* 0x000fd40000000000 */
[----:B------:R-:W-:Y:S02]  /*80e0*/  @!P1 IMAD.MOV R12, RZ, RZ, R7 ;  /* 0x000000ffff0c9224 */ /* 0x000fe400078e0207 */
[----:B------:R-:W-:Y:S02]  /*80f0*/  @!P3 IMAD.MOV R10, RZ, RZ, R0 ;  /* 0x000000ffff0ab224 */ /* 0x000fe400078e0200 */
[----:B-1----:R-:W-:-:S07]  /*8100*/  @!P0 IMAD.MOV.U32 R10, RZ, RZ, R12 ;  /* 0x000000ffff0a8224 */ /* 0x002fce00078e000c */
.L_x_315:
[----:B------:R-:W-:Y:S05]  /*8110*/  BSYNC.RECONVERGENT B1 ;  /* 0x0000000000017941 */ /* 0x000fea0003800200 */
.L_x_314:
[----:B------:R-:W-:-:S03]  /*8120*/  UMOV UR4, 0xffffffff ;  /* 0xffffffff00047882 */ /* 0x000fc60000000000 */
[----:B------:R-:W-:Y:S05]  /*8130*/  BRA.DIV UR4, `(.L_x_316) ;  /* 0x0000005a04347947 */ /* 0x000fea000b800000 */
[----:B------:R-:W-:Y:S01]  /*8140*/  NOP ;  /* 0x0000000000007918 */ /* 0x000fe20000000000 */
.L_x_515:
[----:B------:R-:W-:Y:S04]  /*8150*/  BSSY B2, `(.L_x_317) ;  /* 0x000017b000027945 */ /* 0x000fe80003800000 */
[----:B------:R-:W-:Y:S05]  /*8160*/  @!P2 BRA `(.L_x_318) ;  /* 0x0000001400e4a947 */ /* 0x000fea0003800000 */
[C---:B-----5:R-:W-:Y:S01]  /*8170*/  LOP3.LUT R14, R8.reuse, 0x70000000, RZ, 0xc0, !PT ;  /* 0x70000000080e7812 */ /* 0x060fe200078ec0ff */
[C---:B0---4-:R-:W-:Y:S01]  /*8180*/  VIADD R13, R8.reuse, 0x10000000 ;  /* 0x10000000080d7836 */ /* 0x051fe20000000000 */
[----:B------:R-:W-:Y:S01]  /*8190*/  LOP3.LUT R12, R8, 0xf0000000, RZ, 0xc0, !PT ;  /* 0xf0000000080c7812 */ /* 0x000fe200078ec0ff */
[----:B------:R-:W-:Y:S01]  /*81a0*/  BSSY.RELIABLE B1, `(.L_x_319) ;  /* 0x000012c000017945 */ /* 0x000fe20003800100 */
[----:B------:R-:W-:Y:S02]  /*81b0*/  ISETP.NE.AND P0, PT, R14, 0x10000000, PT ;  /* 0x100000000e00780c */ /* 0x000fe40003f05270 */
[----:B------:R-:W-:Y:S02]  /*81c0*/  ISETP.LT.U32.AND P1, PT, R13, -0x50000000, PT ;  /* 0xb00000000d00780c */ /* 0x000fe40003f21070 */
[----:B------:R-:W-:-:S13]  /*81d0*/  ISETP.NE.AND P0, PT, R12, 0x20000000, P0 ;  /* 0x200000000c00780c */ /* 0x000fda0000705270 */
[----:B------:R-:W-:Y:S05]  /*81e0*/  @P0 BRA P1, `(.L_x_320) ;  /* 0x0000001000780947 */ /* 0x000fea0000800000 */
[C---:B------:R-:W-:Y:S01]  /*81f0*/  LOP3.LUT R13, R10.reuse, 0x70000000, RZ, 0xc0, !PT ;  /* 0x700000000a0d7812 */ /* 0x040fe200078ec0ff */
[C---:B------:R-:W-:Y:S01]  /*8200*/  VIADD R12, R10.reuse, 0x10000000 ;  /* 0x100000000a0c7836 */ /* 0x040fe20000000000 */
[----:B------:R-:W-:Y:S02]  /*8210*/  LOP3.LUT R15, R10, 0xf0000000, RZ, 0xc0, !PT ;  /* 0xf00000000a0f7812 */ /* 0x000fe400078ec0ff */
[----:B------:R-:W-:Y:S02]  /*8220*/  ISETP.NE.AND P0, PT, R13, 0x10000000, PT ;  /* 0x100000000d00780c */ /* 0x000fe40003f05270 */
[----:B------:R-:W-:Y:S02]  /*8230*/  ISETP.LT.U32.AND P1, PT, R12, -0x50000000, PT ;  /* 0xb00000000c00780c */ /* 0x000fe40003f21070 */
[----:B------:R-:W-:-:S13]  /*8240*/  ISETP.NE.AND P0, PT, R15, 0x20000000, P0 ;  /* 0x200000000f00780c */ /* 0x000fda0000705270 */
[----:B------:R-:W-:Y:S05]  /*8250*/  @P0 BRA P1, `(.L_x_321) ;  /* 0x0000000000cc0947 */ /* 0x000fea0000800000 */
[----:B------:R-:W-:Y:S05]  /*8260*/  BREAK.RELIABLE B1 ;  /* 0x0000000000017942 */ /* 0x000fea0003800100 */
[----:B------:R-:W-:Y:S02]  /*8270*/  IMAD.MOV.U32 R12, RZ, RZ, -0x1 ;  /* 0xffffffffff0c7424 */ /* 0x000fe400078e00ff */
[----:B------:R-:W-:-:S05]  /*8280*/  IMAD.MOV.U32 R13, RZ, RZ, RZ ;  /* 0x000000ffff0d7224 */ /* 0x000fca00078e00ff */
[----:B------:R0:W-:Y:S04]  /*8290*/  ATOM.E.CAS.STRONG.GPU PT, RZ, [R24], R12, R13 ;  /* 0x0000000c18ff738b */ /* 0x0001e800001ee10d */
[----:B------:R-:W4:Y:S01]  /*82a0*/  LD.E R17, desc[UR10][R24.64] ;  /* 0x0000000a18117980 */ /* 0x000f22000c101900 */
[----:B------:R-:W-:Y:S01]  /*82b0*/  ISETP.NE.AND P0, PT, R15, 0x20000000, PT ;  /* 0x200000000f00780c */ /* 0x000fe20003f05270 */
[----:B------:R-:W-:Y:S01]  /*82c0*/  BSSY.RECONVERGENT B3, `(.L_x_322) ;  /* 0x000002b000037945 */ /* 0x000fe20003800200 */
[----:B----4-:R-:W-:-:S04]  /*82d0*/  LOP3.LUT R14, R17, 0xf0000000, RZ, 0xc0, !PT ;  /* 0xf0000000110e7812 */ /* 0x010fc800078ec0ff */
[----:B------:R-:W-:-:S13]  /*82e0*/  ISETP.EQ.AND P1, PT, R14, 0x20000000, PT ;  /* 0x200000000e00780c */ /* 0x000fda0003f22270 */
[----:B0-----:R-:W-:Y:S05]  /*82f0*/  @!P0 BRA P1, `(.L_x_323) ;  /* 0x0000000000188947 */ /* 0x001fea0000800000 */
[----:B------:R-:W-:-:S04]  /*8300*/  ISETP.NE.AND P0, PT, R14, 0x10000000, PT ;  /* 0x100000000e00780c */ /* 0x000fc80003f05270 */
[----:B------:R-:W-:Y:S02]  /*8310*/  ISETP.EQ.OR P1, PT, R14, 0x20000000, !P0 ;  /* 0x200000000e00780c */ /* 0x000fe40004722670 */
[C---:B------:R-:W-:Y:S02]  /*8320*/  ISETP.EQ.AND P0, PT, R15.reuse, 0x20000000, !P0 ;  /* 0x200000000f00780c */ /* 0x040fe40004702270 */
[----:B------:R-:W-:-:S04]  /*8330*/  ISETP.EQ.AND P1, PT, R15, 0x10000000, P1 ;  /* 0x100000000f00780c */ /* 0x000fc80000f22270 */
[----:B------:R-:W-:-:S13]  /*8340*/  PLOP3.LUT P0, PT, P0, P1, PT, 0xf8, 0x8f ;  /* 0x00000000008f781c */ /* 0x000fda0000703f70 */
[----:B------:R-:W-:Y:S05]  /*8350*/  @!P0 BRA `(.L_x_324) ;  /* 0x00000000000c8947 */ /* 0x000fea0003800000 */
.L_x_323:
[----:B------:R-:W-:-:S05]  /*8360*/  IADD3 R2, P0, PT, R2, 0x1, RZ ;  /* 0x0000000102027810 */ /* 0x000fca0007f1e0ff */
[----:B------:R-:W-:Y:S01]  /*8370*/  IMAD.X R3, RZ, RZ, R3, P0 ;  /* 0x000000ffff037224 */ /* 0x000fe200000e0603 */
[----:B------:R-:W-:Y:S07]  /*8380*/  BRA `(.L_x_325) ;  /* 0x0000000000787947 */ /* 0x000fee0003800000 */
.L_x_324:
        /* <DEDUP_REMOVED lines=9> */
[----:B--2---:R-:W-:-:S07]  /*8420*/  MOV R19, R12 ;  /* 0x0000000c00137202 */ /* 0x004fce0000000f00 */
.L_x_330:
[----:B------:R-:W0:Y:S02]  /*8430*/  LDS.64 R12, [R19] ;  /* 0x00000000130c7984 */ /* 0x000e240000000a00 */
[----:B0-----:R-:W-:-:S05]  /*8440*/  IADD3 R14, P0, PT, R12, 0x1, RZ ;  /* 0x000000010c0e7810 */ /* 0x001fca0007f1e0ff */
[----:B------:R-:W-:-:S07]  /*8450*/  IMAD.X R15, RZ, RZ, R13, P0 ;  /* 0x000000ffff0f7224 */ /* 0x000fce00000e060d */
[----:B------:R-:W0:Y:S02]  /*8460*/  ATOMS.CAST.SPIN.64 P0, [R19], R12, R14 ;  /* 0x0000000c1300758d */ /* 0x000e24000180040e */
[----:B0-----:R-:W-:Y:S05]  /*8470*/  @!P0 BRA `(.L_x_330) ;  /* 0xfffffffc00ec8947 */ /* 0x001fea000383ffff */
[----:B------:R-:W-:Y:S05]  /*8480*/  BSYNC.RECONVERGENT B5 ;  /* 0x0000000000057941 */ /* 0x000fea0003800200 */
.L_x_329:
[----:B------:R-:W-:Y:S05]  /*8490*/  BRA `(.L_x_327) ;  /* 0x0000000000107947 */ /* 0x000fea0003800000 */
.L_x_328:
[----:B-----5:R-:W4:Y:S02]  /*84a0*/  LD.E.64 R12, desc[UR10][R26.64] ;  /* 0x0000000a1a0c7980 */ /* 0x020f24000c101b00 */
[----:B----4-:R-:W-:-:S05]  /*84b0*/  IADD3 R14, P0, PT, R12, 0x1, RZ ;  /* 0x000000010c0e7810 */ /* 0x010fca0007f1e0ff */
[----:B------:R-:W-:-:S05]  /*84c0*/  IMAD.X R15, RZ, RZ, R13, P0 ;  /* 0x000000ffff0f7224 */ /* 0x000fca00000e060d */
[----:B------:R0:W-:Y:S03]  /*84d0*/  ST.E.64 desc[UR10][R26.64], R14 ;  /* 0x0000000e1a007985 */ /* 0x0001e6000c101b0a */
.L_x_327:
[----:B------:R-:W-:Y:S05]  /*84e0*/  BSYNC.RECONVERGENT B4 ;  /* 0x0000000000047941 */ /* 0x000fea0003800200 */
.L_x_326:
[----:B-----5:R-:W-:-:S13]  /*84f0*/  ISETP.GT.U32.AND P0, PT, R12, 0xfe, PT ;  /* 0x000000fe0c00780c */ /* 0x020fda0003f04070 */
[----:B------:R-:W-:Y:S05]  /*8500*/  @P0 BRA `(.L_x_325) ;  /* 0x0000000000180947 */ /* 0x000fea0003800000 */
[----:B------:R-:W-:Y:S02]  /*8510*/  IMAD.SHL.U32 R13, R12, 0x8, RZ ;  /* 0x000000080c0d7824 */ /* 0x000fe400078e00ff */
[----:B------:R-:W-:-:S03]  /*8520*/  IMAD.MOV.U32 R16, RZ, RZ, R10 ;  /* 0x000000ffff107224 */ /* 0x000fc600078e000a */
[----:B------:R-:W-:-:S04]  /*8530*/  LOP3.LUT R13, R13, 0x7f8, RZ, 0xc0, !PT ;  /* 0x000007f80d0d7812 */ /* 0x000fc800078ec0ff */
[----:B------:R-:W-:-:S05]  /*8540*/  IADD3 R12, P0, PT, R26, R13, RZ ;  /* 0x0000000d1a0c7210 */ /* 0x000fca0007f1e0ff */
[----:B------:R-:W-:-:S05]  /*8550*/  IMAD.X R13, RZ, RZ, R27, P0 ;  /* 0x000000ffff0d7224 */ /* 0x000fca00000e061b */
[----:B------:R4:W-:Y:S03]  /*8560*/  ST.E.64 desc[UR10][R12.64+0x8], R16 ;  /* 0x000008100c007985 */ /* 0x0009e6000c101b0a */
.L_x_325:
[----:B------:R-:W-:Y:S05]  /*8570*/  BSYNC.RECONVERGENT B3 ;  /* 0x0000000000037941 */ /* 0x000fea0003800200 */
.L_x_322:
[----:B------:R-:W-:Y:S05]  /*8580*/  BRA `(.L_x_318) ;  /* 0x0000001000dc7947 */ /* 0x000fea0003800000 */
.L_x_321:
[----:B------:R-:W-:-:S04]  /*8590*/  LEA.HI R12, R10, 0xfffffff7, RZ, 0x4 ;  /* 0xfffffff70a0c7811 */ /* 0x000fc800078f20ff */
[----:B------:R-:W-:-:S04]  /*85a0*/  LOP3.LUT R12, R12, 0xffff, RZ, 0xc0, !PT ;  /* 0x0000ffff0c0c7812 */ /* 0x000fc800078ec0ff */
[----:B------:R-:W-:-:S13]  /*85b0*/  ISETP.GE.U32.AND P0, PT, R12, 0xfffd, PT ;  /* 0x0000fffd0c00780c */ /* 0x000fda0003f06070 */
[----:B------:R-:W-:Y:S05]  /*85c0*/  @P0 BREAK.RELIABLE B1 ;  /* 0x0000000000010942 */ /* 0x000fea0003800100 */
[----:B------:R-:W-:Y:S05]  /*85d0*/  @!P0 BRA `(.L_x_320) ;  /* 0x0000000c007c8947 */ /* 0x000fea0003800000 */
[----:B------:R-:W-:Y:S01]  /*85e0*/  BSSY B3, `(.L_x_331) ;  /* 0x00000dd000037945 */ /* 0x000fe20003800000 */
[----:B------:R-:W-:-:S07]  /*85f0*/  IMAD.MOV.U32 R16, RZ, RZ, R10 ;  /* 0x000000ffff107224 */ /* 0x000fce00078e000a */
.L_x_355:
[----:B0-----:R-:W-:Y:S01]  /*8600*/  BSSY B4, `(.L_x_332) ;  /* 0x000002e000047945 */ /* 0x001fe20003800000 */
.L_x_338:
[----:B0-----:R-:W-:Y:S01]  /*8610*/  SHF.R.U32.HI R12, RZ, 0x1c, R16 ;  /* 0x0000001cff0c7819 */ /* 0x001fe20000011610 */
[----:B------:R-:W-:Y:S05]  /*8620*/  YIELD ;  /* 0x0000000000007946 */ /* 0x000fea0003800000 */
[----:B------:R-:W-:Y:S01]  /*8630*/  ISETP.GT.U32.AND P0, PT, R12, 0x8, PT ;  /* 0x000000080c00780c */ /* 0x000fe20003f04070 */
[----:B------:R-:W-:-:S12]  /*8640*/  BSSY.RECONVERGENT B5, `(.L_x_333) ;  /* 0x000001f000057945 */ /* 0x000fd80003800200 */
        /* <DEDUP_REMOVED lines=20> */
.L_x_336:
[----:B------:R-:W-:-:S13]  /*8790*/  LOP3.LUT P0, RZ, R12, 0x120, RZ, 0xc0, !PT ;  /* 0x000001200cff7812 */ /* 0x000fda000780c0ff */
[----:B------:R-:W-:Y:S05]  /*87a0*/  @P0 BRA `(.L_x_337) ;  /* 0x0000000000080947 */ /* 0x000fea0003800000 */
.L_x_334:
[----:B------:R-:W-:Y:S01]  /*87b0*/  CS2R R14, SRZ ;  /* 0x00000000000e7805 */ /* 0x000fe2000001ff00 */
[----:B------:R-:W-:Y:S06]  /*87c0*/  BRA `(.L_x_335) ;  /* 0x0000000000187947 */ /* 0x000fec0003800000 */
.L_x_337:
[----:B------:R-:W0:Y:S02]  /*87d0*/  LDC.64 R12, c[0x0][0x380] ;  /* 0x0000e000ff0c7b82 */ /* 0x000e240000000a00 */
[----:B0-----:R-:W4:Y:S01]  /*87e0*/  LDG.E.64 R12, desc[UR10][R12.64+0x10] ;  /* 0x0000100a0c0c7981 */ /* 0x001f22000c1e1b00 */
[----:B------:R-:W-:-:S05]  /*87f0*/  IMAD.SHL.U32 R14, R16, 0x8, RZ ;  /* 0x00000008100e7824 */ /* 0x000fca00078e00ff */
[----:B------:R-:W-:-:S04]  /*8800*/  LOP3.LUT R15, R14, 0x7ffffff8, RZ, 0xc0, !PT ;  /* 0x7ffffff80e0f7812 */ /* 0x000fc800078ec0ff */
[----:B----4-:R-:W-:-:S04]  /*8810*/  IADD3 R15, P0, P1, R12, 0x4, R15 ;  /* 0x000000040c0f7810 */ /* 0x010fc8000791e00f */
[----:B------:R-:W-:-:S09]  /*8820*/  IADD3.X R14, PT, PT, R13, RZ, RZ, P0, P1 ;  /* 0x000000ff0d0e7210 */ /* 0x000fd200007e24ff */
.L_x_335:
[----:B------:R-:W-:Y:S05]  /*8830*/  BSYNC.RECONVERGENT B5 ;  /* 0x0000000000057941 */ /* 0x000fea0003800200 */
.L_x_333:
[----:B------:R-:W-:Y:S02]  /*8840*/  IMAD.MOV.U32 R12, RZ, RZ, R15 ;  /* 0x000000ffff0c7224 */ /* 0x000fe400078e000f */
[----:B------:R-:W-:-:S05]  /*8850*/  IMAD.MOV.U32 R13, RZ, RZ, R14 ;  /* 0x000000ffff0d7224 */ /* 0x000fca00078e000e */
[----:B------:R-:W4:Y:S02]  /*8860*/  ATOM.E.OR.STRONG.GPU PT, R14, desc[UR10][R12.64], RZ ;  /* 0x800000ff0c0e798a */ /* 0x000f24000b1ef10a */
[----:B----4-:R-:W-:-:S05]  /*8870*/  SHF.R.U32.HI R17, RZ, 0x1c, R14 ;  /* 0x0000001cff117819 */ /* 0x010fca000001160e */
[----:B------:R-:W-:-:S05]  /*8880*/  VIADD R15, R17, 0xfffffff7 ;  /* 0xfffffff7110f7836 */ /* 0x000fca0000000000 */
[----:B------:R-:W-:-:S04]  /*8890*/  LOP3.LUT R15, R15, 0xffff, RZ, 0xc0, !PT ;  /* 0x0000ffff0f0f7812 */ /* 0x000fc800078ec0ff */
[----:B------:R-:W-:-:S13]  /*88a0*/  ISETP.GE.U32.AND P0, PT, R15, 0xfffd, PT ;  /* 0x0000fffd0f00780c */ /* 0x000fda0003f06070 */
[----:B------:R0:W-:Y:S01]  /*88b0*/  @P0 ST.E desc[UR10][R12.64], RZ ;  /* 0x000000ff0c000985 */ /* 0x0001e2000c10190a */
[----:B------:R-:W-:Y:S01]  /*88c0*/  @P0 IMAD.MOV.U32 R16, RZ, RZ, R14 ;  /* 0x000000ffff100224 */ /* 0x000fe200078e000e */
[----:B------:R-:W-:Y:S06]  /*88d0*/  @P0 BRA `(.L_x_338) ;  /* 0xfffffffc004c0947 */ /* 0x000fec000383ffff */
[----:B------:R-:W-:Y:S05]  /*88e0*/  BSYNC B4 ;  /* 0x0000000000047941 */ /* 0x000fea0003800000 */
.L_x_332:
[----:B------:R-:W-:Y:S01]  /*88f0*/  VIADD R15, R17, 0xfffffffa ;  /* 0xfffffffa110f7836 */ /* 0x000fe20000000000 */
[----:B------:R-:W-:Y:S04]  /*8900*/  BSSY.RELIABLE B4, `(.L_x_339) ;  /* 0x0000064000047945 */ /* 0x000fe80003800100 */
[----:B------:R-:W-:-:S04]  /*8910*/  LOP3.LUT R15, R15, 0xffff, RZ, 0xc0, !PT ;  /* 0x0000ffff0f0f7812 */ /* 0x000fc800078ec0ff */
[----:B------:R-:W-:-:S13]  /*8920*/  ISETP.GE.U32.AND P0, PT, R15, 0xfffd, PT ;  /* 0x0000fffd0f00780c */ /* 0x000fda0003f06070 */
[----:B------:R-:W-:Y:S05]  /*8930*/  @!P0 BRA `(.L_x_340) ;  /* 0x0000000400508947 */ /* 0x000fea0003800000 */
[----:B------:R-:W4:Y:S04]  /*8940*/  LD.E R15, desc[UR10][R24.64] ;  /* 0x0000000a180f7980 */ /* 0x000f28000c101900 */
[----:B----4-:R-:W4:Y:S02]  /*8950*/  ATOM.E.CAS.STRONG.GPU PT, R15, [R12], R14, R15 ;  /* 0x0000000e0c0f738b */ /* 0x010f2400001ee10f */
[----:B----4-:R-:W-:-:S13]  /*8960*/  ISETP.NE.AND P0, PT, R15, R14, PT ;  /* 0x0000000e0f00720c */ /* 0x010fda0003f05270 */
[----:B------:R-:W-:Y:S05]  /*8970*/  @!P0 BREAK.RELIABLE B4 ;  /* 0x0000000000048942 */ /* 0x000fea0003800100 */
[----:B------:R-:W-:Y:S05]  /*8980*/  @P0 BRA `(.L_x_341) ;  /* 0x00000004006c0947 */ /* 0x000fea0003800000 */
[----:B------:R-:W4:Y:S01]  /*8990*/  LDCU.64 UR4, c[0x0][0x380] ;  /* 0x00007000ff0477ac */ /* 0x000f220008000a00 */
[----:B------:R-:W-:Y:S01]  /*89a0*/  PRMT R15, R17, 0x9910, RZ ;  /* 0x00009910110f7816 */ /* 0x000fe200000000ff */
[----:B------:R-:W-:Y:S03]  /*89b0*/  BSSY.RECONVERGENT B5, `(.L_x_342) ;  /* 0x000000e000057945 */ /* 0x000fe60003800200 */
[----:B------:R-:W-:Y:S01]  /*89c0*/  ISETP.NE.AND P0, PT, R15, 0x3, PT ;  /* 0x000000030f00780c */ /* 0x000fe20003f05270 */
[----:B----4-:R-:W-:Y:S02]  /*89d0*/  IMAD.U32 R16, RZ, RZ, UR4 ;  /* 0x00000004ff107e24 */ /* 0x010fe4000f8e00ff */
[----:B------:R-:W-:-:S10]  /*89e0*/  IMAD.U32 R17, RZ, RZ, UR5 ;  /* 0x00000005ff117e24 */ /* 0x000fd4000f8e00ff */
[----:B------:R-:W-:Y:S05]  /*89f0*/  @!P0 BRA `(.L_x_343) ;  /* 0x0000000000248947 */ /* 0x000fea0003800000 */
[----:B0-----:R-:W0:Y:S02]  /*8a00*/  LDC.64 R12, c[0x0][0x380] ;  /* 0x0000e000ff0c7b82 */ /* 0x001e240000000a00 */
[----:B0-----:R-:W4:Y:S01]  /*8a10*/  LDG.E.64 R12, desc[UR10][R12.64+0x10] ;  /* 0x0000100a0c0c7981 */ /* 0x001f22000c1e1b00 */
[----:B------:R-:W-:Y:S01]  /*8a20*/  ISETP.NE.AND P0, PT, R15, 0x5, PT ;  /* 0x000000050f00780c */ /* 0x000fe20003f05270 */
[----:B------:R-:W-:-:S05]  /*8a30*/  IMAD.SHL.U32 R14, R14, 0x8, RZ ;  /* 0x000000080e0e7824 */ /* 0x000fca00078e00ff */
[----:B------:R-:W-:-:S07]  /*8a40*/  LOP3.LUT R15, R14, 0x7ffffff8, RZ, 0xc0, !PT ;  /* 0x7ffffff80e0f7812 */ /* 0x000fce00078ec0ff */
[C---:B----4-:R-:W-:Y:S02]  /*8a50*/  @P0 IADD3 R16, P1, PT, R12.reuse, R15, RZ ;  /* 0x0000000f0c100210 */ /* 0x050fe40007f3e0ff */
[----:B------:R-:W-:-:S03]  /*8a60*/  @!P0 IADD3 R16, P2, P3, R12, 0x4, R15 ;  /* 0x000000040c108810 */ /* 0x000fc60007b5e00f */
[----:B------:R-:W-:Y:S01]  /*8a70*/  @P0 IMAD.X R17, RZ, RZ, R13, P1 ;  /* 0x000000ffff110224 */ /* 0x000fe200008e060d */
[----:B------:R-:W-:-:S09]  /*8a80*/  @!P0 IADD3.X R17, PT, PT, R13, RZ, RZ, P2, P3 ;  /* 0x000000ff0d118210 */ /* 0x000fd200017e64ff */
.L_x_343:
[----:B------:R-:W-:Y:S05]  /*8a90*/  BSYNC.RECONVERGENT B5 ;  /* 0x0000000000057941 */ /* 0x000fea0003800200 */
.L_x_342:
[----:B0-----:R-:W-:Y:S02]  /*8aa0*/  IMAD.MOV.U32 R12, RZ, RZ, R16 ;  /* 0x000000ffff0c7224 */ /* 0x001fe400078e0010 */
[----:B------:R-:W-:-:S05]  /*8ab0*/  IMAD.MOV.U32 R13, RZ, RZ, R17 ;  /* 0x000000ffff0d7224 */ /* 0x000fca00078e0011 */
[----:B------:R-:W4:Y:S01]  /*8ac0*/  LD.E R12, desc[UR10][R12.64] ;  /* 0x0000000a0c0c7980 */ /* 0x000f22000c101900 */
[----:B------:R-:W-:Y:S01]  /*8ad0*/  BSSY.RECONVERGENT B5, `(.L_x_344) ;  /* 0x0000038000057945 */ /* 0x000fe20003800200 */
[----:B----4-:R-:W-:-:S04]  /*8ae0*/  LEA.HI R14, R12, 0xfffffff7, RZ, 0x4 ;  /* 0xfffffff70c0e7811 */ /* 0x010fc800078f20ff */
[----:B------:R-:W-:-:S04]  /*8af0*/  LOP3.LUT R14, R14, 0xffff, RZ, 0xc0, !PT ;  /* 0x0000ffff0e0e7812 */ /* 0x000fc800078ec0ff */
[----:B------:R-:W-:-:S13]  /*8b00*/  ISETP.GE.U32.AND P0, PT, R14, 0xfffd, PT ;  /* 0x0000fffd0e00780c */ /* 0x000fda0003f06070 */
[----:B------:R-:W-:Y:S05]  /*8b10*/  @!P0 BRA `(.L_x_345) ;  /* 0x0000000000cc8947 */ /* 0x000fea0003800000 */
[----:B------:R-:W-:-:S07]  /*8b20*/  IMAD.MOV.U32 R14, RZ, RZ, R12 ;  /* 0x000000ffff0e7224 */ /* 0x000fce00078e000c */
.L_x_352:
[----:B------:R-:W-:Y:S01]  /*8b30*/  IMAD.MOV.U32 R12, RZ, RZ, R16 ;  /* 0x000000ffff0c7224 */ /* 0x000fe200078e0010 */
[----:B------:R-:W-:Y:S01]  /*8b40*/  SHF.R.U32.HI R15, RZ, 0x1c, R14 ;  /* 0x0000001cff0f7819 */ /* 0x000fe2000001160e */
[----:B------:R-:W-:Y:S01]  /*8b50*/  IMAD.MOV.U32 R13, RZ, RZ, R17 ;  /* 0x000000ffff0d7224 */ /* 0x000fe200078e0011 */
[----:B------:R-:W-:Y:S04]  /*8b60*/  BSSY.RECONVERGENT B6, `(.L_x_346) ;  /* 0x0000027000067945 */ /* 0x000fe80003800200 */
[----:B------:R-:W-:Y:S01]  /*8b70*/  BSSY.RELIABLE B7, `(.L_x_347) ;  /* 0x0000018000077945 */ /* 0x000fe20003800100 */
[----:B------:R-:W-:Y:S01]  /*8b80*/  PRMT R15, R15, 0x9910, RZ ;  /* 0x000099100f0f7816 */ /* 0x000fe200000000ff */
[----:B------:R0:W-:Y:S03]  /*8b90*/  ST.E desc[UR10][R12.64], RZ ;  /* 0x000000ff0c007985 */ /* 0x0001e6000c10190a */
[----:B------:R-:W-:-:S13]  /*8ba0*/  ISETP.GT.AND P0, PT, R15, 0x5, PT ;  /* 0x000000050f00780c */ /* 0x000fda0003f04270 */
[----:B0-----:R-:W-:Y:S05]  /*8bb0*/  @P0 BRA `(.L_x_348) ;  /* 0x0000000000280947 */ /* 0x001fea0003800000 */
[----:B------:R-:W0:Y:S01]  /*8bc0*/  LDCU.64 UR4, c[0x0][0x380] ;  /* 0x00007000ff0477ac */ /* 0x000e220008000a00 */
[----:B------:R-:W-:Y:S01]  /*8bd0*/  ISETP.NE.AND P0, PT, R15, 0x3, PT ;  /* 0x000000030f00780c */ /* 0x000fe20003f05270 */
[----:B0-----:R-:W-:Y:S02]  /*8be0*/  IMAD.U32 R16, RZ, RZ, UR4 ;  /* 0x00000004ff107e24 */ /* 0x001fe4000f8e00ff */
[----:B------:R-:W-:-:S10]  /*8bf0*/  IMAD.U32 R17, RZ, RZ, UR5 ;  /* 0x00000005ff117e24 */ /* 0x000fd4000f8e00ff */
[----:B------:R-:W-:Y:S05]  /*8c00*/  @!P0 BREAK.RELIABLE B7 ;  /* 0x0000000000078942 */ /* 0x000fea0003800100 */
[----:B------:R-:W-:Y:S05]  /*8c10*/  @!P0 BRA `(.L_x_349) ;  /* 0x00000000006c8947 */ /* 0x000fea0003800000 */
[----:B------:R-:W-:-:S13]  /*8c20*/  ISETP.NE.AND P0, PT, R15, 0x4, PT ;  /* 0x000000040f00780c */ /* 0x000fda0003f05270 */
[----:B------:R-:W-:Y:S05]  /*8c30*/  @P0 BREAK.RELIABLE B7 ;  /* 0x0000000000070942 */ /* 0x000fea0003800100 */
[----:B------:R-:W-:Y:S05]  /*8c40*/  @!P0 BRA `(.L_x_350) ;  /* 0x0000000000288947 */ /* 0x000fea0003800000 */
[----:B------:R-:W-:Y:S05]  /*8c50*/  BRA `(.L_x_351) ;  /* 0x0000000000447947 */ /* 0x000fea0003800000 */
.L_x_348:
        /* <DEDUP_REMOVED lines=8> */
[----:B------:R-:W-:Y:S05]  /*8ce0*/  @P0 BRA `(.L_x_351) ;  /* 0x0000000000200947 */ /* 0x000fea0003800000 */
.L_x_350:
[----:B------:R-:W-:Y:S05]  /*8cf0*/  BSYNC.RELIABLE B7 ;  /* 0x0000000000077941 */ /* 0x000fea0003800100 */
.L_x_347:
[----:B------:R-:W0:Y:S02]  /*8d00*/  LDC.64 R12, c[0x0][0x380] ;  /* 0x0000e000ff0c7b82 */ /* 0x000e240000000a00 */
[----:B0-----:R-:W4:Y:S01]  /*8d10*/  LDG.E.64 R12, desc[UR10][R12.64+0x10] ;  /* 0x0000100a0c0c7981 */ /* 0x001f22000c1e1b00 */
[----:B------:R-:W-:-:S05]  /*8d20*/  IMAD.SHL.U32 R14, R14, 0x8, RZ ;  /* 0x000000080e0e7824 */ /* 0x000fca00078e00ff */
[----:B------:R-:W-:-:S04]  /*8d30*/  LOP3.LUT R15, R14, 0x7ffffff8, RZ, 0xc0, !PT ;  /* 0x7ffffff80e0f7812 */ /* 0x000fc800078ec0ff */
[----:B----4-:R-:W-:-:S05]  /*8d40*/  IADD3 R16, P0, PT, R12, R15, RZ ;  /* 0x0000000f0c107210 */ /* 0x010fca0007f1e0ff */
[----:B------:R-:W-:Y:S01]  /*8d50*/  IMAD.X R17, RZ, RZ, R13, P0 ;  /* 0x000000ffff117224 */ /* 0x000fe200000e060d */
[----:B------:R-:W-:Y:S07]  /*8d60*/  BRA `(.L_x_349) ;  /* 0x0000000000187947 */ /* 0x000fee0003800000 */
.L_x_351:
[----:B------:R-:W0:Y:S02]  /*8d70*/  LDC.64 R12, c[0x0][0x380] ;  /* 0x0000e000ff0c7b82 */ /* 0x000e240000000a00 */
[----:B0-----:R-:W4:Y:S01]  /*8d80*/  LDG.E.64 R12, desc[UR10][R12.64+0x10] ;  /* 0x0000100a0c0c7981 */ /* 0x001f22000c1e1b00 */
[----:B------:R-:W-:-:S05]  /*8d90*/  IMAD.SHL.U32 R14, R14, 0x8, RZ ;  /* 0x000000080e0e7824 */ /* 0x000fca00078e00ff */
[----:B------:R-:W-:-:S04]  /*8da0*/  LOP3.LUT R15, R14, 0x7ffffff8, RZ, 0xc0, !PT ;  /* 0x7ffffff80e0f7812 */ /* 0x000fc800078ec0ff */
[----:B----4-:R-:W-:-:S04]  /*8db0*/  IADD3 R16, P0, P1, R12, 0x4, R15 ;  /* 0x000000040c107810 */ /* 0x010fc8000791e00f */
[----:B------:R-:W-:-:S09]  /*8dc0*/  IADD3.X R17, PT, PT, R13, RZ, RZ, P0, P1 ;  /* 0x000000ff0d117210 */ /* 0x000fd200007e24ff */
.L_x_349:
[----:B------:R-:W-:Y:S05]  /*8dd0*/  BSYNC.RECONVERGENT B6 ;  /* 0x0000000000067941 */ /* 0x000fea0003800200 */
.L_x_346:
[----:B------:R-:W-:Y:S02]  /*8de0*/  IMAD.MOV.U32 R12, RZ, RZ, R16 ;  /* 0x000000ffff0c7224 */ /* 0x000fe400078e0010 */
[----:B------:R-:W-:-:S05]  /*8df0*/  IMAD.MOV.U32 R13, RZ, RZ, R17 ;  /* 0x000000ffff0d7224 */ /* 0x000fca00078e0011 */
[----:B------:R-:W4:Y:S02]  /*8e00*/  LD.E R14, desc[UR10][R12.64] ;  /* 0x0000000a0c0e7980 */ /* 0x000f24000c101900 */
[----:B----4-:R-:W-:-:S04]  /*8e10*/  LEA.HI R15, R14, 0xfffffff7, RZ, 0x4 ;  /* 0xfffffff70e0f7811 */ /* 0x010fc800078f20ff */
[----:B------:R-:W-:-:S04]  /*8e20*/  LOP3.LUT R15, R15, 0xffff, RZ, 0xc0, !PT ;  /* 0x0000ffff0f0f7812 */ /* 0x000fc800078ec0ff */
[----:B------:R-:W-:-:S13]  /*8e30*/  ISETP.GT.U32.AND P0, PT, R15, 0xfffc, PT ;  /* 0x0000fffc0f00780c */ /* 0x000fda0003f04070 */
[----:B------:R-:W-:Y:S05]  /*8e40*/  @P0 BRA `(.L_x_352) ;  /* 0xfffffffc00380947 */ /* 0x000fea000383ffff */
.L_x_345:
[----:B------:R-:W-:Y:S05]  /*8e50*/  BSYNC.RECONVERGENT B5 ;  /* 0x0000000000057941 */ /* 0x000fea0003800200 */
.L_x_344:
[----:B------:R0:W-:Y:S01]  /*8e60*/  ST.E desc[UR10][R24.64], RZ ;  /* 0x000000ff18007985 */ /* 0x0001e2000c10190a */
[----:B------:R-:W-:Y:S05]  /*8e70*/  BRA `(.L_x_353) ;  /* 0x00000004004c7947 */ /* 0x000fea0003800000 */
.L_x_340:
[C---:B------:R-:W-:Y:S02]  /*8e80*/  LOP3.LUT R17, R14.reuse, 0x70000000, RZ, 0xc0, !PT ;  /* 0x700000000e117812 */ /* 0x040fe400078ec0ff */
[C---:B------:R-:W-:Y:S02]  /*8e90*/  LOP3.LUT R15, R14.reuse, 0xf0000000, RZ, 0xc0, !PT ;  /* 0xf00000000e0f7812 */ /* 0x040fe400078ec0ff */
[----:B------:R-:W-:Y:S01]  /*8ea0*/  ISETP.NE.AND P0, PT, R17, 0x10000000, PT ;  /* 0x100000001100780c */ /* 0x000fe20003f05270 */
[----:B------:R-:W-:-:S03]  /*8eb0*/  VIADD R17, R14, 0x60000000 ;  /* 0x600000000e117836 */ /* 0x000fc60000000000 */
[----:B------:R-:W-:-:S04]  /*8ec0*/  ISETP.NE.AND P0, PT, R15, 0x20000000, P0 ;  /* 0x200000000f00780c */ /* 0x000fc80000705270 */
[----:B------:R-:W-:-:S04]  /*8ed0*/  ISETP.GT.U32.AND P0, PT, R17, 0x4fffffff, P0 ;  /* 0x4fffffff1100780c */ /* 0x000fc80000704070 */
[----:B------:R-:W-:-:S13]  /*8ee0*/  ISETP.NE.AND P0, PT, R14, -0x2, P0 ;  /* 0xfffffffe0e00780c */ /* 0x000fda0000705270 */
[----:B------:R-:W-:Y:S05]  /*8ef0*/  @!P0 BREAK.RELIABLE B4 ;  /* 0x0000000000048942 */ /* 0x000fea0003800100 */
[----:B------:R-:W-:Y:S05]  /*8f00*/  @!P0 BRA `(.L_x_354) ;  /* 0x0000000000148947 */ /* 0x000fea0003800000 */
[----:B------:R-:W-:-:S13]  /*8f10*/  ISETP.NE.AND P0, PT, R14, -0x1, PT ;  /* 0xffffffff0e00780c */ /* 0x000fda0003f05270 */
[----:B------:R-:W-:Y:S05]  /*8f20*/  @P0 BREAK.RELIABLE B4 ;  /* 0x0000000000040942 */ /* 0x000fea0003800100 */
[----:B------:R-:W-:Y:S05]  /*8f30*/  @P0 BRA `(.L_x_353) ;  /* 0x00000004001c0947 */ /* 0x000fea0003800000 */
.L_x_341:
[----:B------:R-:W-:Y:S05]  /*8f40*/  BSYNC.RELIABLE B4 ;  /* 0x0000000000047941 */ /* 0x000fea0003800100 */
.L_x_339:
[----:B------:R-:W-:Y:S05]  /*8f50*/  BRA `(.L_x_355) ;  /* 0xfffffff400a87947 */ /* 0x000fea000383ffff */
.L_x_354:
[----:B------:R-:W-:Y:S01]  /*8f60*/  ISETP.LT.U32.AND P0, PT, R24, R12, PT ;  /* 0x0000000c1800720c */ /* 0x000fe20003f01070 */
[----:B--2---:R-:W-:-:S03]  /*8f70*/  IMAD.MOV.U32 R19, RZ, RZ, -0x2 ;  /* 0xfffffffeff137424 */ /* 0x004fc600078e00ff */
[----:B------:R-:W-:-:S04]  /*8f80*/  ISETP.LT.U32.AND.EX P0, PT, R25, R13, PT, P0 ;  /* 0x0000000d1900720c */ /* 0x000fc80003f01100 */
[----:B------:R-:W-:Y:S02]  /*8f90*/  SEL R14, R24, R12, P0 ;  /* 0x0000000c180e7207 */ /* 0x000fe40000000000 */
[----:B------:R-:W-:-:S05]  /*8fa0*/  SEL R15, R25, R13, P0 ;  /* 0x0000000d190f7207 */ /* 0x000fca0000000000 */
[----:B------:R-:W2:Y:S01]  /*8fb0*/  ATOM.E.EXCH.STRONG.GPU PT, R17, desc[UR10][R14.64], R19 ;  /* 0x800000130e11798a */ /* 0x000ea2000c1ef10a */
[----:B------:R-:W-:-:S04]  /*8fc0*/  ISETP.GT.U32.AND P0, PT, R24, R12, PT ;  /* 0x0000000c1800720c */ /* 0x000fc80003f04070 */
[----:B------:R-:W-:-:S04]  /*8fd0*/  ISETP.GT.U32.AND.EX P0, PT, R25, R13, PT, P0 ;  /* 0x0000000d1900720c */ /* 0x000fc80003f04100 */
[----:B0-----:R-:W-:Y:S02]  /*8fe0*/  SEL R12, R24, R12, P0 ;  /* 0x0000000c180c7207 */ /* 0x001fe40000000000 */
[----:B------:R-:W-:Y:S02]  /*8ff0*/  SEL R13, R25, R13, P0 ;  /* 0x0000000d190d7207 */ /* 0x000fe40000000000 */
[----:B--2---:R-:W-:-:S13]  /*9000*/  ISETP.NE.AND P1, PT, R17, -0x2, PT ;  /* 0xfffffffe1100780c */ /* 0x004fda0003f25270 */
[----:B------:R-:W-:Y:S05]  /*9010*/  @!P1 BRA `(.L_x_356) ;  /* 0x0000000000b49947 */ /* 0x000fea0003800000 */
[----:B------:R-:W2:Y:S01]  /*9020*/  ATOM.E.EXCH.STRONG.GPU PT, R16, desc[UR10][R12.64], R19 ;  /* 0x800000130c10798a */ /* 0x000ea2000c1ef10a */
[----:B------:R-:W-:-:S04]  /*9030*/  LOP3.LUT R14, R17, 0xf0000000, RZ, 0xc0, !PT ;  /* 0xf0000000110e7812 */ /* 0x000fc800078ec0ff */
[----:B------:R-:W-:Y:S02]  /*9040*/  ISETP.EQ.AND P1, PT, R14, 0x20000000, PT ;  /* 0x200000000e00780c */ /* 0x000fe40003f22270 */
[----:B--2---:R-:W-:-:S04]  /*9050*/  LOP3.LUT R15, R16, 0xf0000000, RZ, 0xc0, !PT ;  /* 0xf0000000100f7812 */ /* 0x004fc800078ec0ff */
[----:B------:R-:W-:-:S13]  /*9060*/  ISETP.NE.AND P0, PT, R15, 0x20000000, PT ;  /* 0x200000000f00780c */ /* 0x000fda0003f05270 */
[----:B------:R-:W-:Y:S05]  /*9070*/  @!P0 BRA P1, `(.L_x_357) ;  /* 0x0000000000188947 */ /* 0x000fea0000800000 */
[----:B------:R-:W-:-:S04]  /*9080*/  ISETP.NE.AND P0, PT, R14, 0x10000000, PT ;  /* 0x100000000e00780c */ /* 0x000fc80003f05270 */
[----:B------:R-:W-:Y:S02]  /*9090*/  ISETP.EQ.OR P1, PT, R14, 0x20000000, !P0 ;  /* 0x200000000e00780c */ /* 0x000fe40004722670 */
[C---:B------:R-:W-:Y:S02]  /*90a0*/  ISETP.EQ.AND P0, PT, R15.reuse, 0x20000000, !P0 ;  /* 0x200000000f00780c */ /* 0x040fe40004702270 */
[----:B------:R-:W-:-:S04]  /*90b0*/  ISETP.EQ.AND P1, PT, R15, 0x10000000, P1 ;  /* 0x100000000f00780c */ /* 0x000fc80000f22270 */
[----:B------:R-:W-:-:S13]  /*90c0*/  PLOP3.LUT P0, PT, P0, P1, PT, 0xf8, 0x8f ;  /* 0x00000000008f781c */ /* 0x000fda0000703f70 */
[----:B------:R-:W-:Y:S05]  /*90d0*/  @!P0 BRA `(.L_x_358) ;  /* 0x00000000000c8947 */ /* 0x000fea0003800000 */
.L_x_357:
[----:B------:R-:W-:-:S05]  /*90e0*/  IADD3 R2, P0, PT, R2, 0x1, RZ ;  /* 0x0000000102027810 */ /* 0x000fca0007f1e0ff */
[----:B------:R-:W-:Y:S01]  /*90f0*/  IMAD.X R3, RZ, RZ, R3, P0 ;  /* 0x000000ffff037224 */ /* 0x000fe200000e0603 */
[----:B------:R-:W-:Y:S07]  /*9100*/  BRA `(.L_x_353) ;  /* 0x0000000000a87947 */ /* 0x000fee0003800000 */
.L_x_358:
        /* <DEDUP_REMOVED lines=10> */
.L_x_363:
[----:B------:R-:W0:Y:S02]  /*91b0*/  LDS.64 R12, [R19] ;  /* 0x00000000130c7984 */ /* 0x000e240000000a00 */
[----:B0-----:R-:W-:-:S05]  /*91c0*/  IADD3 R14, P0, PT, R12, 0x1, RZ ;  /* 0x000000010c0e7810 */ /* 0x001fca0007f1e0ff */
[----:B------:R-:W-:-:S07]  /*91d0*/  IMAD.X R15, RZ, RZ, R13, P0 ;  /* 0x000000ffff0f7224 */ /* 0x000fce00000e060d */
[----:B------:R-:W0:Y:S02]  /*91e0*/  ATOMS.CAST.SPIN.64 P0, [R19], R12, R14 ;  /* 0x0000000c1300758d */ /* 0x000e24000180040e */
[----:B0-----:R-:W-:Y:S05]  /*91f0*/  @!P0 BRA `(.L_x_363) ;  /* 0xfffffffc00ec8947 */ /* 0x001fea000383ffff */
[----:B------:R-:W-:Y:S05]  /*9200*/  BSYNC.RECONVERGENT B6 ;  /* 0x0000000000067941 */ /* 0x000fea0003800200 */
.L_x_362:
[----:B------:R-:W-:Y:S05]  /*9210*/  BRA `(.L_x_360) ;  /* 0x0000000000107947 */ /* 0x000fea0003800000 */
.L_x_361:
[----:B-----5:R-:W2:Y:S02]  /*9220*/  LD.E.64 R12, desc[UR10][R26.64] ;  /* 0x0000000a1a0c7980 */ /* 0x020ea4000c101b00 */
[----:B--2---:R-:W-:-:S05]  /*9230*/  IADD3 R14, P0, PT, R12, 0x1, RZ ;  /* 0x000000010c0e7810 */ /* 0x004fca0007f1e0ff */
[----:B------:R-:W-:-:S05]  /*9240*/  IMAD.X R15, RZ, RZ, R13, P0 ;  /* 0x000000ffff0f7224 */ /* 0x000fca00000e060d */
[----:B------:R0:W-:Y:S03]  /*9250*/  ST.E.64 desc[UR10][R26.64], R14 ;  /* 0x0000000e1a007985 */ /* 0x0001e6000c101b0a */
.L_x_360:
[----:B------:R-:W-:Y:S05]  /*9260*/  BSYNC.RECONVERGENT B5 ;  /* 0x0000000000057941 */ /* 0x000fea0003800200 */
.L_x_359:
[----:B-----5:R-:W-:-:S13]  /*9270*/  ISETP.GT.U32.AND P0, PT, R12, 0xfe, PT ;  /* 0x000000fe0c00780c */ /* 0x020fda0003f04070 */
[----:B------:R-:W-:Y:S05]  /*9280*/  @P0 BRA `(.L_x_353) ;  /* 0x0000000000480947 */ /* 0x000fea0003800000 */
[----:B------:R-:W-:-:S05]  /*9290*/  IMAD.SHL.U32 R13, R12, 0x8, RZ ;  /* 0x000000080c0d7824 */ /* 0x000fca00078e00ff */
[----:B------:R-:W-:-:S04]  /*92a0*/  LOP3.LUT R13, R13, 0x7f8, RZ, 0xc0, !PT ;  /* 0x000007f80d0d7812 */ /* 0x000fc800078ec0ff */
[----:B------:R-:W-:-:S05]  /*92b0*/  IADD3 R12, P0, PT, R26, R13, RZ ;  /* 0x0000000d1a0c7210 */ /* 0x000fca0007f1e0ff */
[----:B------:R-:W-:-:S05]  /*92c0*/  IMAD.X R13, RZ, RZ, R27, P0 ;  /* 0x000000ffff0d7224 */ /* 0x000fca00000e061b */
[----:B------:R4:W-:Y:S01]  /*92d0*/  ST.E.64 desc[UR10][R12.64+0x8], R16 ;  /* 0x000008100c007985 */ /* 0x0009e2000c101b0a */
[----:B------:R-:W-:Y:S05]  /*92e0*/  BRA `(.L_x_353) ;  /* 0x0000000000307947 */ /* 0x000fea0003800000 */
.L_x_356:
[----:B------:R-:W-:Y:S01]  /*92f0*/  IMAD.MOV.U32 R16, RZ, RZ, -0x2 ;  /* 0xfffffffeff107424 */ /* 0x000fe200078e00ff */
[----:B------:R4:W-:Y:S01]  /*9300*/  ST.E desc[UR10][R14.64], RZ ;  /* 0x000000ff0e007985 */ /* 0x0009e2000c10190a */
[----:B------:R-:W-:-:S05]  /*9310*/  IMAD.MOV.U32 R17, RZ, RZ, RZ ;  /* 0x000000ffff117224 */ /* 0x000fca00078e00ff */
[----:B------:R-:W2:Y:S02]  /*9320*/  ATOM.E.CAS.STRONG.GPU PT, R16, [R12], R16, R17 ;  /* 0x000000100c10738b */ /* 0x000ea400001ee111 */
[----:B--2---:R-:W-:-:S13]  /*9330*/  ISETP.NE.AND P0, PT, R16, -0x2, PT ;  /* 0xfffffffe1000780c */ /* 0x004fda0003f05270 */
[----:B----4-:R-:W-:Y:S05]  /*9340*/  @!P0 BRA `(.L_x_353) ;  /* 0x0000000000188947 */ /* 0x010fea0003800000 */
.L_x_364:
[----:B------:R-:W-:Y:S01]  /*9350*/  IMAD.MOV.U32 R14, RZ, RZ, -0x2 ;  /* 0xfffffffeff0e7424 */ /* 0x000fe200078e00ff */
[----:B------:R-:W-:Y:S05]  /*9360*/  YIELD ;  /* 0x0000000000007946 */ /* 0x000fea0003800000 */
[----:B------:R-:W-:-:S05]  /*9370*/  IMAD.MOV.U32 R15, RZ, RZ, RZ ;  /* 0x000000ffff0f7224 */ /* 0x000fca00078e00ff */
[----:B------:R-:W2:Y:S02]  /*9380*/  ATOM.E.CAS.STRONG.GPU PT, R14, [R12], R14, R15 ;  /* 0x0000000e0c0e738b */ /* 0x000ea400001ee10f */
[----:B--2---:R-:W-:-:S13]  /*9390*/  ISETP.NE.AND P0, PT, R14, -0x2, PT ;  /* 0xfffffffe0e00780c */ /* 0x004fda0003f05270 */
[----:B------:R-:W-:Y:S05]  /*93a0*/  @P0 BRA `(.L_x_364) ;  /* 0xfffffffc00e80947 */ /* 0x000fea000383ffff */
.L_x_353:
[----:B------:R-:W-:Y:S05]  /*93b0*/  BSYNC B3 ;  /* 0x0000000000037941 */ /* 0x000fea0003800000 */
.L_x_331:
[----:B------:R-:W-:Y:S05]  /*93c0*/  BRA `(.L_x_318) ;  /* 0x00000004004c7947 */ /* 0x000fea0003800000 */
.L_x_320:
[----:B------:R-:W-:Y:S02]  /*93d0*/  LEA.HI R12, R10, 0xfffffff7, RZ, 0x4 ;  /* 0xfffffff70a0c7811 */ /* 0x000fe400078f20ff */
[----:B------:R-:W-:Y:S02]  /*93e0*/  SHF.R.U32.HI R29, RZ, 0x1c, R8 ;  /* 0x0000001cff1d7819 */ /* 0x000fe40000011608 */
[----:B------:R-:W-:-:S03]  /*93f0*/  LOP3.LUT R13, R12, 0xffff, RZ, 0xc0, !PT ;  /* 0x0000ffff0c0d7812 */ /* 0x000fc600078ec0ff */
[----:B------:R-:W-:Y:S01]  /*9400*/  VIADD R12, R29, 0xfffffff7 ;  /* 0xfffffff71d0c7836 */ /* 0x000fe20000000000 */
[----:B------:R-:W-:-:S04]  /*9410*/  ISETP.GE.U32.AND P0, PT, R13, 0xfffd, PT ;  /* 0x0000fffd0d00780c */ /* 0x000fc80003f06070 */
[----:B------:R-:W-:-:S04]  /*9420*/  LOP3.LUT R12, R12, 0xffff, RZ, 0xc0, !PT ;  /* 0x0000ffff0c0c7812 */ /* 0x000fc800078ec0ff */
[----:B------:R-:W-:-:S13]  /*9430*/  ISETP.LT.U32.OR P0, PT, R12, 0xfffd, !P0 ;  /* 0x0000fffd0c00780c */ /* 0x000fda0004701470 */
[----:B------:R-:W-:Y:S05]  /*9440*/  @P0 BREAK.RELIABLE B1 ;  /* 0x0000000000010942 */ /* 0x000fea0003800100 */
[----:B------:R-:W-:Y:S05]  /*9450*/  @P0 BRA `(.L_x_318) ;  /* 0x0000000400280947 */ /* 0x000fea0003800000 */
[----:B------:R-:W-:Y:S05]  /*9460*/  BSYNC.RELIABLE B1 ;  /* 0x0000000000017941 */ /* 0x000fea0003800100 */
.L_x_319:
[----:B------:R-:W0:Y:S01]  /*9470*/  LDC R18, c[0x0][0x380] ;  /* 0x0000e000ff127b82 */ /* 0x000e220000000800 */
[----:B------:R-:W-:Y:S02]  /*9480*/  PRMT R12, R29, 0x9910, RZ ;  /* 0x000099101d0c7816 */ /* 0x000fe400000000ff */
[----:B------:R-:W-:Y:S02]  /*9490*/  LOP3.LUT R21, R8, 0xfffffff, RZ, 0xc0, !PT ;  /* 0x0fffffff08157812 */ /* 0x000fe400078ec0ff */
[----:B------:R-:W-:-:S03]  /*94a0*/  ISETP.GT.AND P0, PT, R12, 0x5, PT ;  /* 0x000000050c00780c */ /* 0x000fc60003f04270 */
[----:B--2---:R-:W2:Y:S10]  /*94b0*/  LDC R19, c[0x0][0x384] ;  /* 0x0000e100ff137b82 */ /* 0x004eb40000000800 */
.L_x_373:
[----:B------:R-:W-:Y:S05]  /*94c0*/  YIELD ;  /* 0x0000000000007946 */ /* 0x000fea0003800000 */
[----:B------:R-:W-:Y:S04]  /*94d0*/  BSSY.RECONVERGENT B1, `(.L_x_365) ;  /* 0x0000020000017945 */ /* 0x000fe80003800200 */
[----:B------:R-:W-:Y:S04]  /*94e0*/  BSSY.RELIABLE B3, `(.L_x_366) ;  /* 0x0000015000037945 */ /* 0x000fe80003800100 */
[----:B0-----:R-:W-:Y:S05]  /*94f0*/  @P0 BRA `(.L_x_367) ;  /* 0x0000000000280947 */ /* 0x001fea0003800000 */
[----:B------:R-:W-:Y:S01]  /*9500*/  PRMT R14, R29, 0x9910, RZ ;  /* 0x000099101d0e7816 */ /* 0x000fe200000000ff */
[----:B0-----:R-:W-:Y:S02]  /*9510*/  IMAD.MOV.U32 R12, RZ, RZ, R18 ;  /* 0x000000ffff0c7224 */ /* 0x001fe400078e0012 */
[----:B--2---:R-:W-:Y:S01]  /*9520*/  IMAD.MOV.U32 R13, RZ, RZ, R19 ;  /* 0x000000ffff0d7224 */ /* 0x004fe200078e0013 */
[----:B------:R-:W-:-:S13]  /*9530*/  ISETP.NE.AND P1, PT, R14, 0x3, PT ;  /* 0x000000030e00780c */ /* 0x000fda0003f25270 */
[----:B------:R-:W-:Y:S05]  /*9540*/  @!P1 BREAK.RELIABLE B3 ;  /* 0x0000000000039942 */ /* 0x000fea0003800100 */
[----:B------:R-:W-:Y:S05]  /*9550*/  @!P1 BRA `(.L_x_368) ;  /* 0x00000000005c9947 */ /* 0x000fea0003800000 */
[----:B------:R-:W-:-:S13]  /*9560*/  ISETP.NE.AND P1, PT, R14, 0x4, PT ;  /* 0x000000040e00780c */ /* 0x000fda0003f25270 */
[----:B------:R-:W-:Y:S05]  /*9570*/  @P1 BREAK.RELIABLE B3 ;  /* 0x0000000000031942 */ /* 0x000fea0003800100 */
[----:B------:R-:W-:Y:S05]  /*9580*/  @!P1 BRA `(.L_x_369) ;  /* 0x0000000000289947 */ /* 0x000fea0003800000 */
[----:B------:R-:W-:Y:S05]  /*9590*/  BRA `(.L_x_370) ;  /* 0x0000000000387947 */ /* 0x000fea0003800000 */
.L_x_367:
        /* <DEDUP_REMOVED lines=8> */
[----:B------:R-:W-:Y:S05]  /*9620*/  @P1 BRA `(.L_x_370) ;  /* 0x0000000000141947 */ /* 0x000fea0003800000 */
.L_x_369:
[----:B------:R-:W-:Y:S05]  /*9630*/  BSYNC.RELIABLE B3 ;  /* 0x0000000000037941 */ /* 0x000fea0003800100 */
.L_x_366:
[----:B------:R-:W0:Y:S02]  /*9640*/  LDC.64 R14, c[0x0][0x380] ;  /* 0x0000e000ff0e7b82 */ /* 0x000e240000000a00 */
[----:B0-----:R-:W2:Y:S02]  /*9650*/  LDG.E.64 R12, desc[UR10][R14.64+0x10] ;  /* 0x0000100a0e0c7981 */ /* 0x001ea4000c1e1b00 */
[----:B--2---:R-:W-:Y:S01]  /*9660*/  IMAD.WIDE.U32 R12, R21, 0x8, R12 ;  /* 0x00000008150c7825 */ /* 0x004fe200078e000c */
[----:B------:R-:W-:Y:S06]  /*9670*/  BRA `(.L_x_368) ;  /* 0x0000000000147947 */ /* 0x000fec0003800000 */
.L_x_370:
[----:B------:R-:W0:Y:S02]  /*9680*/  LDC.64 R12, c[0x0][0x380] ;  /* 0x0000e000ff0c7b82 */ /* 0x000e240000000a00 */
[----:B0-----:R-:W2:Y:S02]  /*9690*/  LDG.E.64 R12, desc[UR10][R12.64+0x10] ;  /* 0x0000100a0c0c7981 */ /* 0x001ea4000c1e1b00 */
[----:B--2---:R-:W-:-:S03]  /*96a0*/  IMAD.WIDE.U32 R14, R21, 0x8, R12 ;  /* 0x00000008150e7825 */ /* 0x004fc600078e000c */
[----:B------:R-:W-:-:S05]  /*96b0*/  IADD3 R12, P1, PT, R14, 0x4, RZ ;  /* 0x000000040e0c7810 */ /* 0x000fca0007f3e0ff */
[----:B------:R-:W-:-:S08]  /*96c0*/  IMAD.X R13, RZ, RZ, R15, P1 ;  /* 0x000000ffff0d7224 */ /* 0x000fd000008e060f */
.L_x_368:
[----:B------:R-:W-:Y:S05]  /*96d0*/  BSYNC.RECONVERGENT B1 ;  /* 0x0000000000017941 */ /* 0x000fea0003800200 */
.L_x_365:
[----:B------:R-:W2:Y:S02]  /*96e0*/  LD.E R14, desc[UR10][R12.64] ;  /* 0x0000000a0c0e7980 */ /* 0x000ea4000c101900 */
[----:B--2---:R-:W-:-:S05]  /*96f0*/  SHF.R.U32.HI R16, RZ, 0x1c, R14 ;  /* 0x0000001cff107819 */ /* 0x004fca000001160e */
[----:B------:R-:W-:-:S05]  /*9700*/  VIADD R15, R16, 0xfffffffa ;  /* 0xfffffffa100f7836 */ /* 0x000fca0000000000 */
[----:B------:R-:W-:-:S04]  /*9710*/  LOP3.LUT R15, R15, 0xffff, RZ, 0xc0, !PT ;  /* 0x0000ffff0f0f7812 */ /* 0x000fc800078ec0ff */
[----:B------:R-:W-:-:S13]  /*9720*/  ISETP.GE.U32.AND P1, PT, R15, 0xfffd, PT ;  /* 0x0000fffd0f00780c */ /* 0x000fda0003f26070 */
[----:B------:R-:W-:Y:S05]  /*9730*/  @!P1 BRA `(.L_x_318) ;  /* 0x0000000000709947 */ /* 0x000fea0003800000 */
[----:B------:R-:W-:Y:S01]  /*9740*/  PRMT R15, R16, 0x9910, RZ ;  /* 0x00009910100f7816 */ /* 0x000fe200000000ff */
[----:B------:R-:W-:Y:S01]  /*9750*/  BSSY.RECONVERGENT B1, `(.L_x_371) ;  /* 0x000000e000017945 */ /* 0x000fe20003800200 */
[----:B------:R-:W-:Y:S02]  /*9760*/  IMAD.MOV.U32 R30, RZ, RZ, R18 ;  /* 0x000000ffff1e7224 */ /* 0x000fe400078e0012 */
[----:B------:R-:W-:Y:S01]  /*9770*/  ISETP.NE.AND P1, PT, R15, 0x3, PT ;  /* 0x000000030f00780c */ /* 0x000fe20003f25270 */
[----:B------:R-:W-:-:S12]  /*9780*/  IMAD.MOV.U32 R31, RZ, RZ, R19 ;  /* 0x000000ffff1f7224 */ /* 0x000fd800078e0013 */
        /* <DEDUP_REMOVED lines=10> */
.L_x_372:
[----:B------:R-:W-:Y:S05]  /*9830*/  BSYNC.RECONVERGENT B1 ;  /* 0x0000000000017941 */ /* 0x000fea0003800200 */
.L_x_371:
[----:B------:R-:W-:Y:S02]  /*9840*/  IMAD.MOV.U32 R16, RZ, RZ, R30 ;  /* 0x000000ffff107224 */ /* 0x000fe400078e001e */
[----:B------:R-:W-:-:S05]  /*9850*/  IMAD.MOV.U32 R17, RZ, RZ, R31 ;  /* 0x000000ffff117224 */ /* 0x000fca00078e001f */
[----:B------:R-:W2:Y:S02]  /*9860*/  ATOM.E.OR.STRONG.GPU PT, R30, desc[UR10][R16.64], RZ ;  /* 0x800000ff101e798a */ /* 0x000ea4000b1ef10a */
[----:B--2---:R-:W-:-:S04]  /*9870*/  LEA.HI R15, R30, 0xfffffff7, RZ, 0x4 ;  /* 0xfffffff71e0f7811 */ /* 0x004fc800078f20ff */
[----:B------:R-:W-:-:S04]  /*9880*/  LOP3.LUT R15, R15, 0xffff, RZ, 0xc0, !PT ;  /* 0x0000ffff0f0f7812 */ /* 0x000fc800078ec0ff */
[----:B------:R-:W-:-:S13]  /*9890*/  ISETP.GE.U32.AND P1, PT, R15, 0xfffd, PT ;  /* 0x0000fffd0f00780c */ /* 0x000fda0003f26070 */
[----:B------:R-:W-:Y:S05]  /*98a0*/  @!P1 BRA `(.L_x_318) ;  /* 0x0000000000149947 */ /* 0x000fea0003800000 */
[----:B------:R-:W-:-:S06]  /*98b0*/  VIADD R15, R30, 0xd0000000 ;  /* 0xd00000001e0f7836 */ /* 0x000fcc0000000000 */
[----:B------:R-:W2:Y:S02]  /*98c0*/  ATOM.E.CAS.STRONG.GPU PT, R15, [R12], R14, R15 ;  /* 0x0000000e0c0f738b */ /* 0x000ea400001ee10f */
[----:B--2---:R-:W-:-:S13]  /*98d0*/  ISETP.NE.AND P1, PT, R15, R14, PT ;  /* 0x0000000e0f00720c */ /* 0x004fda0003f25270 */
[----:B------:R0:W-:Y:S01]  /*98e0*/  @!P1 ST.E desc[UR10][R16.64], RZ ;  /* 0x000000ff10009985 */ /* 0x0001e2000c10190a */
[----:B------:R-:W-:Y:S05]  /*98f0*/  @!P1 BRA `(.L_x_373) ;  /* 0xfffffff800f09947 */ /* 0x000fea000383ffff */
.L_x_318:
[----:B------:R-:W-:Y:S05]  /*9900*/  BSYNC B2 ;  /* 0x0000000000027941 */ /* 0x000fea0003800000 */
.L_x_317:
[----:B------:R-:W-:-:S03]  /*9910*/  UMOV UR4, 0xffffffff ;  /* 0xffffffff00047882 */ /* 0x000fc60000000000 */
[----:B------:R-:W-:Y:S05]  /*9920*/  BRA.DIV UR4, `(.L_x_374) ;  /* 0x0000004204547947 */ /* 0x000fea000b800000 */
[----:B------:R-:W-:Y:S01]  /*9930*/  NOP ;  /* 0x0000000000007918 */ /* 0x000fe20000000000 */
.L_x_518:
[----:B------:R-:W-:-:S13]  /*9940*/  ISETP.NE.AND P0, PT, R11, RZ, PT ;  /* 0x000000ff0b00720c */ /* 0x000fda0003f05270 */
[----:B------:R-:W-:Y:S05]  /*9950*/  @P0 BRA `(.L_x_375) ;  /* 0xffffff6800840947 */ /* 0x000fea000383ffff */
[----:B------:R-:W-:Y:S05]  /*9960*/  BSYNC B0 ;  /* 0x0000000000007941 */ /* 0x000fea0003800000 */
.L_x_157:
[----:B0-----:R-:W0:Y:S02]  /*9970*/  LDC.64 R26, c[0x0][0x380] ;  /* 0x0000e000ff1a7b82 */ /* 0x001e240000000a00 */
[----:B0-----:R-:W5:Y:S02]  /*9980*/  LDG.E.64 R26, desc[UR10][R26.64+0x8] ;  /* 0x0000080a1a1a7981 */ /* 0x001f64000c1e1b00 */
.L_x_156:
[----:B------:R-:W0:Y:S01]  /*9990*/  LDCU UR8, c[0x0][0x394] ;  /* 0x00007280ff0877ac */ /* 0x000e220008000800 */
[----:B------:R-:W1:Y:S01]  /*99a0*/  S2R R5, SR_TID.X ;  /* 0x0000000000057919 */ /* 0x000e620000002100 */
[----:B------:R-:W-:Y:S01]  /*99b0*/  IMAD.SHL.U32 R11, R9, 0x100, RZ ;  /* 0x00000100090b7824 */ /* 0x000fe200078e00ff */
[----:B------:R-:W2:Y:S03]  /*99c0*/  LDCU.U8 UR9, c[0x0][0x398] ;  /* 0x00007300ff0977ac */ /* 0x000ea60008000000 */
[----:B-----5:R-:W-:Y:S01]  /*99d0*/  IMAD.WIDE.U32 R10, R11, 0x8, R26 ;  /* 0x000000080b0a7825 */ /* 0x020fe200078e001a */
[----:B0-----:R-:W-:-:S04]  /*99e0*/  UIMAD.WIDE.U32 UR4, UR8, 0x24924925, URZ ;  /* 0x24924925080478a5 */ /* 0x001fc8000f8e00ff */
[----:B------:R-:W-:-:S04]  /*99f0*/  UIADD3 UR4, UPT, UPT, -UR5, UR8, URZ ;  /* 0x0000000805047290 */ /* 0x000fc8000fffe1ff */
[----:B------:R-:W-:Y:S02]  /*9a00*/  ULEA.HI UR4, UR4, UR5, URZ, 0x1f ;  /* 0x0000000504047291 */ /* 0x000fe4000f8ff8ff */
[----:B--2---:R-:W-:Y:S02]  /*9a10*/  UPRMT UR5, UR9, 0x8880, URZ ;  /* 0x0000888009057896 */ /* 0x004fe400080000ff */
[----:B------:R-:W-:Y:S01]  /*9a20*/  USHF.R.U32.HI UR4, URZ, 0x2, UR4 ;  /* 0x00000002ff047899 */ /* 0x000fe20008011604 */
[----:B-1----:R-:W-:-:S03]  /*9a30*/  SHF.R.U32.HI R0, RZ, 0x2, R5 ;  /* 0x00000002ff007819 */ /* 0x002fc60000011605 */
[----:B------:R-:W-:Y:S01]  /*9a40*/  UIMAD UR4, UR4, -0x7, UR8 ;  /* 0xfffffff9040478a4 */ /* 0x000fe2000f8e0208 */
[----:B------:R-:W-:-:S03]  /*9a50*/  ISETP.NE.AND P1, PT, RZ, UR5, PT ;  /* 0x00000005ff007c0c */ /* 0x000fc6000bf25270 */
[----:B------:R-:W-:-:S06]  /*9a60*/  UIADD3 UR8, UPT, UPT, -UR4, 0x6, URZ ;  /* 0x0000000604087890 */ /* 0x000fcc000fffe1ff */
[----:B------:R-:W-:-:S04]  /*9a70*/  SHF.R.U32.HI R0, RZ, UR8, R0 ;  /* 0x00000008ff007c19 */ /* 0x000fc80008011600 */
[----:B---3--:R-:W-:-:S04]  /*9a80*/  LOP3.LUT R4, R0, 0x1, RZ, 0xc0, !PT ;  /* 0x0000000100047812 */ /* 0x008fc800078ec0ff */
[----:B------:R-:W-:Y:S01]  /*9a90*/  ISETP.NE.U32.AND P0, PT, R4, 0x1, PT ;  /* 0x000000010400780c */ /* 0x000fe20003f05070 */
[----:B------:R-:W-:-:S05]  /*9aa0*/  IMAD.MOV.U32 R4, RZ, RZ, 0x40 ;  /* 0x00000040ff047424 */ /* 0x000fca00078e00ff */
[----:B------:R-:W-:Y:S01]  /*9ab0*/  SHF.R.U32.HI R4, RZ, UR4, R4 ;  /* 0x00000004ff047c19 */ /* 0x000fe20008011604 */
[----:B------:R-:W-:Y:S05]  /*9ac0*/  WARPSYNC.ALL ;  /* 0x0000000000007948 */ /* 0x000fea0003800000 */
[----:B------:R-:W-:-:S04]  /*9ad0*/  @P1 IMAD.SHL.U32 R4, R4, 0x80, RZ ;  /* 0x0000008004041824 */ /* 0x000fc800078e00ff */
[----:B------:R-:W-:-:S04]  /*9ae0*/  @!P0 IMAD.MOV R4, RZ, RZ, -R4 ;  /* 0x000000ffff048224 */ /* 0x000fc800078e0a04 */
[----:B------:R-:W-:Y:S01]  /*9af0*/  IMAD.IADD R4, R9, 0x1, R4 ;  /* 0x0000000109047824 */ /* 0x000fe200078e0204 */
[----:B------:R-:W-:Y:S03]  /*9b00*/  BAR.SYNC.DEFER_BLOCKING 0x0 ;  /* 0x0000000000007b1d */ /* 0x000fe60000010000 */
[----:B----4-:R-:W-:-:S04]  /*9b10*/  IMAD.SHL.U32 R13, R4, 0x100, RZ ;  /* 0x00000100040d7824 */ /* 0x010fc800078e00ff */
[----:B------:R-:W-:Y:S01]  /*9b20*/  IMAD.WIDE.U32 R12, R13, 0x8, R26 ;  /* 0x000000080d0c7825 */ /* 0x000fe200078e001a */
[----:B------:R-:W2:Y:S04]  /*9b30*/  LD.E.64 R8, desc[UR10][R10.64] ;  /* 0x0000000a0a087980 */ /* 0x000ea8000c101b00 */
[----:B------:R-:W2:Y:S01]  /*9b40*/  LD.E.64 R14, desc[UR10][R12.64] ;  /* 0x0000000a0c0e7980 */ /* 0x000ea2000c101b00 */
[----:B------:R-:W-:-:S05]  /*9b50*/  IMAD.SHL.U32 R0, R0, 0x4, RZ ;  /* 0x0000000400007824 */ /* 0x000fca00078e00ff */
[----:B------:R-:W-:-:S04]  /*9b60*/  LOP3.LUT R0, R0, 0x4, RZ, 0xc0, !PT ;  /* 0x0000000400007812 */ /* 0x000fc800078ec0ff */
[----:B------:R-:W-:Y:S01]  /*9b70*/  LOP3.LUT R0, R0, 0x3, R5, 0xf8, !PT ;  /* 0x0000000300007812 */ /* 0x000fe200078ef805 */
[----:B------:R-:W-:Y:S03]  /*9b80*/  BSSY.RECONVERGENT B0, `(.L_x_376) ;  /* 0x000004a000007945 */ /* 0x000fe60003800200 */
[----:B------:R-:W-:Y:S01]  /*9b90*/  LOP3.LUT R32, R0, 0x1, RZ, 0xc0, !PT ;  /* 0x0000000100207812 */ /* 0x000fe200078ec0ff */
[----:B------:R-:W-:Y:S01]  /*9ba0*/  BAR.SYNC.DEFER_BLOCKING 0x0 ;  /* 0x0000000000007b1d */ /* 0x000fe20000010000 */
[----:B--2---:R-:W-:-:S04]  /*9bb0*/  ISETP.LT.U32.AND P0, PT, R8, R14, PT ;  /* 0x0000000e0800720c */ /* 0x004fc80003f01070 */
[----:B------:R-:W-:-:S04]  /*9bc0*/  ISETP.LT.U32.AND.EX P0, PT, R9, R15, PT, P0 ;  /* 0x0000000f0900720c */ /* 0x000fc80003f01100 */
[----:B------:R-:W-:Y:S02]  /*9bd0*/  SEL R33, R8, R14, P0 ;  /* 0x0000000e08217207 */ /* 0x000fe40000000000 */
[----:B------:R-:W-:Y:S02]  /*9be0*/  SEL R34, R9, R15, P0 ;  /* 0x0000000f09227207 */ /* 0x000fe40000000000 */
[----:B------:R-:W-:Y:S02]  /*9bf0*/  IADD3 R4, P1, PT, R0, R33, RZ ;  /* 0x0000002100047210 */ /* 0x000fe40007f3e0ff */
[----:B------:R-:W-:Y:S02]  /*9c00*/  IADD3 R5, P0, PT, R33, 0x1, RZ ;  /* 0x0000000121057810 */ /* 0x000fe40007f1e0ff */
[----:B------:R-:W-:Y:S01]  /*9c10*/  IADD3 R16, P3, PT, RZ, R4, RZ ;  /* 0x00000004ff107210 */ /* 0x000fe20007f7e0ff */
[--C-:B------:R-:W-:Y:S01]  /*9c20*/  IMAD.X R7, RZ, RZ, R34.reuse, P1 ;  /* 0x000000ffff077224 */ /* 0x100fe200008e0622 */
[C---:B------:R-:W-:Y:S01]  /*9c30*/  ISETP.GT.U32.AND P1, PT, R8.reuse, R14, PT ;  /* 0x0000000e0800720c */ /* 0x040fe20003f24070 */
[----:B------:R-:W-:Y:S01]  /*9c40*/  IMAD.X R6, RZ, RZ, R34, P0 ;  /* 0x000000ffff067224 */ /* 0x000fe200000e0622 */
[----:B------:R-:W-:Y:S01]  /*9c50*/  ISETP.GT.U32.AND P2, PT, R5, R16, PT ;  /* 0x000000100500720c */ /* 0x000fe20003f44070 */
[----:B------:R-:W-:Y:S01]  /*9c60*/  IMAD.X R17, RZ, RZ, R7, P3 ;  /* 0x000000ffff117224 */ /* 0x000fe200018e0607 */
[----:B------:R-:W-:-:S02]  /*9c70*/  ISETP.GE.U32.AND P0, PT, R8, R14, PT ;  /* 0x0000000e0800720c */ /* 0x000fc40003f06070 */
[C---:B------:R-:W-:Y:S02]  /*9c80*/  ISETP.GT.U32.AND.EX P1, PT, R9.reuse, R15, PT, P1 ;  /* 0x0000000f0900720c */ /* 0x040fe40003f24110 */
[----:B------:R-:W-:Y:S02]  /*9c90*/  ISETP.GT.U32.AND.EX P2, PT, R6, R17, PT, P2 ;  /* 0x000000110600720c */ /* 0x000fe40003f44120 */
[CC--:B------:R-:W-:Y:S02]  /*9ca0*/  ISETP.GE.U32.AND.EX P0, PT, R9.reuse, R15.reuse, PT, P0 ;  /* 0x0000000f0900720c */ /* 0x0c0fe40003f06100 */
[----:B------:R-:W-:Y:S02]  /*9cb0*/  SEL R9, R9, R15, P1 ;  /* 0x0000000f09097207 */ /* 0x000fe40000800000 */
[----:B------:R-:W-:Y:S02]  /*9cc0*/  SEL R8, R8, R14, P1 ;  /* 0x0000000e08087207 */ /* 0x000fe40000800000 */
[----:B------:R-:W-:-:S02]  /*9cd0*/  SEL R15, R5, R16, P2 ;  /* 0x00000010050f7207 */ /* 0x000fc40001000000 */
[----:B------:R-:W-:Y:S02]  /*9ce0*/  IADD3 R27, P1, PT, R10, 0x8, RZ ;  /* 0x000000080a1b7810 */ /* 0x000fe40007f3e0ff */
[----:B------:R-:W-:Y:S02]  /*9cf0*/  IADD3 R16, P3, PT, R12, 0x8, RZ ;  /* 0x000000080c107810 */ /* 0x000fe40007f7e0ff */
[----:B------:R-:W-:Y:S01]  /*9d00*/  SEL R26, R6, R17, P2 ;  /* 0x00000011061a7207 */ /* 0x000fe20001000000 */
[----:B------:R-:W-:Y:S01]  /*9d10*/  IMAD.X R28, RZ, RZ, R11, P1 ;  /* 0x000000ffff1c7224 */ /* 0x000fe200008e060b */
[CC--:B------:R-:W-:Y:S01]  /*9d20*/  ISETP.GE.U32.AND P4, PT, R15.reuse, R8.reuse, PT ;  /* 0x000000080f00720c */ /* 0x0c0fe20003f86070 */
[----:B------:R-:W-:Y:S01]  /*9d30*/  IMAD.X R39, RZ, RZ, R13, P3 ;  /* 0x000000ffff277224 */ /* 0x000fe200018e060d */
[----:B------:R-:W-:Y:S01]  /*9d40*/  ISETP.GE.U32.AND P5, PT, R15, R8, PT ;  /* 0x000000080f00720c */ /* 0x000fe20003fa6070 */
[----:B------:R-:W-:Y:S01]  /*9d50*/  IMAD.SHL.U32 R14, R0, 0x4, RZ ;  /* 0x00000004000e7824 */ /* 0x000fe200078e00ff */
[----:B------:R-:W-:-:S02]  /*9d60*/  SEL R31, R16, R27, !P0 ;  /* 0x0000001b101f7207 */ /* 0x000fc40004000000 */
[----:B------:R-:W-:Y:S02]  /*9d70*/  ISETP.GE.U32.AND.EX P4, PT, R26, R9, PT, P4 ;  /* 0x000000091a00720c */ /* 0x000fe40003f86140 */
[----:B------:R-:W-:Y:S02]  /*9d80*/  SEL R45, R39, R28, !P0 ;  /* 0x0000001c272d7207 */ /* 0x000fe40004000000 */
[----:B------:R-:W-:Y:S02]  /*9d90*/  SEL R20, R10, R12, !P0 ;  /* 0x0000000c0a147207 */ /* 0x000fe40004000000 */
[----:B------:R-:W-:Y:S02]  /*9da0*/  SEL R22, R12, R10, !P0 ;  /* 0x0000000a0c167207 */ /* 0x000fe40004000000 */
[----:B------:R-:W-:Y:S02]  /*9db0*/  SEL R39, R28, R39, !P0 ;  /* 0x000000271c277207 */ /* 0x000fe40004000000 */
[----:B------:R-:W-:-:S02]  /*9dc0*/  ISETP.GE.U32.AND.EX P5, PT, R26, R9, PT, P5 ;  /* 0x000000091a00720c */ /* 0x000fc40003fa6150 */
[----:B------:R-:W-:Y:S02]  /*9dd0*/  LEA R18, P1, R4, R31, 0x3 ;  /* 0x0000001f04127211 */ /* 0x000fe400078218ff */
[C---:B------:R-:W-:Y:S02]  /*9de0*/  LOP3.LUT R12, R14.reuse, 0x20, RZ, 0xfc, !PT ;  /* 0x000000200e0c7812 */ /* 0x040fe400078efcff */
[C---:B------:R-:W-:Y:S02]  /*9df0*/  LOP3.LUT R30, R14.reuse, 0x60, RZ, 0xfc, !PT ;  /* 0x000000600e1e7812 */ /* 0x040fe400078efcff */
[C---:B------:R-:W-:Y:S02]  /*9e00*/  LOP3.LUT R28, R14.reuse, 0x40, RZ, 0xfc, !PT ;  /* 0x000000400e1c7812 */ /* 0x040fe400078efcff */
[----:B------:R-:W-:Y:S02]  /*9e10*/  SEL R17, R27, R16, !P0 ;  /* 0x000000101b117207 */ /* 0x000fe40004000000 */
[----:B------:R-:W-:-:S02]  /*9e20*/  LOP3.LUT R14, R14, 0x18, RZ, 0xc0, !PT ;  /* 0x000000180e0e7812 */ /* 0x000fc400078ec0ff */
[----:B------:R-:W-:Y:S02]  /*9e30*/  LEA.HI.X R19, R4, R45, R7, 0x3, P1 ;  /* 0x0000002d04137211 */ /* 0x000fe400008f1c07 */
[----:B------:R-:W-:Y:S02]  /*9e40*/  SEL R21, R11, R13, !P0 ;  /* 0x0000000d0b157207 */ /* 0x000fe40004000000 */
[----:B------:R-:W-:Y:S01]  /*9e50*/  SEL R23, R13, R11, !P0 ;  /* 0x0000000b0d177207 */ /* 0x000fe20004000000 */
[----:B------:R0:W5:Y:S01]  /*9e60*/  @!P4 LD.E.64 R24, desc[UR10][R18.64] ;  /* 0x0000000a1218c980 */ /* 0x000162000c101b00 */
[----:B------:R-:W-:Y:S02]  /*9e70*/  IADD3 R11, P2, PT, R14, R17, RZ ;  /* 0x000000110e0b7210 */ /* 0x000fe40007f5e0ff */
[----:B------:R-:W-:Y:S01]  /*9e80*/  LOP3.LUT R12, R12, 0x38, RZ, 0xc0, !PT ;  /* 0x000000380c0c7812 */ /* 0x000fe200078ec0ff */
[----:B------:R0:W-:Y:S01]  /*9e90*/  @!P4 ST.E.64 desc[UR10][R18.64], RZ ;  /* 0x000000ff1200c985 */ /* 0x0001e2000c101b0a */
[----:B------:R-:W-:Y:S01]  /*9ea0*/  LOP3.LUT R30, R30, 0x78, RZ, 0xc0, !PT ;  /* 0x000000781e1e7812 */ /* 0x000fe200078ec0ff */
[----:B------:R-:W-:Y:S01]  /*9eb0*/  IMAD.X R15, RZ, RZ, R39, P2 ;  /* 0x000000ffff0f7224 */ /* 0x000fe200010e0627 */
[----:B------:R-:W-:Y:S01]  /*9ec0*/  LOP3.LUT R28, R28, 0x58, RZ, 0xc0, !PT ;  /* 0x000000581c1c7812 */ /* 0x000fe200078ec0ff */
[----:B------:R-:W-:Y:S01]  /*9ed0*/  BAR.SYNC.DEFER_BLOCKING 0x0 ;  /* 0x0000000000007b1d */ /* 0x000fe20000010000 */
[----:B------:R-:W-:-:S02]  /*9ee0*/  IADD3 R13, P3, PT, R14, R31, RZ ;  /* 0x0000001f0e0d7210 */ /* 0x000fc40007f7e0ff */
[----:B------:R-:W-:Y:S02]  /*9ef0*/  IADD3 R10, P0, PT, R12, R31, RZ ;  /* 0x0000001f0c0a7210 */ /* 0x000fe40007f1e0ff */
[-C--:B------:R-:W-:Y:S02]  /*9f00*/  IADD3 R14, P6, PT, R30, R17.reuse, RZ ;  /* 0x000000111e0e7210 */ /* 0x080fe40007fde0ff */
[-C--:B------:R-:W-:Y:S02]  /*9f10*/  IADD3 R12, P1, PT, R12, R17.reuse, RZ ;  /* 0x000000110c0c7210 */ /* 0x080fe40007f3e0ff */
[----:B------:R-:W-:Y:S01]  /*9f20*/  IADD3 R16, P2, PT, R28, R17, RZ ;  /* 0x000000111c107210 */ /* 0x000fe20007f5e0ff */
[----:B------:R-:W-:Y:S01]  /*9f30*/  IMAD.X R17, RZ, RZ, R45, P3 ;  /* 0x000000ffff117224 */ /* 0x000fe200018e062d */
[----:B------:R-:W-:Y:S02]  /*9f40*/  IADD3 R30, P3, PT, R30, R31, RZ ;  /* 0x0000001f1e1e7210 */ /* 0x000fe40007f7e0ff */
[C---:B------:R-:W-:Y:S01]  /*9f50*/  SHF.L.U64.HI R34, R33.reuse, 0x3, R34 ;  /* 0x0000000321227819 */ /* 0x040fe20000010222 */
[----:B------:R-:W-:Y:S01]  /*9f60*/  IMAD.SHL.U32 R33, R33, 0x8, RZ ;  /* 0x0000000821217824 */ /* 0x000fe200078e00ff */
[----:B------:R-:W-:-:S02]  /*9f70*/  P2R R35, PR, RZ, 0x40 ;  /* 0x00000040ff237803 */ /* 0x000fc40000000000 */
[----:B------:R-:W-:Y:S01]  /*9f80*/  IADD3 R31, P4, PT, R28, R31, RZ ;  /* 0x0000001f1c1f7210 */ /* 0x000fe20007f9e0ff */
[----:B0-----:R-:W-:-:S12]  /*9f90*/  @P5 BRA `(.L_x_377) ;  /* 0x0000000000205947 */ /* 0x001fd80003800000 */
[----:B------:R-:W-:-:S04]  /*9fa0*/  ISETP.NE.U32.AND P5, PT, R32, RZ, PT ;  /* 0x000000ff2000720c */ /* 0x000fc80003fa5070 */
[----:B------:R-:W-:-:S13]  /*9fb0*/  ISETP.NE.AND.EX P5, PT, RZ, RZ, PT, P5 ;  /* 0x000000ffff00720c */ /* 0x000fda0003fa5350 */
[----:B------:R-:W-:-:S05]  /*9fc0*/  @!P5 IADD3 R28, P6, PT, R11, R33, RZ ;  /* 0x000000210b1cd210 */ /* 0x000fca0007fde0ff */
[----:B------:R-:W-:Y:S01]  /*9fd0*/  @!P5 IMAD.X R29, R15, 0x1, R34, P6 ;  /* 0x000000010f1dd824 */ /* 0x000fe200030e0622 */
[----:B------:R-:W-:-:S04]  /*9fe0*/  @P5 IADD3 R26, P6, PT, R13, R33, RZ ;  /* 0x000000210d1a5210 */ /* 0x000fc80007fde0ff */
[----:B-----5:R0:W-:Y:S01]  /*9ff0*/  @!P5 ST.E.64 desc[UR10][R28.64], R24 ;  /* 0x000000181c00d985 */ /* 0x0201e2000c101b0a */
[----:B------:R-:W-:-:S05]  /*a000*/  @P5 IMAD.X R27, R17, 0x1, R34, P6 ;  /* 0x00000001111b5824 */ /* 0x000fca00030e0622 */
[----:B------:R0:W-:Y:S03]  /*a010*/  @P5 ST.E.64 desc[UR10][R26.64], R24 ;  /* 0x000000181a005985 */ /* 0x0001e6000c101b0a */
.L_x_377:
[----:B------:R-:W-:Y:S05]  /*a020*/  BSYNC.RECONVERGENT B0 ;  /* 0x0000000000007941 */ /* 0x000fea0003800200 */
.L_x_376:
[C---:B0-----:R-:W-:Y:S01]  /*a030*/  IADD3 R26, P5, PT, R4.reuse, 0x8, RZ ;  /* 0x00000008041a7810 */ /* 0x041fe20007fbe0ff */
[----:B------:R-:W-:Y:S01]  /*a040*/  IMAD.X R41, RZ, RZ, R45, P0 ;  /* 0x000000ffff297224 */ /* 0x000fe200000e062d */
[----:B------:R-:W-:Y:S01]  /*a050*/  ISETP.NE.AND P6, PT, R35, RZ, PT ;  /* 0x000000ff2300720c */ /* 0x000fe20003fc5270 */
[----:B------:R-:W-:Y:S01]  /*a060*/  IMAD.X R35, RZ, RZ, R39, P1 ;  /* 0x000000ffff237224 */ /* 0x000fe200008e0627 */
[C---:B------:R-:W-:Y:S01]  /*a070*/  ISETP.GT.U32.AND P1, PT, R5.reuse, R26, PT ;  /* 0x0000001a0500720c */ /* 0x040fe20003f24070 */
[----:B------:R-:W-:Y:S01]  /*a080*/  IMAD.X R29, RZ, RZ, R7, P5 ;  /* 0x000000ffff1d7224 */ /* 0x000fe200028e0607 */
[C---:B------:R-:W-:Y:S01]  /*a090*/  IADD3 R28, P5, PT, R4.reuse, 0x10, RZ ;  /* 0x00000010041c7810 */ /* 0x040fe20007fbe0ff */
[--C-:B------:R-:W-:Y:S01]  /*a0a0*/  IMAD.X R37, RZ, RZ, R39.reuse, P6 ;  /* 0x000000ffff257224 */ /* 0x100fe200030e0627 */
[----:B------:R-:W-:Y:S01]  /*a0b0*/  IADD3 R38, P0, PT, R4, 0x18, RZ ;  /* 0x0000001804267810 */ /* 0x000fe20007f1e0ff */
[----:B------:R-:W-:Y:S01]  /*a0c0*/  IMAD.X R39, RZ, RZ, R39, P2 ;  /* 0x000000ffff277224 */ /* 0x000fe200010e0627 */
[CC--:B------:R-:W-:Y:S01]  /*a0d0*/  ISETP.GT.U32.AND.EX P1, PT, R6.reuse, R29.reuse, PT, P1 ;  /* 0x0000001d0600720c */ /* 0x0c0fe20003f24110 */
[--C-:B------:R-:W-:Y:S01]  /*a0e0*/  IMAD.X R40, RZ, RZ, R7.reuse, P5 ;  /* 0x000000ffff287224 */ /* 0x100fe200028e0607 */
[C---:B------:R-:W-:Y:S01]  /*a0f0*/  ISETP.GT.U32.AND P6, PT, R5.reuse, R28, PT ;  /* 0x0000001c0500720c */ /* 0x040fe20003fc4070 */
[----:B------:R-:W-:Y:S01]  /*a100*/  IMAD.X R36, RZ, RZ, R7, P0 ;  /* 0x000000ffff247224 */ /* 0x000fe200000e0607 */
[----:B------:R-:W-:Y:S01]  /*a110*/  SEL R27, R5, R26, P1 ;  /* 0x0000001a051b7207 */ /* 0x000fe20000800000 */
[----:B------:R-:W-:Y:S01]  /*a120*/  BSSY.RECONVERGENT B0, `(.L_x_378) ;  /* 0x0000013000007945 */ /* 0x000fe20003800200 */
[----:B------:R-:W-:Y:S01]  /*a130*/  SEL R26, R6, R29, P1 ;  /* 0x0000001d061a7207 */ /* 0x000fe20000800000 */
[----:B------:R-:W-:Y:S01]  /*a140*/  IMAD.X R43, RZ, RZ, R45, P3 ;  /* 0x000000ffff2b7224 */ /* 0x000fe200018e062d */
[----:B------:R-:W-:-:S02]  /*a150*/  ISETP.GE.U32.AND P5, PT, R27, R8, PT ;  /* 0x000000081b00720c */ /* 0x000fc40003fa6070 */
[----:B------:R-:W-:Y:S02]  /*a160*/  ISETP.GT.U32.AND P0, PT, R5, R38, PT ;  /* 0x000000260500720c */ /* 0x000fe40003f04070 */
[----:B------:R-:W-:Y:S02]  /*a170*/  ISETP.GE.U32.AND.EX P5, PT, R26, R9, PT, P5 ;  /* 0x000000091a00720c */ /* 0x000fe40003fa6150 */
[C---:B------:R-:W-:Y:S02]  /*a180*/  ISETP.GT.U32.AND.EX P6, PT, R6.reuse, R40, PT, P6 ;  /* 0x000000280600720c */ /* 0x040fe40003fc4160 */
[----:B------:R-:W-:Y:S02]  /*a190*/  ISETP.GT.U32.AND.EX P0, PT, R6, R36, PT, P0 ;  /* 0x000000240600720c */ /* 0x000fe40003f04100 */
[----:B------:R-:W-:Y:S02]  /*a1a0*/  ISETP.GE.U32.AND P2, PT, R27, R8, PT ;  /* 0x000000081b00720c */ /* 0x000fe40003f46070 */
[----:B------:R-:W-:-:S02]  /*a1b0*/  SEL R27, R5, R28, P6 ;  /* 0x0000001c051b7207 */ /* 0x000fc40003000000 */
[----:B------:R-:W-:Y:S02]  /*a1c0*/  SEL R38, R5, R38, P0 ;  /* 0x0000002605267207 */ /* 0x000fe40000000000 */
[----:B------:R-:W-:Y:S02]  /*a1d0*/  SEL R40, R6, R40, P6 ;  /* 0x0000002806287207 */ /* 0x000fe40003000000 */
[CC--:B------:R-:W-:Y:S02]  /*a1e0*/  ISETP.GE.U32.AND P3, PT, R27.reuse, R8.reuse, PT ;  /* 0x000000081b00720c */ /* 0x0c0fe40003f66070 */
[-C--:B------:R-:W-:Y:S02]  /*a1f0*/  ISETP.GE.U32.AND P1, PT, R27, R8.reuse, PT ;  /* 0x000000081b00720c */ /* 0x080fe40003f26070 */
[----:B------:R-:W-:Y:S02]  /*a200*/  ISETP.GE.U32.AND.EX P2, PT, R26, R9, PT, P2 ;  /* 0x000000091a00720c */ /* 0x000fe40003f46120 */
[----:B------:R-:W-:Y:S01]  /*a210*/  ISETP.GE.U32.AND P6, PT, R38, R8, PT ;  /* 0x000000082600720c */ /* 0x000fe20003fc6070 */
[----:B------:R-:W-:-:S12]  /*a220*/  @P5 BRA `(.L_x_379) ;  /* 0x0000000000085947 */ /* 0x000fd80003800000 */
[----:B-----5:R0:W5:Y:S04]  /*a230*/  LD.E.64 R24, desc[UR10][R18.64+0x40] ;  /* 0x0000400a12187980 */ /* 0x020168000c101b00 */
[----:B------:R0:W-:Y:S02]  /*a240*/  ST.E.64 desc[UR10][R18.64+0x40], RZ ;  /* 0x000040ff12007985 */ /* 0x0001e4000c101b0a */
.L_x_379:
[----:B------:R-:W-:Y:S05]  /*a250*/  BSYNC.RECONVERGENT B0 ;  /* 0x0000000000007941 */ /* 0x000fea0003800200 */
.L_x_378:
[----:B------:R-:W-:Y:S06]  /*a260*/  BAR.SYNC.DEFER_BLOCKING 0x0 ;  /* 0x0000000000007b1d */ /* 0x000fec0000010000 */
[----:B------:R-:W-:Y:S04]  /*a270*/  BSSY.RECONVERGENT B0, `(.L_x_380) ;  /* 0x000000a000007945 */ /* 0x000fe80003800200 */
[----:B------:R-:W-:Y:S05]  /*a280*/  @P2 BRA `(.L_x_381) ;  /* 0x0000000000202947 */ /* 0x000fea0003800000 */
[----:B------:R-:W-:-:S04]  /*a290*/  ISETP.NE.U32.AND P2, PT, R32, RZ, PT ;  /* 0x000000ff2000720c */ /* 0x000fc80003f45070 */
[----:B------:R-:W-:-:S13]  /*a2a0*/  ISETP.NE.AND.EX P2, PT, RZ, RZ, PT, P2 ;  /* 0x000000ffff00720c */ /* 0x000fda0003f45320 */
[----:B------:R-:W-:-:S05]  /*a2b0*/  @P2 IADD3 R28, P5, PT, R10, R33, RZ ;  /* 0x000000210a1c2210 */ /* 0x000fca0007fbe0ff */
[----:B------:R-:W-:Y:S01]  /*a2c0*/  @P2 IMAD.X R29, R41, 0x1, R34, P5 ;  /* 0x00000001291d2824 */ /* 0x000fe200028e0622 */
[----:B------:R-:W-:-:S04]  /*a2d0*/  @!P2 IADD3 R26, P5, PT, R12, R33, RZ ;  /* 0x000000210c1aa210 */ /* 0x000fc80007fbe0ff */
[----:B-----5:R1:W-:Y:S01]  /*a2e0*/  @P2 ST.E.64 desc[UR10][R28.64], R24 ;  /* 0x000000181c002985 */ /* 0x0203e2000c101b0a */
[----:B------:R-:W-:-:S05]  /*a2f0*/  @!P2 IMAD.X R27, R35, 0x1, R34, P5 ;  /* 0x00000001231ba824 */ /* 0x000fca00028e0622 */
[----:B------:R1:W-:Y:S03]  /*a300*/  @!P2 ST.E.64 desc[UR10][R26.64], R24 ;  /* 0x000000181a00a985 */ /* 0x0003e6000c101b0a */
.L_x_381:
[----:B------:R-:W-:Y:S05]  /*a310*/  BSYNC.RECONVERGENT B0 ;  /* 0x0000000000007941 */ /* 0x000fea0003800200 */
.L_x_380:
[-C--:B------:R-:W-:Y:S01]  /*a320*/  ISETP.GE.U32.AND.EX P1, PT, R40, R9.reuse, PT, P1 ;  /* 0x000000092800720c */ /* 0x080fe20003f26110 */
[----:B------:R-:W-:Y:S01]  /*a330*/  IMAD.X R45, RZ, RZ, R45, P4 ;  /* 0x000000ffff2d7224 */ /* 0x000fe200020e062d */
[----:B------:R-:W-:Y:S01]  /*a340*/  IADD3 R42, P5, PT, R4, 0x20, RZ ;  /* 0x00000020042a7810 */ /* 0x000fe20007fbe0ff */
[----:B------:R-:W-:Y:S01]  /*a350*/  BSSY.RECONVERGENT B0, `(.L_x_382) ;  /* 0x000000b000007945 */ /* 0x000fe20003800200 */
[----:B------:R-:W-:Y:S02]  /*a360*/  ISETP.GE.U32.AND P2, PT, R38, R8, PT ;  /* 0x000000082600720c */ /* 0x000fe40003f46070 */
[----:B------:R-:W-:Y:S01]  /*a370*/  ISETP.GT.U32.AND P4, PT, R5, R42, PT ;  /* 0x0000002a0500720c */ /* 0x000fe20003f84070 */
[----:B------:R-:W-:Y:S01]  /*a380*/  IMAD.X R38, RZ, RZ, R7, P5 ;  /* 0x000000ffff267224 */ /* 0x000fe200028e0607 */
[----:B------:R-:W-:Y:S02]  /*a390*/  ISETP.GE.U32.AND.EX P3, PT, R40, R9, PT, P3 ;  /* 0x000000092800720c */ /* 0x000fe40003f66130 */
[----:B------:R-:W-:-:S02]  /*a3a0*/  IADD3 R40, P5, PT, R4, 0x28, RZ ;  /* 0x0000002804287810 */ /* 0x000fc40007fbe0ff */
[----:B------:R-:W-:-:S04]  /*a3b0*/  ISETP.GT.U32.AND.EX P4, PT, R6, R38, PT, P4 ;  /* 0x000000260600720c */ /* 0x000fc80003f84140 */
[----:B------:R-:W-:Y:S01]  /*a3c0*/  SEL R42, R5, R42, P4 ;  /* 0x0000002a052a7207 */ /* 0x000fe20002000000 */
[----:B------:R-:W-:Y:S08]  /*a3d0*/  @P1 BRA `(.L_x_383) ;  /* 0x0000000000081947 */ /* 0x000ff00003800000 */
[----:B-1---5:R2:W5:Y:S04]  /*a3e0*/  LD.E.64 R24, desc[UR10][R18.64+0x80] ;  /* 0x0000800a12187980 */ /* 0x022568000c101b00 */
[----:B------:R2:W-:Y:S02]  /*a3f0*/  ST.E.64 desc[UR10][R18.64+0x80], RZ ;  /* 0x000080ff12007985 */ /* 0x0005e4000c101b0a */
.L_x_383:
[----:B------:R-:W-:Y:S05]  /*a400*/  BSYNC.RECONVERGENT B0 ;  /* 0x0000000000007941 */ /* 0x000fea0003800200 */
.L_x_382:
[----:B------:R-:W-:Y:S06]  /*a410*/  BAR.SYNC.DEFER_BLOCKING 0x0 ;  /* 0x0000000000007b1d */ /* 0x000fec0000010000 */
[----:B------:R-:W-:Y:S04]  /*a420*/  BSSY.RECONVERGENT B0, `(.L_x_384) ;  /* 0x000000a000007945 */ /* 0x000fe80003800200 */
[----:B------:R-:W-:Y:S05]  /*a430*/  @P3 BRA `(.L_x_385) ;  /* 0x0000000000203947 */ /* 0x000fea0003800000 */
[----:B------:R-:W-:-:S04]  /*a440*/  ISETP.NE.U32.AND P1, PT, R32, RZ, PT ;  /* 0x000000ff2000720c */ /* 0x000fc80003f25070 */
[----:B------:R-:W-:-:S13]  /*a450*/  ISETP.NE.AND.EX P1, PT, RZ, RZ, PT, P1 ;  /* 0x000000ffff00720c */ /* 0x000fda0003f25310 */
[----:B-1----:R-:W-:-:S05]  /*a460*/  @P1 IADD3 R28, P3, PT, R31, R33, RZ ;  /* 0x000000211f1c1210 */ /* 0x002fca0007f7e0ff */
[----:B------:R-:W-:Y:S01]  /*a470*/  @P1 IMAD.X R29, R45, 0x1, R34, P3 ;  /* 0x000000012d1d1824 */ /* 0x000fe200018e0622 */
[----:B------:R-:W-:-:S04]  /*a480*/  @!P1 IADD3 R26, P3, PT, R16, R33, RZ ;  /* 0x00000021101a9210 */ /* 0x000fc80007f7e0ff */
[----:B-----5:R3:W-:Y:S01]  /*a490*/  @P1 ST.E.64 desc[UR10][R28.64], R24 ;  /* 0x000000181c001985 */ /* 0x0207e2000c101b0a */
[----:B------:R-:W-:-:S05]  /*a4a0*/  @!P1 IMAD.X R27, R39, 0x1, R34, P3 ;  /* 0x00000001271b9824 */ /* 0x000fca00018e0622 */
[----:B------:R3:W-:Y:S03]  /*a4b0*/  @!P1 ST.E.64 desc[UR10][R26.64], R24 ;  /* 0x000000181a009985 */ /* 0x0007e6000c101b0a */
.L_x_385:
[----:B------:R-:W-:Y:S05]  /*a4c0*/  BSYNC.RECONVERGENT B0 ;  /* 0x0000000000007941 */ /* 0x000fea0003800200 */
.L_x_384:
[----:B-1-3--:R-:W-:Y:S01]  /*a4d0*/  IMAD.X R27, RZ, RZ, R7, P5 ;  /* 0x000000ffff1b7224 */ /* 0x00afe200028e0607 */
[----:B------:R-:W-:Y:S01]  /*a4e0*/  SEL R26, R6, R36, P0 ;  /* 0x00000024061a7207 */ /* 0x000fe20000000000 */
[----:B------:R-:W-:Y:S01]  /*a4f0*/  BSSY.RECONVERGENT B0, `(.L_x_386) ;  /* 0x0000015000007945 */ /* 0x000fe20003800200 */
[----:B------:R-:W-:Y:S02]  /*a500*/  ISETP.GT.U32.AND P1, PT, R5, R40, PT ;  /* 0x000000280500720c */ /* 0x000fe40003f24070 */
[CC--:B------:R-:W-:Y:S02]  /*a510*/  ISETP.GE.U32.AND P3, PT, R42.reuse, R8.reuse, PT ;  /* 0x000000082a00720c */ /* 0x0c0fe40003f66070 */
[----:B------:R-:W-:Y:S02]  /*a520*/  ISETP.GE.U32.AND P5, PT, R42, R8, PT ;  /* 0x000000082a00720c */ /* 0x000fe40003fa6070 */
[----:B------:R-:W-:Y:S02]  /*a530*/  ISETP.GE.U32.AND.EX P2, PT, R26, R9, PT, P2 ;  /* 0x000000091a00720c */ /* 0x000fe40003f46120 */
[----:B------:R-:W-:-:S02]  /*a540*/  ISETP.GT.U32.AND.EX P1, PT, R6, R27, PT, P1 ;  /* 0x0000001b0600720c */ /* 0x000fc40003f24110 */
[----:B------:R-:W-:Y:S02]  /*a550*/  IADD3 R42, P0, PT, R4, 0x30, RZ ;  /* 0x00000030042a7810 */ /* 0x000fe40007f1e0ff */
[C---:B------:R-:W-:Y:S02]  /*a560*/  SEL R29, R5.reuse, R40, P1 ;  /* 0x00000028051d7207 */ /* 0x040fe40000800000 */
[C---:B------:R-:W-:Y:S01]  /*a570*/  SEL R36, R6.reuse, R38, P4 ;  /* 0x0000002606247207 */ /* 0x040fe20002000000 */
[----:B------:R-:W-:Y:S01]  /*a580*/  IMAD.X R38, RZ, RZ, R7, P0 ;  /* 0x000000ffff267224 */ /* 0x000fe200000e0607 */
[----:B------:R-:W-:Y:S02]  /*a590*/  SEL R40, R6, R27, P1 ;  /* 0x0000001b06287207 */ /* 0x000fe40000800000 */
[----:B------:R-:W-:Y:S02]  /*a5a0*/  ISETP.GT.U32.AND P1, PT, R5, R42, PT ;  /* 0x0000002a0500720c */ /* 0x000fe40003f24070 */
[----:B------:R-:W-:-:S02]  /*a5b0*/  ISETP.GE.U32.AND P4, PT, R29, R8, PT ;  /* 0x000000081d00720c */ /* 0x000fc40003f86070 */
[----:B------:R-:W-:Y:S02]  /*a5c0*/  ISETP.GT.U32.AND.EX P1, PT, R6, R38, PT, P1 ;  /* 0x000000260600720c */ /* 0x000fe40003f24110 */
[----:B------:R-:W-:Y:S02]  /*a5d0*/  ISETP.GE.U32.AND P0, PT, R29, R8, PT ;  /* 0x000000081d00720c */ /* 0x000fe40003f06070 */
[-C--:B------:R-:W-:Y:S02]  /*a5e0*/  ISETP.GE.U32.AND.EX P6, PT, R26, R9.reuse, PT, P6 ;  /* 0x000000091a00720c */ /* 0x080fe40003fc6160 */
[----:B------:R-:W-:Y:S02]  /*a5f0*/  ISETP.GE.U32.AND.EX P5, PT, R36, R9, PT, P5 ;  /* 0x000000092400720c */ /* 0x000fe40003fa6150 */
[----:B------:R-:W-:Y:S01]  /*a600*/  SEL R42, R5, R42, P1 ;  /* 0x0000002a052a7207 */ /* 0x000fe20000800000 */
[----:B------:R-:W-:Y:S10]  /*a610*/  @P2 BRA `(.L_x_387) ;  /* 0x0000000000082947 */ /* 0x000ff40003800000 */
[----:B-----5:R1:W5:Y:S04]  /*a620*/  LD.E.64 R24, desc[UR10][R18.64+0xc0] ;  /* 0x0000c00a12187980 */ /* 0x020368000c101b00 */
[----:B------:R1:W-:Y:S02]  /*a630*/  ST.E.64 desc[UR10][R18.64+0xc0], RZ ;  /* 0x0000c0ff12007985 */ /* 0x0003e4000c101b0a */
.L_x_387:
[----:B------:R-:W-:Y:S05]  /*a640*/  BSYNC.RECONVERGENT B0 ;  /* 0x0000000000007941 */ /* 0x000fea0003800200 */
.L_x_386:
        /* <DEDUP_REMOVED lines=11> */
.L_x_389:
[----:B------:R-:W-:Y:S05]  /*a700*/  BSYNC.RECONVERGENT B0 ;  /* 0x0000000000007941 */ /* 0x000fea0003800200 */
.L_x_388:
[-C--:B------:R-:W-:Y:S01]  /*a710*/  ISETP.GE.U32.AND.EX P3, PT, R36, R9.reuse, PT, P3 ;  /* 0x000000092400720c */ /* 0x080fe20003f66130 */
[----:B---3-5:R3:W5:Y:S01]  /*a720*/  @!P5 LD.E.64 R24, desc[UR10][R18.64+0x100] ;  /* 0x0001000a1218d980 */ /* 0x028762000c101b00 */
[CC--:B------:R-:W-:Y:S02]  /*a730*/  ISETP.GE.U32.AND P2, PT, R42.reuse, R8.reuse, PT ;  /* 0x000000082a00720c */ /* 0x0c0fe40003f46070 */
[----:B------:R-:W-:Y:S02]  /*a740*/  ISETP.GE.U32.AND P6, PT, R42, R8, PT ;  /* 0x000000082a00720c */ /* 0x000fe40003fc6070 */
[----:B------:R-:W-:Y:S01]  /*a750*/  SEL R38, R6, R38, P1 ;  /* 0x0000002606267207 */ /* 0x000fe20000800000 */
[----:B------:R3:W-:Y:S01]  /*a760*/  @!P5 ST.E.64 desc[UR10][R18.64+0x100], RZ ;  /* 0x000100ff1200d985 */ /* 0x0007e2000c101b0a */
[----:B------:R-:W-:Y:S01]  /*a770*/  BSSY.RECONVERGENT B0, `(.L_x_390) ;  /* 0x0000012000007945 */ /* 0x000fe20003800200 */
[----:B------:R-:W-:Y:S01]  /*a780*/  BAR.SYNC.DEFER_BLOCKING 0x0 ;  /* 0x0000000000007b1d */ /* 0x000fe20000010000 */
[----:B------:R-:W-:-:S02]  /*a790*/  ISETP.GE.U32.AND.EX P2, PT, R38, R9, PT, P2 ;  /* 0x000000092600720c */ /* 0x000fc40003f46120 */
[-C--:B------:R-:W-:Y:S02]  /*a7a0*/  ISETP.GE.U32.AND.EX P6, PT, R38, R9.reuse, PT, P6 ;  /* 0x000000092600720c */ /* 0x080fe40003fc6160 */
[----:B------:R-:W-:Y:S02]  /*a7b0*/  IADD3 R38, P5, PT, R33, 0x80, RZ ;  /* 0x0000008021267810 */ /* 0x000fe40007fbe0ff */
[CC--:B------:R-:W-:Y:S02]  /*a7c0*/  ISETP.GE.U32.AND.EX P4, PT, R40.reuse, R9.reuse, PT, P4 ;  /* 0x000000092800720c */ /* 0x0c0fe40003f86140 */
[----:B------:R-:W-:Y:S01]  /*a7d0*/  ISETP.GE.U32.AND.EX P0, PT, R40, R9, PT, P0 ;  /* 0x000000092800720c */ /* 0x000fe20003f06100 */
[----:B------:R-:W-:Y:S01]  /*a7e0*/  IMAD.X R40, RZ, RZ, R34, P5 ;  /* 0x000000ffff287224 */ /* 0x000fe200028e0622 */
[----:B------:R-:W-:Y:S01]  /*a7f0*/  IADD3 R36, P1, PT, R4, 0x38, RZ ;  /* 0x0000003804247810 */ /* 0x000fe20007f3e0ff */
[----:B---3--:R-:W-:-:S12]  /*a800*/  @P3 BRA `(.L_x_391) ;  /* 0x0000000000203947 */ /* 0x008fd80003800000 */
        /* <DEDUP_REMOVED lines=8> */
.L_x_391:
[----:B------:R-:W-:Y:S05]  /*a890*/  BSYNC.RECONVERGENT B0 ;  /* 0x0000000000007941 */ /* 0x000fea0003800200 */
.L_x_390:
[----:B------:R-:W-:Y:S01]  /*a8a0*/  BSSY.RECONVERGENT B0, `(.L_x_392) ;  /* 0x0000006000007945 */ /* 0x000fe20003800200 */
[----:B------:R-:W-:Y:S02]  /*a8b0*/  ISETP.GT.U32.AND P3, PT, R5, R36, PT ;  /* 0x000000240500720c */ /* 0x000fe40003f64070 */
[----:B------:R-:W-:Y:S01]  /*a8c0*/  IADD3 R42, P5, PT, R4, 0x40, RZ ;  /* 0x00000040042a7810 */ /* 0x000fe20007fbe0ff */
[----:B------:R-:W-:-:S12]  /*a8d0*/  @P0 BRA `(.L_x_393) ;  /* 0x0000000000080947 */ /* 0x000fd80003800000 */
[----:B---3-5:R4:W5:Y:S04]  /*a8e0*/  LD.E.64 R24, desc[UR10][R18.64+0x140] ;  /* 0x0001400a12187980 */ /* 0x028968000c101b00 */
[----:B------:R4:W-:Y:S02]  /*a8f0*/  ST.E.64 desc[UR10][R18.64+0x140], RZ ;  /* 0x000140ff12007985 */ /* 0x0009e4000c101b0a */
.L_x_393:
[----:B------:R-:W-:Y:S05]  /*a900*/  BSYNC.RECONVERGENT B0 ;  /* 0x0000000000007941 */ /* 0x000fea0003800200 */
.L_x_392:
[----:B------:R-:W-:Y:S06]  /*a910*/  BAR.SYNC.DEFER_BLOCKING 0x0 ;  /* 0x0000000000007b1d */ /* 0x000fec0000010000 */
[----:B------:R-:W-:Y:S04]  /*a920*/  BSSY.RECONVERGENT B0, `(.L_x_394) ;  /* 0x000000a000007945 */ /* 0x000fe80003800200 */
[----:B------:R-:W-:Y:S05]  /*a930*/  @P4 BRA `(.L_x_395) ;  /* 0x0000000000204947 */ /* 0x000fea0003800000 */
[----:B------:R-:W-:-:S04]  /*a940*/  ISETP.NE.U32.AND P0, PT, R32, RZ, PT ;  /* 0x000000ff2000720c */ /* 0x000fc80003f05070 */
[----:B------:R-:W-:-:S13]  /*a950*/  ISETP.NE.AND.EX P0, PT, RZ, RZ, PT, P0 ;  /* 0x000000ffff00720c */ /* 0x000fda0003f05300 */
[----:B---3--:R-:W-:-:S05]  /*a960*/  @P0 IADD3 R28, P4, PT, R38, R10, RZ ;  /* 0x0000000a261c0210 */ /* 0x008fca0007f9e0ff */
[----:B------:R-:W-:Y:S01]  /*a970*/  @P0 IMAD.X R29, R40, 0x1, R41, P4 ;  /* 0x00000001281d0824 */ /* 0x000fe200020e0629 */
[----:B------:R-:W-:-:S04]  /*a980*/  @!P0 IADD3 R26, P4, PT, R38, R12, RZ ;  /* 0x0000000c261a8210 */ /* 0x000fc80007f9e0ff */
[----:B-----5:R3:W-:Y:S01]  /*a990*/  @P0 ST.E.64 desc[UR10][R28.64], R24 ;  /* 0x000000181c000985 */ /* 0x0207e2000c101b0a */
[----:B------:R-:W-:-:S05]  /*a9a0*/  @!P0 IMAD.X R27, R40, 0x1, R35, P4 ;  /* 0x00000001281b8824 */ /* 0x000fca00020e0623 */
[----:B------:R3:W-:Y:S03]  /*a9b0*/  @!P0 ST.E.64 desc[UR10][R26.64], R24 ;  /* 0x000000181a008985 */ /* 0x0007e6000c101b0a */
.L_x_395:
[----:B------:R-:W-:Y:S05]  /*a9c0*/  BSYNC.RECONVERGENT B0 ;  /* 0x0000000000007941 */ /* 0x000fea0003800200 */
.L_x_394:
[----:B------:R-:W-:Y:S01]  /*a9d0*/  BSSY.RECONVERGENT B0, `(.L_x_396) ;  /* 0x0000005000007945 */ /* 0x000fe20003800200 */
[----:B------:R-:W-:-:S03]  /*a9e0*/  ISETP.GT.U32.AND P0, PT, R5, R42, PT ;  /* 0x0000002a0500720c */ /* 0x000fc60003f04070 */
[----:B------:R-:W-:Y:S10]  /*a9f0*/  @P6 BRA `(.L_x_397) ;  /* 0x0000000000086947 */ /* 0x000ff40003800000 */
[----:B---3-5:R3:W5:Y:S04]  /*aa00*/  LD.E.64 R24, desc[UR10][R18.64+0x180] ;  /* 0x0001800a12187980 */ /* 0x028768000c101b00 */
[----:B------:R3:W-:Y:S02]  /*aa10*/  ST.E.64 desc[UR10][R18.64+0x180], RZ ;  /* 0x000180ff12007985 */ /* 0x0007e4000c101b0a */
.L_x_397:
[----:B------:R-:W-:Y:S05]  /*aa20*/  BSYNC.RECONVERGENT B0 ;  /* 0x0000000000007941 */ /* 0x000fea0003800200 */
.L_x_396:
        /* <DEDUP_REMOVED lines=11> */
.L_x_399:
[----:B------:R-:W-:Y:S05]  /*aae0*/  BSYNC.RECONVERGENT B0 ;  /* 0x0000000000007941 */ /* 0x000fea0003800200 */
.L_x_398:
[--C-:B---3--:R-:W-:Y:S01]  /*aaf0*/  IMAD.X R29, RZ, RZ, R7.reuse, P1 ;  /* 0x000000ffff1d7224 */ /* 0x108fe200008e0607 */
[----:B------:R-:W-:Y:S01]  /*ab00*/  BSSY.RECONVERGENT B0, `(.L_x_400) ;  /* 0x000001b000007945 */ /* 0x000fe20003800200 */
[----:B------:R-:W-:Y:S01]  /*ab10*/  IMAD.X R27, RZ, RZ, R7, P5 ;  /* 0x000000ffff1b7224 */ /* 0x000fe200028e0607 */
[----:B------:R-:W-:Y:S02]  /*ab20*/  IADD3 R26, P5, PT, R4, 0x48, RZ ;  /* 0x00000048041a7810 */ /* 0x000fe40007fbe0ff */
[C---:B------:R-:W-:Y:S02]  /*ab30*/  ISETP.GT.U32.AND.EX P1, PT, R6.reuse, R29, PT, P3 ;  /* 0x0000001d0600720c */ /* 0x040fe40003f24130 */
[----:B------:R-:W-:Y:S02]  /*ab40*/  ISETP.GT.U32.AND.EX P2, PT, R6, R27, PT, P0 ;  /* 0x0000001b0600720c */ /* 0x000fe40003f44100 */
[C---:B------:R-:W-:Y:S02]  /*ab50*/  SEL R36, R5.reuse, R36, P1 ;  /* 0x0000002405247207 */ /* 0x040fe40000800000 */
[----:B------:R-:W-:-:S02]  /*ab60*/  SEL R42, R5, R42, P2 ;  /* 0x0000002a052a7207 */ /* 0x000fc40001000000 */
[CC--:B------:R-:W-:Y:S02]  /*ab70*/  ISETP.GE.U32.AND P0, PT, R36.reuse, R8.reuse, PT ;  /* 0x000000082400720c */ /* 0x0c0fe40003f06070 */
[-C--:B------:R-:W-:Y:S02]  /*ab80*/  ISETP.GE.U32.AND P6, PT, R36, R8.reuse, PT ;  /* 0x000000082400720c */ /* 0x080fe40003fc6070 */
[----:B------:R-:W-:Y:S02]  /*ab90*/  SEL R36, R6, R29, P1 ;  /* 0x0000001d06247207 */ /* 0x000fe40000800000 */
[-C--:B------:R-:W-:Y:S02]  /*aba0*/  ISETP.GE.U32.AND P3, PT, R42, R8.reuse, PT ;  /* 0x000000082a00720c */ /* 0x080fe40003f66070 */
[----:B------:R-:W-:Y:S02]  /*abb0*/  ISETP.GE.U32.AND.EX P6, PT, R36, R9, PT, P6 ;  /* 0x000000092400720c */ /* 0x000fe40003fc6160 */
[----:B------:R-:W-:Y:S01]  /*abc0*/  ISETP.GE.U32.AND P4, PT, R42, R8, PT ;  /* 0x000000082a00720c */ /* 0x000fe20003f86070 */
[----:B------:R-:W-:Y:S01]  /*abd0*/  IMAD.X R42, RZ, RZ, R7, P5 ;  /* 0x000000ffff2a7224 */ /* 0x000fe200028e0607 */
[----:B------:R-:W-:-:S02]  /*abe0*/  ISETP.GT.U32.AND P5, PT, R5, R26, PT ;  /* 0x0000001a0500720c */ /* 0x000fc40003fa4070 */
[C---:B------:R-:W-:Y:S02]  /*abf0*/  SEL R28, R6.reuse, R27, P2 ;  /* 0x0000001b061c7207 */ /* 0x040fe40001000000 */
[----:B------:R-:W-:Y:S02]  /*ac00*/  ISETP.GT.U32.AND.EX P5, PT, R6, R42, PT, P5 ;  /* 0x0000002a0600720c */ /* 0x000fe40003fa4150 */
[-C--:B------:R-:W-:Y:S02]  /*ac10*/  ISETP.GE.U32.AND.EX P0, PT, R36, R9.reuse, PT, P0 ;  /* 0x000000092400720c */ /* 0x080fe40003f06100 */
[----:B------:R-:W-:Y:S02]  /*ac20*/  SEL R26, R5, R26, P5 ;  /* 0x0000001a051a7207 */ /* 0x000fe40002800000 */
[----:B------:R-:W-:Y:S02]  /*ac30*/  ISETP.GE.U32.AND.EX P3, PT, R28, R9, PT, P3 ;  /* 0x000000091c00720c */ /* 0x000fe40003f66130 */
[----:B------:R-:W-:-:S02]  /*ac40*/  ISETP.GE.U32.AND P2, PT, R26, R8, PT ;  /* 0x000000081a00720c */ /* 0x000fc40003f46070 */
[----:B------:R-:W-:Y:S02]  /*ac50*/  ISETP.GE.U32.AND P1, PT, R26, R8, PT ;  /* 0x000000081a00720c */ /* 0x000fe40003f26070 */
[----:B------:R-:W-:Y:S02]  /*ac60*/  ISETP.GE.U32.AND.EX P4, PT, R28, R9, PT, P4 ;  /* 0x000000091c00720c */ /* 0x000fe40003f86140 */
[----:B------:R-:W-:Y:S01]  /*ac70*/  SEL R42, R6, R42, P5 ;  /* 0x0000002a062a7207 */ /* 0x000fe20002800000 */
[----:B------:R-:W-:Y:S10]  /*ac80*/  @P6 BRA `(.L_x_401) ;  /* 0x0000000000086947 */ /* 0x000ff40003800000 */
[----:B-----5:R3:W5:Y:S04]  /*ac90*/  LD.E.64 R24, desc[UR10][R18.64+0x1c0] ;  /* 0x0001c00a12187980 */ /* 0x020768000c101b00 */
[----:B------:R3:W-:Y:S02]  /*aca0*/  ST.E.64 desc[UR10][R18.64+0x1c0], RZ ;  /* 0x0001c0ff12007985 */ /* 0x0007e4000c101b0a */
.L_x_401:
[----:B------:R-:W-:Y:S05]  /*acb0*/  BSYNC.RECONVERGENT B0 ;  /* 0x0000000000007941 */ /* 0x000fea0003800200 */
.L_x_400:
[----:B------:R-:W-:Y:S06]  /*acc0*/  BAR.SYNC.DEFER_BLOCKING 0x0 ;  /* 0x0000000000007b1d */ /* 0x000fec0000010000 */
[----:B------:R-:W-:Y:S04]  /*acd0*/  BSSY.RECONVERGENT B0, `(.L_x_402) ;  /* 0x000000a000007945 */ /* 0x000fe80003800200 */
[----:B------:R-:W-:Y:S05]  /*ace0*/  @P0 BRA `(.L_x_403) ;  /* 0x0000000000200947 */ /* 0x000fea0003800000 */
[----:B------:R-:W-:-:S04]  /*acf0*/  ISETP.NE.U32.AND P0, PT, R32, RZ, PT ;  /* 0x000000ff2000720c */ /* 0x000fc80003f05070 */
[----:B------:R-:W-:-:S13]  /*ad00*/  ISETP.NE.AND.EX P0, PT, RZ, RZ, PT, P0 ;  /* 0x000000ffff00720c */ /* 0x000fda0003f05300 */
[C---:B------:R-:W-:Y:S02]  /*ad10*/  @P0 IADD3 R26, P5, PT, R38.reuse, R30, RZ ;  /* 0x0000001e261a0210 */ /* 0x040fe40007fbe0ff */
[----:B------:R-:W-:-:S03]  /*ad20*/  @!P0 IADD3 R28, P6, PT, R38, R14, RZ ;  /* 0x0000000e261c8210 */ /* 0x000fc60007fde0ff */
[C---:B------:R-:W-:Y:S02]  /*ad30*/  @P0 IMAD.X R27, R40.reuse, 0x1, R43, P5 ;  /* 0x00000001281b0824 */ /* 0x040fe400028e062b */
[----:B------:R-:W-:-:S03]  /*ad40*/  @!P0 IMAD.X R29, R40, 0x1, R37, P6 ;  /* 0x00000001281d8824 */ /* 0x000fc600030e0625 */
[----:B-----5:R0:W-:Y:S04]  /*ad50*/  @P0 ST.E.64 desc[UR10][R26.64], R24 ;  /* 0x000000181a000985 */ /* 0x0201e8000c101b0a */
[----:B------:R0:W-:Y:S02]  /*ad60*/  @!P0 ST.E.64 desc[UR10][R28.64], R24 ;  /* 0x000000181c008985 */ /* 0x0001e4000c101b0a */
.L_x_403:
[----:B------:R-:W-:Y:S05]  /*ad70*/  BSYNC.RECONVERGENT B0 ;  /* 0x0000000000007941 */ /* 0x000fea0003800200 */
.L_x_402:
[----:B0----5:R0:W5:Y:S01]  /*ad80*/  @!P4 LD.E.64 R24, desc[UR10][R18.64+0x200] ;  /* 0x0002000a1218c980 */ /* 0x021162000c101b00 */
[----:B------:R-:W-:Y:S02]  /*ad90*/  IADD3 R36, P5, PT, R4, 0x50, RZ ;  /* 0x0000005004247810 */ /* 0x000fe40007fbe0ff */
[CC--:B------:R-:W-:Y:S01]  /*ada0*/  ISETP.GE.U32.AND.EX P2, PT, R42.reuse, R9.reuse, PT, P2 ;  /* 0x000000092a00720c */ /* 0x0c0fe20003f46120 */
[----:B------:R0:W-:Y:S01]  /*adb0*/  @!P4 ST.E.64 desc[UR10][R18.64+0x200], RZ ;  /* 0x000200ff1200c985 */ /* 0x0001e2000c101b0a */
[----:B------:R-:W-:Y:S01]  /*adc0*/  BAR.SYNC.DEFER_BLOCKING 0x0 ;  /* 0x0000000000007b1d */ /* 0x000fe20000010000 */
[----:B------:R-:W-:Y:S02]  /*add0*/  IADD3 R40, P4, PT, R33, 0x100, RZ ;  /* 0x0000010021287810 */ /* 0x000fe40007f9e0ff */
[----:B------:R-:W-:Y:S02]  /*ade0*/  ISETP.GE.U32.AND.EX P1, PT, R42, R9, PT, P1 ;  /* 0x000000092a00720c */ /* 0x000fe40003f26110 */
[----:B------:R-:W-:Y:S01]  /*adf0*/  IADD3 R38, P6, PT, R4, 0x58, RZ ;  /* 0x0000005804267810 */ /* 0x000fe20007fde0ff */
[----:B------:R-:W-:Y:S01]  /*ae00*/  BSSY.RECONVERGENT B0, `(.L_x_404) ;  /* 0x000000c000007945 */ /* 0x000fe20003800200 */
[----:B------:R-:W-:Y:S01]  /*ae10*/  ISETP.GT.U32.AND P0, PT, R5, R36, PT ;  /* 0x000000240500720c */ /* 0x000fe20003f04070 */
[----:B------:R-:W-:-:S02]  /*ae20*/  IMAD.X R42, RZ, RZ, R34, P4 ;  /* 0x000000ffff2a7224 */ /* 0x000fc400020e0622 */
[----:B0-----:R-:W-:Y:S10]  /*ae30*/  @P3 BRA `(.L_x_405) ;  /* 0x0000000000203947 */ /* 0x001ff40003800000 */
        /* <DEDUP_REMOVED lines=8> */
.L_x_405:
[----:B------:R-:W-:Y:S05]  /*aec0*/  BSYNC.RECONVERGENT B0 ;  /* 0x0000000000007941 */ /* 0x000fea0003800200 */
.L_x_404:
[----:B------:R-:W-:Y:S01]  /*aed0*/  BSSY.RECONVERGENT B0, `(.L_x_406) ;  /* 0x0000005000007945 */ /* 0x000fe20003800200 */
[----:B------:R-:W-:-:S03]  /*aee0*/  ISETP.GT.U32.AND P3, PT, R5, R38, PT ;  /* 0x000000260500720c */ /* 0x000fc60003f64070 */
[----:B------:R-:W-:Y:S10]  /*aef0*/  @P1 BRA `(.L_x_407) ;  /* 0x0000000000081947 */ /* 0x000ff40003800000 */
[----:B0----5:R0:W5:Y:S04]  /*af00*/  LD.E.64 R24, desc[UR10][R18.64+0x240] ;  /* 0x0002400a12187980 */ /* 0x021168000c101b00 */
[----:B------:R0:W-:Y:S02]  /*af10*/  ST.E.64 desc[UR10][R18.64+0x240], RZ ;  /* 0x000240ff12007985 */ /* 0x0001e4000c101b0a */
.L_x_407:
[----:B------:R-:W-:Y:S05]  /*af20*/  BSYNC.RECONVERGENT B0 ;  /* 0x0000000000007941 */ /* 0x000fea0003800200 */
.L_x_406:
[----:B------:R-:W-:Y:S06]  /*af30*/  BAR.SYNC.DEFER_BLOCKING 0x0 ;  /* 0x0000000000007b1d */ /* 0x000fec0000010000 */
[----:B------:R-:W-:Y:S04]  /*af40*/  BSSY.RECONVERGENT B0, `(.L_x_408) ;  /* 0x000000a000007945 */ /* 0x000fe80003800200 */
[----:B------:R-:W-:Y:S05]  /*af50*/  @P2 BRA `(.L_x_409) ;  /* 0x0000000000202947 */ /* 0x000fea0003800000 */
[----:B------:R-:W-:-:S04]  /*af60*/  ISETP.NE.U32.AND P1, PT, R32, RZ, PT ;  /* 0x000000ff2000720c */ /* 0x000fc80003f25070 */
[----:B------:R-:W-:-:S13]  /*af70*/  ISETP.NE.AND.EX P1, PT, RZ, RZ, PT, P1 ;  /* 0x000000ffff00720c */ /* 0x000fda0003f25310 */
[----:B0-----:R-:W-:-:S05]  /*af80*/  @P1 IADD3 R28, P2, PT, R40, R10, RZ ;  /* 0x0000000a281c1210 */ /* 0x001fca0007f5e0ff */
[----:B------:R-:W-:Y:S01]  /*af90*/  @P1 IMAD.X R29, R42, 0x1, R41, P2 ;  /* 0x000000012a1d1824 */ /* 0x000fe200010e0629 */
[----:B------:R-:W-:-:S04]  /*afa0*/  @!P1 IADD3 R26, P2, PT, R40, R12, RZ ;  /* 0x0000000c281a9210 */ /* 0x000fc80007f5e0ff */
[----:B-----5:R0:W-:Y:S01]  /*afb0*/  @P1 ST.E.64 desc[UR10][R28.64], R24 ;  /* 0x000000181c001985 */ /* 0x0201e2000c101b0a */
[----:B------:R-:W-:-:S05]  /*afc0*/  @!P1 IMAD.X R27, R42, 0x1, R35, P2 ;  /* 0x000000012a1b9824 */ /* 0x000fca00010e0623 */
[----:B------:R0:W-:Y:S03]  /*afd0*/  @!P1 ST.E.64 desc[UR10][R26.64], R24 ;  /* 0x000000181a009985 */ /* 0x0001e6000c101b0a */
.L_x_409:
[----:B------:R-:W-:Y:S05]  /*afe0*/  BSYNC.RECONVERGENT B0 ;  /* 0x0000000000007941 */ /* 0x000fea0003800200 */
.L_x_408:
[--C-:B0-----:R-:W-:Y:S01]  /*aff0*/  IMAD.X R29, RZ, RZ, R7.reuse, P6 ;  /* 0x000000ffff1d7224 */ /* 0x101fe200030e0607 */
[----:B------:R-:W-:Y:S01]  /*b000*/  IADD3 R26, P4, PT, R4, 0x60, RZ ;  /* 0x00000060041a7810 */ /* 0x000fe20007f9e0ff */
[----:B------:R-:W-:Y:S01]  /*b010*/  IMAD.X R27, RZ, RZ, R7, P5 ;  /* 0x000000ffff1b7224 */ /* 0x000fe200028e0607 */
[----:B------:R-:W-:Y:S02]  /*b020*/  BSSY.RECONVERGENT B0, `(.L_x_410) ;  /* 0x000001a000007945 */ /* 0x000fe40003800200 */
[C---:B------:R-:W-:Y:S02]  /*b030*/  ISETP.GT.U32.AND.EX P5, PT, R6.reuse, R29, PT, P3 ;  /* 0x0000001d0600720c */ /* 0x040fe40003fa4130 */
[----:B------:R-:W-:Y:S02]  /*b040*/  ISETP.GT.U32.AND.EX P0, PT, R6, R27, PT, P0 ;  /* 0x0000001b0600720c */ /* 0x000fe40003f04100 */
[C---:B------:R-:W-:Y:S02]  /*b050*/  SEL R38, R5.reuse, R38, P5 ;  /* 0x0000002605267207 */ /* 0x040fe40002800000 */
[----:B------:R-:W-:-:S02]  /*b060*/  SEL R36, R5, R36, P0 ;  /* 0x0000002405247207 */ /* 0x000fc40000000000 */
[CC--:B------:R-:W-:Y:S02]  /*b070*/  ISETP.GE.U32.AND P2, PT, R38.reuse, R8.reuse, PT ;  /* 0x000000082600720c */ /* 0x0c0fe40003f46070 */
[-C--:B------:R-:W-:Y:S02]  /*b080*/  ISETP.GE.U32.AND P3, PT, R38, R8.reuse, PT ;  /* 0x000000082600720c */ /* 0x080fe40003f66070 */
[-C--:B------:R-:W-:Y:S02]  /*b090*/  ISETP.GE.U32.AND P1, PT, R36, R8.reuse, PT ;  /* 0x000000082400720c */ /* 0x080fe40003f26070 */
[----:B------:R-:W-:Y:S02]  /*b0a0*/  SEL R38, R6, R27, P0 ;  /* 0x0000001b06267207 */ /* 0x000fe40000000000 */
[----:B------:R-:W-:Y:S01]  /*b0b0*/  ISETP.GE.U32.AND P6, PT, R36, R8, PT ;  /* 0x000000082400720c */ /* 0x000fe20003fc6070 */
[----:B------:R-:W-:Y:S01]  /*b0c0*/  IMAD.X R36, RZ, RZ, R7, P4 ;  /* 0x000000ffff247224 */ /* 0x000fe200020e0607 */
[----:B------:R-:W-:-:S02]  /*b0d0*/  ISETP.GT.U32.AND P4, PT, R5, R26, PT ;  /* 0x0000001a0500720c */ /* 0x000fc40003f84070 */
[----:B------:R-:W-:Y:S02]  /*b0e0*/  ISETP.GE.U32.AND.EX P1, PT, R38, R9, PT, P1 ;  /* 0x000000092600720c */ /* 0x000fe40003f26110 */
[C---:B------:R-:W-:Y:S02]  /*b0f0*/  ISETP.GT.U32.AND.EX P4, PT, R6.reuse, R36, PT, P4 ;  /* 0x000000240600720c */ /* 0x040fe40003f84140 */
[C---:B------:R-:W-:Y:S02]  /*b100*/  SEL R28, R6.reuse, R29, P5 ;  /* 0x0000001d061c7207 */ /* 0x040fe40002800000 */
[----:B------:R-:W-:Y:S02]  /*b110*/  SEL R26, R5, R26, P4 ;  /* 0x0000001a051a7207 */ /* 0x000fe40002000000 */
[----:B------:R-:W-:Y:S02]  /*b120*/  SEL R36, R6, R36, P4 ;  /* 0x0000002406247207 */ /* 0x000fe40002000000 */
[----:B------:R-:W-:-:S02]  /*b130*/  ISETP.GE.U32.AND P5, PT, R26, R8, PT ;  /* 0x000000081a00720c */ /* 0x000fc40003fa6070 */
[----:B------:R-:W-:Y:S02]  /*b140*/  ISETP.GE.U32.AND P0, PT, R26, R8, PT ;  /* 0x000000081a00720c */ /* 0x000fe40003f06070 */
[-C--:B------:R-:W-:Y:S02]  /*b150*/  ISETP.GE.U32.AND.EX P6, PT, R38, R9.reuse, PT, P6 ;  /* 0x000000092600720c */ /* 0x080fe40003fc6160 */
[CC--:B------:R-:W-:Y:S02]  /*b160*/  ISETP.GE.U32.AND.EX P2, PT, R28.reuse, R9.reuse, PT, P2 ;  /* 0x000000091c00720c */ /* 0x0c0fe40003f46120 */
[-C--:B------:R-:W-:Y:S02]  /*b170*/  ISETP.GE.U32.AND.EX P3, PT, R28, R9.reuse, PT, P3 ;  /* 0x000000091c00720c */ /* 0x080fe40003f66130 */
[----:B------:R-:W-:Y:S01]  /*b180*/  ISETP.GE.U32.AND.EX P5, PT, R36, R9, PT, P5 ;  /* 0x000000092400720c */ /* 0x000fe20003fa6150 */
[----:B------:R-:W-:-:S12]  /*b190*/  @P1 BRA `(.L_x_411) ;  /* 0x0000000000081947 */ /* 0x000fd80003800000 */
[----:B-----5:R0:W5:Y:S04]  /*b1a0*/  LD.E.64 R24, desc[UR10][R18.64+0x280] ;  /* 0x0002800a12187980 */ /* 0x020168000c101b00 */
[----:B------:R0:W-:Y:S02]  /*b1b0*/  ST.E.64 desc[UR10][R18.64+0x280], RZ ;  /* 0x000280ff12007985 */ /* 0x0001e4000c101b0a */
.L_x_411:
[----:B------:R-:W-:Y:S05]  /*b1c0*/  BSYNC.RECONVERGENT B0 ;  /* 0x0000000000007941 */ /* 0x000fea0003800200 */
.L_x_410:
        /* <DEDUP_REMOVED lines=11> */
.L_x_413:
[----:B------:R-:W-:Y:S05]  /*b280*/  BSYNC.RECONVERGENT B0 ;  /* 0x0000000000007941 */ /* 0x000fea0003800200 */
.L_x_412:
[----:B------:R-:W-:Y:S04]  /*b290*/  BSSY.RECONVERGENT B0, `(.L_x_414) ;  /* 0x0000004000007945 */ /* 0x000fe80003800200 */
[----:B------:R-:W-:Y:S05]  /*b2a0*/  @P3 BRA `(.L_x_415) ;  /* 0x0000000000083947 */ /* 0x000fea0003800000 */
[----:B0----5:R0:W5:Y:S04]  /*b2b0*/  LD.E.64 R24, desc[UR10][R18.64+0x2c0] ;  /* 0x0002c00a12187980 */ /* 0x021168000c101b00 */
[----:B------:R0:W-:Y:S02]  /*b2c0*/  ST.E.64 desc[UR10][R18.64+0x2c0], RZ ;  /* 0x0002c0ff12007985 */ /* 0x0001e4000c101b0a */
.L_x_415:
[----:B------:R-:W-:Y:S05]  /*b2d0*/  BSYNC.RECONVERGENT B0 ;  /* 0x0000000000007941 */ /* 0x000fea0003800200 */
.L_x_414:
[----:B------:R-:W-:Y:S06]  /*b2e0*/  BAR.SYNC.DEFER_BLOCKING 0x0 ;  /* 0x0000000000007b1d */ /* 0x000fec0000010000 */
[----:B------:R-:W-:Y:S04]  /*b2f0*/  BSSY.RECONVERGENT B0, `(.L_x_416) ;  /* 0x000000a000007945 */ /* 0x000fe80003800200 */
[----:B------:R-:W-:Y:S05]  /*b300*/  @P2 BRA `(.L_x_417) ;  /* 0x0000000000202947 */ /* 0x000fea0003800000 */
[----:B------:R-:W-:-:S04]  /*b310*/  ISETP.NE.U32.AND P1, PT, R32, RZ, PT ;  /* 0x000000ff2000720c */ /* 0x000fc80003f25070 */
[----:B------:R-:W-:-:S13]  /*b320*/  ISETP.NE.AND.EX P1, PT, RZ, RZ, PT, P1 ;  /* 0x000000ffff00720c */ /* 0x000fda0003f25310 */
[C---:B0-----:R-:W-:Y:S02]  /*b330*/  @P1 IADD3 R26, P2, PT, R40.reuse, R30, RZ ;  /* 0x0000001e281a1210 */ /* 0x041fe40007f5e0ff */
[----:B------:R-:W-:-:S03]  /*b340*/  @!P1 IADD3 R28, P3, PT, R40, R14, RZ ;  /* 0x0000000e281c9210 */ /* 0x000fc60007f7e0ff */
[C---:B------:R-:W-:Y:S02]  /*b350*/  @P1 IMAD.X R27, R42.reuse, 0x1, R43, P2 ;  /* 0x000000012a1b1824 */ /* 0x040fe400010e062b */
[----:B------:R-:W-:-:S03]  /*b360*/  @!P1 IMAD.X R29, R42, 0x1, R37, P3 ;  /* 0x000000012a1d9824 */ /* 0x000fc600018e0625 */
[----:B-----5:R0:W-:Y:S04]  /*b370*/  @P1 ST.E.64 desc[UR10][R26.64], R24 ;  /* 0x000000181a001985 */ /* 0x0201e8000c101b0a */
[----:B------:R0:W-:Y:S02]  /*b380*/  @!P1 ST.E.64 desc[UR10][R28.64], R24 ;  /* 0x000000181c009985 */ /* 0x0001e4000c101b0a */
.L_x_417:
[----:B------:R-:W-:Y:S05]  /*b390*/  BSYNC.RECONVERGENT B0 ;  /* 0x0000000000007941 */ /* 0x000fea0003800200 */
.L_x_416:
[----:B------:R-:W-:Y:S01]  /*b3a0*/  ISETP.GE.U32.AND.EX P0, PT, R36, R9, PT, P0 ;  /* 0x000000092400720c */ /* 0x000fe20003f06100 */
[----:B0----5:R0:W5:Y:S01]  /*b3b0*/  @!P5 LD.E.64 R24, desc[UR10][R18.64+0x300] ;  /* 0x0003000a1218d980 */ /* 0x021162000c101b00 */
[----:B------:R-:W-:Y:S01]  /*b3c0*/  IADD3 R36, P6, PT, R33, 0x180, RZ ;  /* 0x0000018021247810 */ /* 0x000fe20007fde0ff */
[----:B------:R-:W-:Y:S01]  /*b3d0*/  BSSY.RECONVERGENT B0, `(.L_x_418) ;  /* 0x0000011000007945 */ /* 0x000fe20003800200 */
[C---:B------:R-:W-:Y:S01]  /*b3e0*/  IADD3 R40, P1, PT, R4.reuse, 0x68, RZ ;  /* 0x0000006804287810 */ /* 0x040fe20007f3e0ff */
[----:B------:R0:W-:Y:S01]  /*b3f0*/  @!P5 ST.E.64 desc[UR10][R18.64+0x300], RZ ;  /* 0x000300ff1200d985 */ /* 0x0001e2000c101b0a */
[----:B------:R-:W-:Y:S01]  /*b400*/  BAR.SYNC.DEFER_BLOCKING 0x0 ;  /* 0x0000000000007b1d */ /* 0x000fe20000010000 */
[----:B------:R-:W-:Y:S01]  /*b410*/  IADD3 R42, P4, PT, R4, 0x70, RZ ;  /* 0x00000070042a7810 */ /* 0x000fe20007f9e0ff */
[----:B------:R-:W-:Y:S01]  /*b420*/  IMAD.X R38, RZ, RZ, R34, P6 ;  /* 0x000000ffff267224 */ /* 0x000fe200030e0622 */
[C---:B------:R-:W-:Y:S02]  /*b430*/  ISETP.GT.U32.AND P2, PT, R5.reuse, R40, PT ;  /* 0x000000280500720c */ /* 0x040fe40003f44070 */
[----:B------:R-:W-:-:S02]  /*b440*/  ISETP.GT.U32.AND P3, PT, R5, R42, PT ;  /* 0x0000002a0500720c */ /* 0x000fc40003f64070 */
[----:B------:R-:W-:Y:S11]  /*b450*/  @P0 BRA `(.L_x_419) ;  /* 0x0000000000200947 */ /* 0x000ff60003800000 */
        /* <DEDUP_REMOVED lines=8> */
.L_x_419:
[----:B------:R-:W-:Y:S05]  /*b4e0*/  BSYNC.RECONVERGENT B0 ;  /* 0x0000000000007941 */ /* 0x000fea0003800200 */
.L_x_418:
[--C-:B0-----:R-:W-:Y:S01]  /*b4f0*/  IMAD.X R29, RZ, RZ, R7.reuse, P4 ;  /* 0x000000ffff1d7224 */ /* 0x101fe200020e0607 */
[----:B------:R-:W-:Y:S01]  /*b500*/  IADD3 R26, P5, PT, R4, 0x78, RZ ;  /* 0x00000078041a7810 */ /* 0x000fe20007fbe0ff */
[--C-:B------:R-:W-:Y:S01]  /*b510*/  IMAD.X R27, RZ, RZ, R7.reuse, P1 ;  /* 0x000000ffff1b7224 */ /* 0x100fe200008e0607 */
[----:B------:R-:W-:Y:S02]  /*b520*/  BSSY.RECONVERGENT B0, `(.L_x_420) ;  /* 0x000001c000007945 */ /* 0x000fe40003800200 */
[C---:B------:R-:W-:Y:S01]  /*b530*/  ISETP.GT.U32.AND.EX P3, PT, R6.reuse, R29, PT, P3 ;  /* 0x0000001d0600720c */ /* 0x040fe20003f64130 */
[----:B------:R-:W-:Y:S01]  /*b540*/  IMAD.X R28, RZ, RZ, R7, P5 ;  /* 0x000000ffff1c7224 */ /* 0x000fe200028e0607 */
[----:B------:R-:W-:Y:S02]  /*b550*/  ISETP.GT.U32.AND.EX P2, PT, R6, R27, PT, P2 ;  /* 0x0000001b0600720c */ /* 0x000fe40003f44120 */
[C---:B------:R-:W-:Y:S02]  /*b560*/  SEL R42, R5.reuse, R42, P3 ;  /* 0x0000002a052a7207 */ /* 0x040fe40001800000 */
[----:B------:R-:W-:-:S02]  /*b570*/  SEL R40, R5, R40, P2 ;  /* 0x0000002805287207 */ /* 0x000fc40001000000 */
[CC--:B------:R-:W-:Y:S02]  /*b580*/  ISETP.GE.U32.AND P4, PT, R42.reuse, R8.reuse, PT ;  /* 0x000000082a00720c */ /* 0x0c0fe40003f86070 */
[-C--:B------:R-:W-:Y:S02]  /*b590*/  ISETP.GE.U32.AND P1, PT, R42, R8.reuse, PT ;  /* 0x000000082a00720c */ /* 0x080fe40003f26070 */
[----:B------:R-:W-:Y:S02]  /*b5a0*/  ISETP.GE.U32.AND P6, PT, R40, R8, PT ;  /* 0x000000082800720c */ /* 0x000fe40003fc6070 */
[----:B------:R-:W-:Y:S02]  /*b5b0*/  SEL R42, R6, R27, P2 ;  /* 0x0000001b062a7207 */ /* 0x000fe40001000000 */
[----:B------:R-:W-:Y:S02]  /*b5c0*/  ISETP.GT.U32.AND P5, PT, R5, R26, PT ;  /* 0x0000001a0500720c */ /* 0x000fe40003fa4070 */
[----:B------:R-:W-:-:S02]  /*b5d0*/  ISETP.GE.U32.AND.EX P6, PT, R42, R9, PT, P6 ;  /* 0x000000092a00720c */ /* 0x000fc40003fc6160 */
[----:B------:R-:W-:Y:S02]  /*b5e0*/  ISETP.GT.U32.AND.EX P5, PT, R6, R28, PT, P5 ;  /* 0x0000001c0600720c */ /* 0x000fe40003fa4150 */
[----:B------:R-:W-:Y:S02]  /*b5f0*/  ISETP.GE.U32.AND P0, PT, R40, R8, PT ;  /* 0x000000082800720c */ /* 0x000fe40003f06070 */
[----:B------:R-:W-:Y:S02]  /*b600*/  SEL R26, R5, R26, P5 ;  /* 0x0000001a051a7207 */ /* 0x000fe40002800000 */
[----:B------:R-:W-:Y:S02]  /*b610*/  SEL R40, R6, R29, P3 ;  /* 0x0000001d06287207 */ /* 0x000fe40001800000 */
[CC--:B------:R-:W-:Y:S02]  /*b620*/  ISETP.GE.U32.AND P2, PT, R26.reuse, R8.reuse, PT ;  /* 0x000000081a00720c */ /* 0x0c0fe40003f46070 */
[----:B------:R-:W-:-:S02]  /*b630*/  ISETP.GE.U32.AND P3, PT, R26, R8, PT ;  /* 0x000000081a00720c */ /* 0x000fc40003f66070 */
[----:B------:R-:W-:Y:S02]  /*b640*/  SEL R26, R6, R28, P5 ;  /* 0x0000001c061a7207 */ /* 0x000fe40002800000 */
[CC--:B------:R-:W-:Y:S02]  /*b650*/  ISETP.GE.U32.AND.EX P4, PT, R40.reuse, R9.reuse, PT, P4 ;  /* 0x000000092800720c */ /* 0x0c0fe40003f86140 */
[-C--:B------:R-:W-:Y:S02]  /*b660*/  ISETP.GE.U32.AND.EX P1, PT, R40, R9.reuse, PT, P1 ;  /* 0x000000092800720c */ /* 0x080fe40003f26110 */
[-C--:B------:R-:W-:Y:S02]  /*b670*/  ISETP.GE.U32.AND.EX P0, PT, R42, R9.reuse, PT, P0 ;  /* 0x000000092a00720c */ /* 0x080fe40003f06100 */
[CC--:B------:R-:W-:Y:S02]  /*b680*/  ISETP.GE.U32.AND.EX P2, PT, R26.reuse, R9.reuse, PT, P2 ;  /* 0x000000091a00720c */ /* 0x0c0fe40003f46120 */
[----:B------:R-:W-:-:S02]  /*b690*/  ISETP.GE.U32.AND.EX P3, PT, R26, R9, PT, P3 ;  /* 0x000000091a00720c */ /* 0x000fc40003f66130 */
[----:B------:R-:W-:Y:S01]  /*b6a0*/  IADD3 R40, P5, PT, R4, 0x80, RZ ;  /* 0x0000008004287810 */ /* 0x000fe20007fbe0ff */
[----:B------:R-:W-:-:S12]  /*b6b0*/  @P6 BRA `(.L_x_421) ;  /* 0x0000000000086947 */ /* 0x000fd80003800000 */
[----:B-----5:R0:W5:Y:S04]  /*b6c0*/  LD.E.64 R24, desc[UR10][R18.64+0x340] ;  /* 0x0003400a12187980 */ /* 0x020168000c101b00 */
[----:B------:R0:W-:Y:S02]  /*b6d0*/  ST.E.64 desc[UR10][R18.64+0x340], RZ ;  /* 0x000340ff12007985 */ /* 0x0001e4000c101b0a */
.L_x_421:
[----:B------:R-:W-:Y:S05]  /*b6e0*/  BSYNC.RECONVERGENT B0 ;  /* 0x0000000000007941 */ /* 0x000fea0003800200 */
.L_x_420:
        /* <DEDUP_REMOVED lines=11> */
.L_x_423:
[----:B------:R-:W-:Y:S05]  /*b7a0*/  BSYNC.RECONVERGENT B0 ;  /* 0x0000000000007941 */ /* 0x000fea0003800200 */
.L_x_422:
[----:B------:R-:W-:Y:S01]  /*b7b0*/  BSSY.RECONVERGENT B0, `(.L_x_424) ;  /* 0x0000005000007945 */ /* 0x000fe20003800200 */
[----:B------:R-:W-:-:S03]  /*b7c0*/  ISETP.GT.U32.AND P0, PT, R5, R40, PT ;  /* 0x000000280500720c */ /* 0x000fc60003f04070 */
[----:B------:R-:W-:Y:S10]  /*b7d0*/  @P1 BRA `(.L_x_425) ;  /* 0x0000000000081947 */ /* 0x000ff40003800000 */
[----:B0----5:R0:W5:Y:S04]  /*b7e0*/  LD.E.64 R24, desc[UR10][R18.64+0x380] ;  /* 0x0003800a12187980 */ /* 0x021168000c101b00 */
[----:B------:R0:W-:Y:S02]  /*b7f0*/  ST.E.64 desc[UR10][R18.64+0x380], RZ ;  /* 0x000380ff12007985 */ /* 0x0001e4000c101b0a */
.L_x_425:
[----:B------:R-:W-:Y:S05]  /*b800*/  BSYNC.RECONVERGENT B0 ;  /* 0x0000000000007941 */ /* 0x000fea0003800200 */
.L_x_424:
        /* <DEDUP_REMOVED lines=11> */
.L_x_427:
[----:B------:R-:W-:Y:S05]  /*b8c0*/  BSYNC.RECONVERGENT B0 ;  /* 0x0000000000007941 */ /* 0x000fea0003800200 */
.L_x_426:
[----:B------:R-:W-:Y:S04]  /*b8d0*/  BSSY.RECONVERGENT B0, `(.L_x_428) ;  /* 0x0000004000007945 */ /* 0x000fe80003800200 */
[----:B------:R-:W-:Y:S05]  /*b8e0*/  @P3 BRA `(.L_x_429) ;  /* 0x0000000000083947 */ /* 0x000fea0003800000 */
[----:B0----5:R0:W5:Y:S04]  /*b8f0*/  LD.E.64 R24, desc[UR10][R18.64+0x3c0] ;  /* 0x0003c00a12187980 */ /* 0x021168000c101b00 */
[----:B------:R0:W-:Y:S02]  /*b900*/  ST.E.64 desc[UR10][R18.64+0x3c0], RZ ;  /* 0x0003c0ff12007985 */ /* 0x0001e4000c101b0a */
.L_x_429:
[----:B------:R-:W-:Y:S05]  /*b910*/  BSYNC.RECONVERGENT B0 ;  /* 0x0000000000007941 */ /* 0x000fea0003800200 */
.L_x_428:
[----:B------:R-:W-:Y:S01]  /*b920*/  BAR.SYNC.DEFER_BLOCKING 0x0 ;  /* 0x0000000000007b1d */ /* 0x000fe20000010000 */
[----:B------:R-:W-:-:S05]  /*b930*/  IMAD.X R42, RZ, RZ, R7, P5 ;  /* 0x000000ffff2a7224 */ /* 0x000fca00028e0607 */
        /* <DEDUP_REMOVED lines=10> */
.L_x_431:
[----:B------:R-:W-:Y:S05]  /*b9e0*/  BSYNC.RECONVERGENT B0 ;  /* 0x0000000000007941 */ /* 0x000fea0003800200 */
.L_x_430:
[----:B------:R-:W-:Y:S02]  /*b9f0*/  ISETP.GT.U32.AND.EX P0, PT, R6, R42, PT, P0 ;  /* 0x0000002a0600720c */ /* 0x000fe40003f04100 */
[----:B0-----:R-:W-:Y:S02]  /*ba00*/  IADD3 R26, P2, PT, R4, 0x88, RZ ;  /* 0x00000088041a7810 */ /* 0x001fe40007f5e0ff */
[C---:B------:R-:W-:Y:S02]  /*ba10*/  SEL R27, R5.reuse, R40, P0 ;  /* 0x00000028051b7207 */ /* 0x040fe40000000000 */
[----:B------:R-:W-:Y:S01]  /*ba20*/  ISETP.GT.U32.AND P1, PT, R5, R26, PT ;  /* 0x0000001a0500720c */ /* 0x000fe20003f24070 */
[----:B------:R-:W-:Y:S01]  /*ba30*/  IMAD.X R29, RZ, RZ, R7, P2 ;  /* 0x000000ffff1d7224 */ /* 0x000fe200010e0607 */
[----:B------:R-:W-:Y:S02]  /*ba40*/  ISETP.GE.U32.AND P2, PT, R27, R8, PT ;  /* 0x000000081b00720c */ /* 0x000fe40003f46070 */
[----:B------:R-:W-:-:S02]  /*ba50*/  SEL R42, R6, R42, P0 ;  /* 0x0000002a062a7207 */ /* 0x000fc40000000000 */
[----:B------:R-:W-:Y:S02]  /*ba60*/  ISETP.GT.U32.AND.EX P1, PT, R6, R29, PT, P1 ;  /* 0x0000001d0600720c */ /* 0x000fe40003f24110 */
[----:B------:R-:W-:Y:S02]  /*ba70*/  IADD3 R28, P4, PT, R4, 0x90, RZ ;  /* 0x00000090041c7810 */ /* 0x000fe40007f9e0ff */
[----:B------:R-:W-:Y:S02]  /*ba80*/  ISETP.GE.U32.AND.EX P0, PT, R42, R9, PT, P2 ;  /* 0x000000092a00720c */ /* 0x000fe40003f06120 */
[----:B------:R-:W-:Y:S02]  /*ba90*/  ISETP.GE.U32.AND P3, PT, R27, R8, PT ;  /* 0x000000081b00720c */ /* 0x000fe40003f66070 */
[C---:B------:R-:W-:Y:S01]  /*baa0*/  SEL R27, R5.reuse, R26, P1 ;  /* 0x0000001a051b7207 */ /* 0x040fe20000800000 */
[----:B------:R-:W-:Y:S01]  /*bab0*/  IMAD.X R26, RZ, RZ, R7, P4 ;  /* 0x000000ffff1a7224 */ /* 0x000fe200020e0607 */
[----:B------:R-:W-:-:S02]  /*bac0*/  ISETP.GT.U32.AND P6, PT, R5, R28, PT ;  /* 0x0000001c0500720c */ /* 0x000fc40003fc4070 */
[----:B------:R-:W-:Y:S02]  /*bad0*/  ISETP.GE.U32.AND.EX P3, PT, R42, R9, PT, P3 ;  /* 0x000000092a00720c */ /* 0x000fe40003f66130 */
[C---:B------:R-:W-:Y:S02]  /*bae0*/  ISETP.GT.U32.AND.EX P6, PT, R6.reuse, R26, PT, P6 ;  /* 0x0000001a0600720c */ /* 0x040fe40003fc4160 */
[CC--:B------:R-:W-:Y:S01]  /*baf0*/  ISETP.GE.U32.AND P5, PT, R27.reuse, R8.reuse, PT ;  /* 0x000000081b00720c */ /* 0x0c0fe20003fa6070 */
[----:B-----5:R0:W5:Y:S01]  /*bb00*/  @!P0 LD.E.64 R24, desc[UR10][R18.64+0x400] ;  /* 0x0004000a12188980 */ /* 0x020162000c101b00 */
[----:B------:R-:W-:Y:S02]  /*bb10*/  ISETP.GE.U32.AND P4, PT, R27, R8, PT ;  /* 0x000000081b00720c */ /* 0x000fe40003f86070 */
[----:B------:R-:W-:Y:S01]  /*bb20*/  SEL R27, R5, R28, P6 ;  /* 0x0000001c051b7207 */ /* 0x000fe20003000000 */
[----:B------:R0:W-:Y:S01]  /*bb30*/  @!P0 ST.E.64 desc[UR10][R18.64+0x400], RZ ;  /* 0x000400ff12008985 */ /* 0x0001e2000c101b0a */
[----:B------:R-:W-:Y:S01]  /*bb40*/  SEL R28, R6, R29, P1 ;  /* 0x0000001d061c7207 */ /* 0x000fe20000800000 */
[----:B------:R-:W-:Y:S01]  /*bb50*/  BAR.SYNC.DEFER_BLOCKING 0x0 ;  /* 0x0000000000007b1d */ /* 0x000fe20000010000 */
[----:B------:R-:W-:-:S02]  /*bb60*/  IADD3 R38, P0, PT, R33, 0x200, RZ ;  /* 0x0000020021267810 */ /* 0x000fc40007f1e0ff */
[CC--:B------:R-:W-:Y:S02]  /*bb70*/  ISETP.GE.U32.AND P1, PT, R27.reuse, R8.reuse, PT ;  /* 0x000000081b00720c */ /* 0x0c0fe40003f26070 */
[----:B------:R-:W-:Y:S01]  /*bb80*/  ISETP.GE.U32.AND P2, PT, R27, R8, PT ;  /* 0x000000081b00720c */ /* 0x000fe20003f46070 */
[----:B------:R-:W-:Y:S01]  /*bb90*/  BSSY.RECONVERGENT B0, `(.L_x_432) ;  /* 0x0000011000007945 */ /* 0x000fe20003800200 */
[----:B------:R-:W-:Y:S01]  /*bba0*/  SEL R26, R6, R26, P6 ;  /* 0x0000001a061a7207 */ /* 0x000fe20003000000 */
[----:B------:R-:W-:Y:S01]  /*bbb0*/  IMAD.X R40, RZ, RZ, R34, P0 ;  /* 0x000000ffff287224 */ /* 0x000fe200000e0622 */
[CC--:B------:R-:W-:Y:S02]  /*bbc0*/  ISETP.GE.U32.AND.EX P5, PT, R28.reuse, R9.reuse, PT, P5 ;  /* 0x000000091c00720c */ /* 0x0c0fe40003fa6150 */
[-C--:B------:R-:W-:Y:S02]  /*bbd0*/  ISETP.GE.U32.AND.EX P4, PT, R28, R9.reuse, PT, P4 ;  /* 0x000000091c00720c */ /* 0x080fe40003f86140 */
[----:B------:R-:W-:-:S02]  /*bbe0*/  ISETP.GE.U32.AND.EX P1, PT, R26, R9, PT, P1 ;  /* 0x000000091a00720c */ /* 0x000fc40003f26110 */
[----:B------:R-:W-:Y:S02]  /*bbf0*/  ISETP.GE.U32.AND.EX P2, PT, R26, R9, PT, P2 ;  /* 0x000000091a00720c */ /* 0x000fe40003f46120 */
[----:B------:R-:W-:Y:S01]  /*bc00*/  IADD3 R36, P6, PT, R4, 0x98, RZ ;  /* 0x0000009804247810 */ /* 0x000fe20007fde0ff */
        /* <DEDUP_REMOVED lines=9> */
.L_x_433:
[----:B------:R-:W-:Y:S05]  /*bca0*/  BSYNC.RECONVERGENT B0 ;  /* 0x0000000000007941 */ /* 0x000fea0003800200 */
.L_x_432:
[----:B------:R-:W-:Y:S01]  /*bcb0*/  BSSY.RECONVERGENT B0, `(.L_x_434) ;  /* 0x0000006000007945 */ /* 0x000fe20003800200 */
[----:B------:R-:W-:Y:S02]  /*bcc0*/  ISETP.GT.U32.AND P0, PT, R5, R36, PT ;  /* 0x000000240500720c */ /* 0x000fe40003f04070 */
[----:B------:R-:W-:Y:S01]  /*bcd0*/  IADD3 R42, P3, PT, R4, 0xa0, RZ ;  /* 0x000000a0042a7810 */ /* 0x000fe20007f7e0ff */
[----:B------:R-:W-:-:S12]  /*bce0*/  @P4 BRA `(.L_x_435) ;  /* 0x0000000000084947 */ /* 0x000fd80003800000 */
[----:B0----5:R0:W5:Y:S04]  /*bcf0*/  LD.E.64 R24, desc[UR10][R18.64+0x440] ;  /* 0x0004400a12187980 */ /* 0x021168000c101b00 */
[----:B------:R0:W-:Y:S02]  /*bd00*/  ST.E.64 desc[UR10][R18.64+0x440], RZ ;  /* 0x000440ff12007985 */ /* 0x0001e4000c101b0a */
.L_x_435:
[----:B------:R-:W-:Y:S05]  /*bd10*/  BSYNC.RECONVERGENT B0 ;  /* 0x0000000000007941 */ /* 0x000fea0003800200 */
.L_x_434:
        /* <DEDUP_REMOVED lines=11> */
.L_x_437:
[----:B------:R-:W-:Y:S05]  /*bdd0*/  BSYNC.RECONVERGENT B0 ;  /* 0x0000000000007941 */ /* 0x000fea0003800200 */
.L_x_436:
[----:B------:R-:W-:Y:S01]  /*bde0*/  BSSY.RECONVERGENT B0, `(.L_x_438) ;  /* 0x0000005000007945 */ /* 0x000fe20003800200 */
[----:B------:R-:W-:-:S03]  /*bdf0*/  ISETP.GT.U32.AND P4, PT, R5, R42, PT ;  /* 0x0000002a0500720c */ /* 0x000fc60003f84070 */
[----:B------:R-:W-:Y:S10]  /*be00*/  @P2 BRA `(.L_x_439) ;  /* 0x0000000000082947 */ /* 0x000ff40003800000 */
[----:B0----5:R0:W5:Y:S04]  /*be10*/  LD.E.64 R24, desc[UR10][R18.64+0x480] ;  /* 0x0004800a12187980 */ /* 0x021168000c101b00 */
[----:B------:R0:W-:Y:S02]  /*be20*/  ST.E.64 desc[UR10][R18.64+0x480], RZ ;  /* 0x000480ff12007985 */ /* 0x0001e4000c101b0a */
.L_x_439:
[----:B------:R-:W-:Y:S05]  /*be30*/  BSYNC.RECONVERGENT B0 ;  /* 0x0000000000007941 */ /* 0x000fea0003800200 */
.L_x_438:
        /* <DEDUP_REMOVED lines=11> */
.L_x_441:
[----:B------:R-:W-:Y:S05]  /*bef0*/  BSYNC.RECONVERGENT B0 ;  /* 0x0000000000007941 */ /* 0x000fea0003800200 */
.L_x_440:
        /* <DEDUP_REMOVED lines=28> */
.L_x_443:
[----:B------:R-:W-:Y:S05]  /*c0c0*/  BSYNC.RECONVERGENT B0 ;  /* 0x0000000000007941 */ /* 0x000fea0003800200 */
.L_x_442:
        /* <DEDUP_REMOVED lines=11> */
.L_x_445:
[----:B------:R-:W-:Y:S05]  /*c180*/  BSYNC.RECONVERGENT B0 ;  /* 0x0000000000007941 */ /* 0x000fea0003800200 */
.L_x_444:
        /* <DEDUP_REMOVED lines=20> */
.L_x_447:
[----:B------:R-:W-:Y:S05]  /*c2d0*/  BSYNC.RECONVERGENT B0 ;  /* 0x0000000000007941 */ /* 0x000fea0003800200 */
.L_x_446:
[----:B------:R-:W-:Y:S01]  /*c2e0*/  BSSY.RECONVERGENT B0, `(.L_x_448) ;  /* 0x0000005000007945 */ /* 0x000fe20003800200 */
[----:B------:R-:W-:-:S03]  /*c2f0*/  ISETP.GT.U32.AND P3, PT, R5, R38, PT ;  /* 0x000000260500720c */ /* 0x000fc60003f64070 */
[----:B------:R-:W-:Y:S10]  /*c300*/  @P1 BRA `(.L_x_449) ;  /* 0x0000000000081947 */ /* 0x000ff40003800000 */
[----:B0----5:R0:W5:Y:S04]  /*c310*/  LD.E.64 R24, desc[UR10][R18.64+0x540] ;  /* 0x0005400a12187980 */ /* 0x021168000c101b00 */
[----:B------:R0:W-:Y:S02]  /*c320*/  ST.E.64 desc[UR10][R18.64+0x540], RZ ;  /* 0x000540ff12007985 */ /* 0x0001e4000c101b0a */
.L_x_449:
[----:B------:R-:W-:Y:S05]  /*c330*/  BSYNC.RECONVERGENT B0 ;  /* 0x0000000000007941 */ /* 0x000fea0003800200 */
.L_x_448:
        /* <DEDUP_REMOVED lines=11> */
.L_x_451:
[----:B------:R-:W-:Y:S05]  /*c3f0*/  BSYNC.RECONVERGENT B0 ;  /* 0x0000000000007941 */ /* 0x000fea0003800200 */
.L_x_450:
        /* <DEDUP_REMOVED lines=29> */
.L_x_453:
[----:B------:R-:W-:Y:S05]  /*c5d0*/  BSYNC.RECONVERGENT B0 ;  /* 0x0000000000007941 */ /* 0x000fea0003800200 */
.L_x_452:
        /* <DEDUP_REMOVED lines=11> */
.L_x_455:
[----:B------:R-:W-:Y:S05]  /*c690*/  BSYNC.RECONVERGENT B0 ;  /* 0x0000000000007941 */ /* 0x000fea0003800200 */
.L_x_454:
[----:B------:R-:W-:Y:S04]  /*c6a0*/  BSSY.RECONVERGENT B0, `(.L_x_456) ;  /* 0x0000004000007945 */ /* 0x000fe80003800200 */
[----:B------:R-:W-:Y:S05]  /*c6b0*/  @P3 BRA `(.L_x_457) ;  /* 0x0000000000083947 */ /* 0x000fea0003800000 */
[----:B0----5:R0:W5:Y:S04]  /*c6c0*/  LD.E.64 R24, desc[UR10][R18.64+0x5c0] ;  /* 0x0005c00a12187980 */ /* 0x021168000c101b00 */
[----:B------:R0:W-:Y:S02]  /*c6d0*/  ST.E.64 desc[UR10][R18.64+0x5c0], RZ ;  /* 0x0005c0ff12007985 */ /* 0x0001e4000c101b0a */
.L_x_457:
[----:B------:R-:W-:Y:S05]  /*c6e0*/  BSYNC.RECONVERGENT B0 ;  /* 0x0000000000007941 */ /* 0x000fea0003800200 */
.L_x_456:
        /* <DEDUP_REMOVED lines=11> */
.L_x_459:
[----:B------:R-:W-:Y:S05]  /*c7a0*/  BSYNC.RECONVERGENT B0 ;  /* 0x0000000000007941 */ /* 0x000fea0003800200 */
.L_x_458:
        /* <DEDUP_REMOVED lines=20> */
.L_x_461:
[----:B------:R-:W-:Y:S05]  /*c8f0*/  BSYNC.RECONVERGENT B0 ;  /* 0x0000000000007941 */ /* 0x000fea0003800200 */
.L_x_460:
        /* <DEDUP_REMOVED lines=16> */
[----:B------:R-:W-:Y:S02]  /*ca00*/  ISETP.NE.AND P1, PT, R0, RZ, PT ;  /* 0x000000ff0000720c */ /* 0x000fe40003f25270 */
[----:B------:R-:W-:Y:S02]  /*ca10*/  SEL R29, R5, R26, P5 ;  /* 0x0000001a051d7207 */ /* 0x000fe40002800000 */
[C---:B------:R-:W-:Y:S02]  /*ca20*/  SEL R26, R6.reuse, R27, P4 ;  /* 0x0000001b061a7207 */ /* 0x040fe40002000000 */
[----:B------:R-:W-:Y:S02]  /*ca30*/  SEL R0, R6, R28, P5 ;  /* 0x0000001c06007207 */ /* 0x000fe40002800000 */
[----:B------:R-:W-:-:S02]  /*ca40*/  ISETP.GE.U32.AND P0, PT, R42, R8, PT ;  /* 0x000000082a00720c */ /* 0x000fc40003f06070 */
[CC--:B------:R-:W-:Y:S02]  /*ca50*/  ISETP.GE.U32.AND P4, PT, R29.reuse, R8.reuse, PT ;  /* 0x000000081d00720c */ /* 0x0c0fe40003f86070 */
[----:B------:R-:W-:Y:S02]  /*ca60*/  ISETP.GE.U32.AND P5, PT, R29, R8, PT ;  /* 0x000000081d00720c */ /* 0x000fe40003fa6070 */
[-C--:B------:R-:W-:Y:S02]  /*ca70*/  ISETP.GE.U32.AND.EX P0, PT, R40, R9.reuse, PT, P0 ;  /* 0x000000092800720c */ /* 0x080fe40003f06100 */
[CC--:B------:R-:W-:Y:S02]  /*ca80*/  ISETP.GE.U32.AND.EX P2, PT, R26.reuse, R9.reuse, PT, P2 ;  /* 0x000000091a00720c */ /* 0x0c0fe40003f46120 */
[-C--:B------:R-:W-:Y:S02]  /*ca90*/  ISETP.GE.U32.AND.EX P3, PT, R26, R9.reuse, PT, P3 ;  /* 0x000000091a00720c */ /* 0x080fe40003f66130 */
[----:B------:R-:W-:-:S02]  /*caa0*/  ISETP.GE.U32.AND.EX P4, PT, R0, R9, PT, P4 ;  /* 0x000000090000720c */ /* 0x000fc40003f86140 */
[----:B------:R-:W-:Y:S01]  /*cab0*/  ISETP.GE.U32.AND.EX P5, PT, R0, R9, PT, P5 ;  /* 0x000000090000720c */ /* 0x000fe20003fa6150 */
[----:B------:R-:W-:-:S12]  /*cac0*/  @P6 BRA `(.L_x_463) ;  /* 0x0000000000086947 */ /* 0x000fd80003800000 */
[----:B-----5:R0:W5:Y:S04]  /*cad0*/  LD.E.64 R24, desc[UR10][R18.64+0x640] ;  /* 0x0006400a12187980 */ /* 0x020168000c101b00 */
[----:B------:R0:W-:Y:S02]  /*cae0*/  ST.E.64 desc[UR10][R18.64+0x640], RZ ;  /* 0x000640ff12007985 */ /* 0x0001e4000c101b0a */
.L_x_463:
[----:B------:R-:W-:Y:S05]  /*caf0*/  BSYNC.RECONVERGENT B0 ;  /* 0x0000000000007941 */ /* 0x000fea0003800200 */
.L_x_462:
        /* <DEDUP_REMOVED lines=11> */
.L_x_465:
[----:B------:R-:W-:Y:S05]  /*cbb0*/  BSYNC.RECONVERGENT B0 ;  /* 0x0000000000007941 */ /* 0x000fea0003800200 */
.L_x_464:
[----:B------:R-:W-:Y:S04]  /*cbc0*/  BSSY.RECONVERGENT B0, `(.L_x_466) ;  /* 0x0000004000007945 */ /* 0x000fe80003800200 */
[----:B------:R-:W-:Y:S05]  /*cbd0*/  @P3 BRA `(.L_x_467) ;  /* 0x0000000000083947 */ /* 0x000fea0003800000 */
[----:B0----5:R0:W5:Y:S04]  /*cbe0*/  LD.E.64 R24, desc[UR10][R18.64+0x680] ;  /* 0x0006800a12187980 */ /* 0x021168000c101b00 */
[----:B------:R0:W-:Y:S02]  /*cbf0*/  ST.E.64 desc[UR10][R18.64+0x680], RZ ;  /* 0x000680ff12007985 */ /* 0x0001e4000c101b0a */
.L_x_467:
[----:B------:R-:W-:Y:S05]  /*cc00*/  BSYNC.RECONVERGENT B0 ;  /* 0x0000000000007941 */ /* 0x000fea0003800200 */
.L_x_466:
        /* <DEDUP_REMOVED lines=11> */
.L_x_469:
[----:B------:R-:W-:Y:S05]  /*ccc0*/  BSYNC.RECONVERGENT B0 ;  /* 0x0000000000007941 */ /* 0x000fea0003800200 */
.L_x_468:
[----:B------:R-:W-:Y:S04]  /*ccd0*/  BSSY.RECONVERGENT B0, `(.L_x_470) ;  /* 0x0000004000007945 */ /* 0x000fe80003800200 */
[----:B------:R-:W-:Y:S05]  /*cce0*/  @P5 BRA `(.L_x_471) ;  /* 0x0000000000085947 */ /* 0x000fea0003800000 */
[----:B0----5:R0:W5:Y:S04]  /*ccf0*/  LD.E.64 R24, desc[UR10][R18.64+0x6c0] ;  /* 0x0006c00a12187980 */ /* 0x021168000c101b00 */
[----:B------:R0:W-:Y:S02]  /*cd00*/  ST.E.64 desc[UR10][R18.64+0x6c0], RZ ;  /* 0x0006c0ff12007985 */ /* 0x0001e4000c101b0a */
.L_x_471:
[----:B------:R-:W-:Y:S05]  /*cd10*/  BSYNC.RECONVERGENT B0 ;  /* 0x0000000000007941 */ /* 0x000fea0003800200 */
.L_x_470:
        /* <DEDUP_REMOVED lines=11> */
.L_x_473:
[----:B------:R-:W-:Y:S05]  /*cdd0*/  BSYNC.RECONVERGENT B0 ;  /* 0x0000000000007941 */ /* 0x000fea0003800200 */
.L_x_472:
[C---:B------:R-:W-:Y:S02]  /*cde0*/  IADD3 R36, P0, PT, R4.reuse, 0xe0, RZ ;  /* 0x000000e004247810 */ /* 0x040fe40007f1e0ff */
[C---:B------:R-:W-:Y:S02]  /*cdf0*/  IADD3 R42, P5, PT, R4.reuse, 0xe8, RZ ;  /* 0x000000e8042a7810 */ /* 0x040fe40007fbe0ff */
[----:B------:R-:W-:Y:S01]  /*ce00*/  IADD3 R40, P6, PT, R4, 0xf8, RZ ;  /* 0x000000f804287810 */ /* 0x000fe20007fde0ff */
[--C-:B0-----:R-:W-:Y:S01]  /*ce10*/  IMAD.X R27, RZ, RZ, R7.reuse, P0 ;  /* 0x000000ffff1b7224 */ /* 0x101fe200000e0607 */
[C---:B------:R-:W-:Y:S01]  /*ce20*/  ISETP.GT.U32.AND P4, PT, R5.reuse, R36, PT ;  /* 0x000000240500720c */ /* 0x040fe20003f84070 */
[--C-:B------:R-:W-:Y:S01]  /*ce30*/  IMAD.X R28, RZ, RZ, R7.reuse, P5 ;  /* 0x000000ffff1c7224 */ /* 0x100fe200028e0607 */
[----:B------:R-:W-:Y:S01]  /*ce40*/  ISETP.GT.U32.AND P5, PT, R5, R40, PT ;  /* 0x000000280500720c */ /* 0x000fe20003fa4070 */
[----:B------:R-:W-:Y:S01]  /*ce50*/  IMAD.X R26, RZ, RZ, R7, P6 ;  /* 0x000000ffff1a7224 */ /* 0x000fe200030e0607 */
[----:B------:R-:W-:-:S02]  /*ce60*/  ISETP.GT.U32.AND.EX P4, PT, R6, R27, PT, P4 ;  /* 0x0000001b0600720c */ /* 0x000fc40003f84140 */
[----:B------:R-:W-:Y:S02]  /*ce70*/  IADD3 R38, P2, PT, R4, 0xf0, RZ ;  /* 0x000000f004267810 */ /* 0x000fe40007f5e0ff */
[C---:B------:R-:W-:Y:S02]  /*ce80*/  SEL R36, R5.reuse, R36, P4 ;  /* 0x0000002405247207 */ /* 0x040fe40002000000 */
[C---:B------:R-:W-:Y:S01]  /*ce90*/  ISETP.GT.U32.AND.EX P5, PT, R6.reuse, R26, PT, P5 ;  /* 0x0000001a0600720c */ /* 0x040fe20003fa4150 */
[----:B------:R-:W-:Y:S01]  /*cea0*/  IMAD.X R0, RZ, RZ, R7, P2 ;  /* 0x000000ffff007224 */ /* 0x000fe200010e0607 */
[----:B------:R-:W-:Y:S02]  /*ceb0*/  SEL R4, R6, R27, P4 ;  /* 0x0000001b06047207 */ /* 0x000fe40002000000 */
[----:B------:R-:W-:Y:S02]  /*cec0*/  ISETP.GE.U32.AND P4, PT, R36, R8, PT ;  /* 0x000000082400720c */ /* 0x000fe40003f86070 */
[----:B------:R-:W-:-:S02]  /*ced0*/  SEL R27, R5, R40, P5 ;  /* 0x00000028051b7207 */ /* 0x000fc40002800000 */
[----:B------:R-:W-:Y:S02]  /*cee0*/  SEL R26, R6, R26, P5 ;  /* 0x0000001a061a7207 */ /* 0x000fe40002800000 */
[----:B------:R-:W-:Y:S02]  /*cef0*/  ISETP.GE.U32.AND P5, PT, R36, R8, PT ;  /* 0x000000082400720c */ /* 0x000fe40003fa6070 */
[CC--:B------:R-:W-:Y:S02]  /*cf00*/  ISETP.GE.U32.AND.EX P4, PT, R4.reuse, R9.reuse, PT, P4 ;  /* 0x000000090400720c */ /* 0x0c0fe40003f86140 */
[C---:B------:R-:W-:Y:S02]  /*cf10*/  ISETP.GT.U32.AND P0, PT, R5.reuse, R42, PT ;  /* 0x0000002a0500720c */ /* 0x040fe40003f04070 */
[----:B------:R-:W-:Y:S02]  /*cf20*/  ISETP.GE.U32.AND.EX P5, PT, R4, R9, PT, P5 ;  /* 0x000000090400720c */ /* 0x000fe40003fa6150 */
[----:B------:R-:W-:-:S02]  /*cf30*/  ISETP.GT.U32.AND P2, PT, R5, R38, PT ;  /* 0x000000260500720c */ /* 0x000fc40003f44070 */
[C---:B------:R-:W-:Y:S02]  /*cf40*/  ISETP.GT.U32.AND.EX P0, PT, R6.reuse, R28, PT, P0 ;  /* 0x0000001c0600720c */ /* 0x040fe40003f04100 */
[C---:B------:R-:W-:Y:S02]  /*cf50*/  ISETP.GT.U32.AND.EX P2, PT, R6.reuse, R0, PT, P2 ;  /* 0x000000000600720c */ /* 0x040fe40003f44120 */
[----:B------:R-:W-:Y:S01]  /*cf60*/  SEL R29, R5, R42, P0 ;  /* 0x0000002a051d7207 */ /* 0x000fe20000000000 */
[----:B-----5:R0:W5:Y:S01]  /*cf70*/  @!P4 LD.E.64 R24, desc[UR10][R18.64+0x700] ;  /* 0x0007000a1218c980 */ /* 0x020162000c101b00 */
[----:B------:R-:W-:Y:S02]  /*cf80*/  SEL R28, R6, R28, P0 ;  /* 0x0000001c061c7207 */ /* 0x000fe40000000000 */
[----:B------:R-:W-:Y:S01]  /*cf90*/  IADD3 R33, P0, PT, R33, 0x380, RZ ;  /* 0x0000038021217810 */ /* 0x000fe20007f1e0ff */
[----:B------:R0:W-:Y:S01]  /*cfa0*/  @!P4 ST.E.64 desc[UR10][R18.64+0x700], RZ ;  /* 0x000700ff1200c985 */ /* 0x0001e2000c101b0a */
[----:B------:R-:W-:Y:S01]  /*cfb0*/  BAR.SYNC.DEFER_BLOCKING 0x0 ;  /* 0x0000000000007b1d */ /* 0x000fe20000010000 */
[----:B------:R-:W-:-:S02]  /*cfc0*/  ISETP.GE.U32.AND P3, PT, R5, R8, PT ;  /* 0x000000080500720c */ /* 0x000fc40003f66070 */
[----:B------:R-:W-:Y:S01]  /*cfd0*/  IMAD.X R34, RZ, RZ, R34, P0 ;  /* 0x000000ffff227224 */ /* 0x000fe200000e0622 */
[----:B------:R-:W-:Y:S02]  /*cfe0*/  SEL R7, R5, R38, P2 ;  /* 0x0000002605077207 */ /* 0x000fe40001000000 */
[C---:B------:R-:W-:Y:S01]  /*cff0*/  ISETP.GE.U32.OR.EX P3, PT, R6.reuse, R9, P1, P3 ;  /* 0x000000090600720c */ /* 0x040fe20000f66530 */
[----:B------:R-:W-:Y:S01]  /*d000*/  BSSY.RECONVERGENT B0, `(.L_x_474) ;  /* 0x000000f000007945 */ /* 0x000fe20003800200 */
[----:B------:R-:W-:Y:S02]  /*d010*/  SEL R0, R6, R0, P2 ;  /* 0x0000000006007207 */ /* 0x000fe40001000000 */
[CC--:B------:R-:W-:Y:S02]  /*d020*/  ISETP.GE.U32.AND P2, PT, R29.reuse, R8.reuse, PT ;  /* 0x000000081d00720c */ /* 0x0c0fe40003f46070 */
[-C--:B------:R-:W-:Y:S02]  /*d030*/  ISETP.GE.U32.AND P1, PT, R29, R8.reuse, PT ;  /* 0x000000081d00720c */ /* 0x080fe40003f26070 */
[----:B------:R-:W-:-:S02]  /*d040*/  ISETP.GE.U32.AND P0, PT, R7, R8, PT ;  /* 0x000000080700720c */ /* 0x000fc40003f06070 */
[----:B------:R-:W-:Y:S01]  /*d050*/  ISETP.GE.U32.AND P4, PT, R7, R8, PT ;  /* 0x000000080700720c */ /* 0x000fe20003f86070 */
        /* <DEDUP_REMOVED lines=9> */
.L_x_475:
[----:B------:R-:W-:Y:S05]  /*d0f0*/  BSYNC.RECONVERGENT B0 ;  /* 0x0000000000007941 */ /* 0x000fea0003800200 */
.L_x_474:
[CC--:B------:R-:W-:Y:S01]  /*d100*/  ISETP.GE.U32.AND.EX P1, PT, R28.reuse, R9.reuse, PT, P1 ;  /* 0x000000091c00720c */ /* 0x0c0fe20003f26110 */
[----:B------:R-:W-:Y:S01]  /*d110*/  BSSY.RECONVERGENT B0, `(.L_x_476) ;  /* 0x0000007000007945 */ /* 0x000fe20003800200 */
[CC--:B------:R-:W-:Y:S02]  /*d120*/  ISETP.GE.U32.AND P6, PT, R27.reuse, R8.reuse, PT ;  /* 0x000000081b00720c */ /* 0x0c0fe40003fc6070 */
[----:B------:R-:W-:Y:S02]  /*d130*/  ISETP.GE.U32.AND P5, PT, R27, R8, PT ;  /* 0x000000081b00720c */ /* 0x000fe40003fa6070 */
[----:B------:R-:W-:-:S07]  /*d140*/  ISETP.GE.U32.AND.EX P2, PT, R28, R9, PT, P2 ;  /* 0x000000091c00720c */ /* 0x000fce0003f46120 */
[----:B------:R-:W-:Y:S06]  /*d150*/  @P1 BRA `(.L_x_477) ;  /* 0x0000000000081947 */ /* 0x000fec0003800000 */
[----:B0----5:R0:W5:Y:S04]  /*d160*/  LD.E.64 R24, desc[UR10][R18.64+0x740] ;  /* 0x0007400a12187980 */ /* 0x021168000c101b00 */
[----:B------:R0:W-:Y:S02]  /*d170*/  ST.E.64 desc[UR10][R18.64+0x740], RZ ;  /* 0x000740ff12007985 */ /* 0x0001e4000c101b0a */
.L_x_477:
[----:B------:R-:W-:Y:S05]  /*d180*/  BSYNC.RECONVERGENT B0 ;  /* 0x0000000000007941 */ /* 0x000fea0003800200 */
.L_x_476:
        /* <DEDUP_REMOVED lines=11> */
.L_x_479:
[----:B------:R-:W-:Y:S05]  /*d240*/  BSYNC.RECONVERGENT B0 ;  /* 0x0000000000007941 */ /* 0x000fea0003800200 */
.L_x_478:
[-C--:B------:R-:W-:Y:S01]  /*d250*/  ISETP.GE.U32.AND.EX P4, PT, R0, R9.reuse, PT, P4 ;  /* 0x000000090000720c */ /* 0x080fe20003f86140 */
[----:B------:R-:W-:Y:S01]  /*d260*/  BSSY.RECONVERGENT B0, `(.L_x_480) ;  /* 0x0000009000007945 */ /* 0x000fe20003800200 */
[----:B------:R-:W-:Y:S02]  /*d270*/  ISETP.NE.U32.AND P1, PT, R2, RZ, PT ;  /* 0x000000ff0200720c */ /* 0x000fe40003f25070 */
[-C--:B------:R-:W-:Y:S02]  /*d280*/  ISETP.GE.U32.AND.EX P0, PT, R0, R9.reuse, PT, P0 ;  /* 0x000000090000720c */ /* 0x080fe40003f06100 */
[CC--:B------:R-:W-:Y:S02]  /*d290*/  ISETP.GE.U32.AND.EX P6, PT, R26.reuse, R9.reuse, PT, P6 ;  /* 0x000000091a00720c */ /* 0x0c0fe40003fc6160 */
[----:B------:R-:W-:Y:S02]  /*d2a0*/  ISETP.GE.U32.AND.EX P5, PT, R26, R9, PT, P5 ;  /* 0x000000091a00720c */ /* 0x000fe40003fa6150 */
[----:B------:R-:W-:-:S03]  /*d2b0*/  ISETP.NE.AND.EX P1, PT, R3, RZ, PT, P1 ;  /* 0x000000ff0300720c */ /* 0x000fc60003f25310 */
[----:B------:R-:W-:Y:S10]  /*d2c0*/  @P4 BRA `(.L_x_481) ;  /* 0x0000000000084947 */ /* 0x000ff40003800000 */
[----:B0----5:R0:W5:Y:S04]  /*d2d0*/  LD.E.64 R24, desc[UR10][R18.64+0x780] ;  /* 0x0007800a12187980 */ /* 0x021168000c101b00 */
[----:B------:R0:W-:Y:S02]  /*d2e0*/  ST.E.64 desc[UR10][R18.64+0x780], RZ ;  /* 0x000780ff12007985 */ /* 0x0001e4000c101b0a */
.L_x_481:
[----:B------:R-:W-:Y:S05]  /*d2f0*/  BSYNC.RECONVERGENT B0 ;  /* 0x0000000000007941 */ /* 0x000fea0003800200 */
.L_x_480:
        /* <DEDUP_REMOVED lines=11> */
.L_x_483:
[----:B------:R-:W-:Y:S05]  /*d3b0*/  BSYNC.RECONVERGENT B0 ;  /* 0x0000000000007941 */ /* 0x000fea0003800200 */
.L_x_482:
[----:B------:R-:W-:Y:S04]  /*d3c0*/  BSSY.RECONVERGENT B0, `(.L_x_484) ;  /* 0x0000004000007945 */ /* 0x000fe80003800200 */
[----:B------:R-:W-:Y:S05]  /*d3d0*/  @P5 BRA `(.L_x_485) ;  /* 0x0000000000085947 */ /* 0x000fea0003800000 */
[----:B0----5:R0:W5:Y:S04]  /*d3e0*/  LD.E.64 R24, desc[UR10][R18.64+0x7c0] ;  /* 0x0007c00a12187980 */ /* 0x021168000c101b00 */
[----:B------:R0:W-:Y:S02]  /*d3f0*/  ST.E.64 desc[UR10][R18.64+0x7c0], RZ ;  /* 0x0007c0ff12007985 */ /* 0x0001e4000c101b0a */
.L_x_485:
[----:B------:R-:W-:Y:S05]  /*d400*/  BSYNC.RECONVERGENT B0 ;  /* 0x0000000000007941 */ /* 0x000fea0003800200 */
.L_x_484:
        /* <DEDUP_REMOVED lines=11> */
.L_x_487:
[----:B------:R-:W-:Y:S05]  /*d4c0*/  BSYNC.RECONVERGENT B0 ;  /* 0x0000000000007941 */ /* 0x000fea0003800200 */
.L_x_486:
[----:B------:R-:W-:Y:S06]  /*d4d0*/  BAR.SYNC.DEFER_BLOCKING 0x0 ;  /* 0x0000000000007b1d */ /* 0x000fec0000010000 */
[----:B------:R-:W-:Y:S04]  /*d4e0*/  BSSY.RECONVERGENT B0, `(.L_x_488) ;  /* 0x000000d000007945 */ /* 0x000fe80003800200 */
[----:B------:R-:W-:Y:S05]  /*d4f0*/  @P3 BRA `(.L_x_489) ;  /* 0x00000000002c3947 */ /* 0x000fea0003800000 */
[----:B0-----:R-:W2:Y:S04]  /*d500*/  LD.E.64 R4, desc[UR10][R20.64] ;  /* 0x0000000a14047980 */ /* 0x001ea8000c101b00 */
[----:B------:R-:W2:Y:S02]  /*d510*/  LD.E.64 R6, desc[UR10][R22.64] ;  /* 0x0000000a16067980 */ /* 0x000ea4000c101b00 */
[----:B--2---:R-:W-:-:S05]  /*d520*/  IADD3 R6, P0, PT, R4, R6, RZ ;  /* 0x0000000604067210 */ /* 0x004fca0007f1e0ff */
[----:B------:R-:W-:Y:S01]  /*d530*/  IMAD.X R7, R5, 0x1, R7, P0 ;  /* 0x0000000105077824 */ /* 0x000fe200000e0607 */
[----:B------:R-:W-:-:S04]  /*d540*/  LOP3.LUT R5, R6, 0x1, RZ, 0xc0, !PT ;  /* 0x0000000106057812 */ /* 0x000fc800078ec0ff */
[--C-:B------:R-:W-:Y:S02]  /*d550*/  SHF.R.U64 R6, R6, 0x1, R7.reuse ;  /* 0x0000000106067819 */ /* 0x100fe40000001207 */
[----:B------:R-:W-:Y:S02]  /*d560*/  SHF.R.U32.HI R7, RZ, 0x1, R7 ;  /* 0x00000001ff077819 */ /* 0x000fe40000011607 */
[----:B------:R-:W-:-:S05]  /*d570*/  IADD3 R4, P0, PT, R5, R6, RZ ;  /* 0x0000000605047210 */ /* 0x000fca0007f1e0ff */
[----:B------:R-:W-:-:S05]  /*d580*/  IMAD.X R5, RZ, RZ, R7, P0 ;  /* 0x000000ffff057224 */ /* 0x000fca00000e0607 */
[----:B------:R0:W-:Y:S04]  /*d590*/  ST.E.64 desc[UR10][R20.64], R4 ;  /* 0x0000000414007985 */ /* 0x0001e8000c101b0a */
[----:B------:R0:W-:Y:S02]  /*d5a0*/  ST.E.64 desc[UR10][R22.64], R6 ;  /* 0x0000000616007985 */ /* 0x0001e4000c101b0a */
.L_x_489:
[----:B------:R-:W-:Y:S05]  /*d5b0*/  BSYNC.RECONVERGENT B0 ;  /* 0x0000000000007941 */ /* 0x000fea0003800200 */
.L_x_488:
[----:B------:R-:W-:Y:S08]  /*d5c0*/  BAR.SYNC.DEFER_BLOCKING 0x0 ;  /* 0x0000000000007b1d */ /* 0x000ff00000010000 */
[----:B------:R-:W-:Y:S06]  /*d5d0*/  BAR.SYNC.DEFER_BLOCKING 0x0 ;  /* 0x0000000000007b1d */ /* 0x000fec0000010000 */
[----:B------:R-:W-:Y:S05]  /*d5e0*/  @!P1 EXIT ;  /* 0x000000000000994d */ /* 0x000fea0003800000 */
[----:B------:R-:W0:Y:S02]  /*d5f0*/  LDCU.64 UR4, c[0x0][0x380] ;  /* 0x00007000ff0477ac */ /* 0x000e240008000a00 */
[----:B0-----:R-:W-:-:S04]  /*d600*/  UIADD3 UR4, UP0, UPT, UR4, 0x28, URZ ;  /* 0x0000002804047890 */ /* 0x001fc8000ff1e0ff */
[----:B------:R-:W-:Y:S02]  /*d610*/  UIADD3.X UR5, UPT, UPT, URZ, UR5, URZ, UP0, !UPT ;  /* 0x00000005ff057290 */ /* 0x000fe400087fe4ff */
[----:B------:R-:W-:-:S04]  /*d620*/  IMAD.U32 R4, RZ, RZ, UR4 ;  /* 0x00000004ff047e24 */ /* 0x000fc8000f8e00ff */
[----:B------:R-:W-:-:S05]  /*d630*/  IMAD.U32 R5, RZ, RZ, UR5 ;  /* 0x00000005ff057e24 */ /* 0x000fca000f8e00ff */
[----:B------:R-:W-:Y:S01]  /*d640*/  REDG.E.ADD.64.STRONG.GPU desc[UR10][R4.64], R2 ;  /* 0x000000020400798e */ /* 0x000fe2000c12e50a */
[----:B------:R-:W-:Y:S05]  /*d650*/  EXIT ;  /* 0x000000000000794d */ /* 0x000fea0003800000 */
.L_x_164:
[----:B------:R-:W-:Y:S01]  /*d660*/  BSSY B2, `(.L_x_490) ;  /* 0x0000005000027945 */ /* 0x000fe20003800000 */
[----:B-1----:R-:W-:-:S07]  /*d670*/  IMAD.MOV.U32 R12, RZ, RZ, -0x1 ;  /* 0xffffffffff0c7424 */ /* 0x002fce00078e00ff */
[----:B0-----:R-:W-:Y:S05]  /*d680*/  WARPSYNC.COLLECTIVE R12, `(.L_x_491) ;  /* 0x000000000c087348 */ /* 0x001fea0003c00000 */
[----:B------:R-:W-:Y:S01]  /*d690*/  NOP ;  /* 0x0000000000007918 */ /* 0x000fe20000000000 */
[----:B0-----:R-:W-:Y:S05]  /*d6a0*/  ENDCOLLECTIVE ;  /* 0x000000000000791b */ /* 0x001fea0003800000 */
.L_x_491:
[----:B------:R-:W-:Y:S05]  /*d6b0*/  BSYNC B2 ;  /* 0x0000000000027941 */ /* 0x000fea0003800000 */
.L_x_490:
[----:B------:R-:W-:Y:S01]  /*d6c0*/  IMAD.MOV.U32 R12, RZ, RZ, -0x1 ;  /* 0xffffffffff0c7424 */ /* 0x000fe200078e00ff */
[----:B------:R0:W1:Y:S06]  /*d6d0*/  LDS.64 R14, [R21] ;  /* 0x00000000150e7984 */ /* 0x00006c0000000a00 */
[----:B01----:R-:W-:Y:S05]  /*d6e0*/  WARPSYNC.COLLECTIVE R12, `(.L_x_492) ;  /* 0x000000000c087348 */ /* 0x003fea0003c00000 */
[----:B------:R-:W-:Y:S01]  /*d6f0*/  NOP ;  /* 0x0000000000007918 */ /* 0x000fe20000000000 */
[----:B01----:R-:W-:Y:S05]  /*d700*/  ENDCOLLECTIVE ;  /* 0x000000000000791b */ /* 0x003fea0003800000 */
.L_x_492:
[----:B------:R-:W-:Y:S05]  /*d710*/  BRA `(.L_x_493) ;  /* 0xffffff2c00b87947 */ /* 0x000fea000383ffff */
.L_x_165:
[----:B------:R-:W-:Y:S01]  /*d720*/  BSSY B1, `(.L_x_494) ;  /* 0x0000005000017945 */ /* 0x000fe20003800000 */
[----:B-1----:R-:W-:-:S07]  /*d730*/  IMAD.MOV.U32 R12, RZ, RZ, -0x1 ;  /* 0xffffffffff0c7424 */ /* 0x002fce00078e00ff */
[----:B0-----:R-:W-:Y:S05]  /*d740*/  WARPSYNC.COLLECTIVE R12, `(.L_x_495) ;  /* 0x000000000c087348 */ /* 0x001fea0003c00000 */
[----:B------:R-:W-:Y:S01]  /*d750*/  NOP ;  /* 0x0000000000007918 */ /* 0x000fe20000000000 */
[----:B0-----:R-:W-:Y:S05]  /*d760*/  ENDCOLLECTIVE ;  /* 0x000000000000791b */ /* 0x001fea0003800000 */
.L_x_495:
[----:B------:R-:W-:Y:S05]  /*d770*/  BSYNC B1 ;  /* 0x0000000000017941 */ /* 0x000fea0003800000 */
.L_x_494:
[----:B------:R-:W-:Y:S05]  /*d780*/  BRA `(.L_x_496) ;  /* 0xffffff2c00bc7947 */ /* 0x000fea000383ffff */
.L_x_189:
[----:B------:R-:W-:Y:S01]  /*d790*/  BSSY B1, `(.L_x_497) ;  /* 0x0000005000017945 */ /* 0x000fe20003800000 */
[----:B0-----:R-:W-:-:S07]  /*d7a0*/  IMAD.MOV.U32 R12, RZ, RZ, -0x1 ;  /* 0xffffffffff0c7424 */ /* 0x001fce00078e00ff */
[----:B-1---5:R-:W-:Y:S05]  /*d7b0*/  WARPSYNC.COLLECTIVE R12, `(.L_x_498) ;  /* 0x000000000c087348 */ /* 0x022fea0003c00000 */
[----:B------:R-:W-:Y:S01]  /*d7c0*/  NOP ;  /* 0x0000000000007918 */ /* 0x000fe20000000000 */
[----:B-1---5:R-:W-:Y:S05]  /*d7d0*/  ENDCOLLECTIVE ;  /* 0x000000000000791b */ /* 0x022fea0003800000 */
.L_x_498:
[----:B------:R-:W-:Y:S05]  /*d7e0*/  BSYNC B1 ;  /* 0x0000000000017941 */ /* 0x000fea0003800000 */
.L_x_497:
[----:B------:R-:W-:Y:S05]  /*d7f0*/  BRA `(.L_x_499) ;  /* 0xffffff54003c7947 */ /* 0x000fea000383ffff */
.L_x_261:
[----:B------:R-:W-:Y:S01]  /*d800*/  BSSY B1, `(.L_x_500) ;  /* 0x0000005000017945 */ /* 0x000fe20003800000 */
[----:B0-23--:R-:W-:-:S07]  /*d810*/  IMAD.MOV.U32 R12, RZ, RZ, -0x1 ;  /* 0xffffffffff0c7424 */ /* 0x00dfce00078e00ff */
[----:B-1---5:R-:W-:Y:S05]  /*d820*/  WARPSYNC.COLLECTIVE R12, `(.L_x_501) ;  /* 0x000000000c087348 */ /* 0x022fea0003c00000 */
[----:B------:R-:W-:Y:S01]  /*d830*/  NOP ;  /* 0x0000000000007918 */ /* 0x000fe20000000000 */
[----:B-1---5:R-:W-:Y:S05]  /*d840*/  ENDCOLLECTIVE ;  /* 0x000000000000791b */ /* 0x022fea0003800000 */
.L_x_501:
[----:B------:R-:W-:Y:S05]  /*d850*/  BSYNC B1 ;  /* 0x0000000000017941 */ /* 0x000fea0003800000 */
.L_x_500:
[----:B------:R-:W-:Y:S05]  /*d860*/  BRA `(.L_x_502) ;  /* 0xffffff7800687947 */ /* 0x000fea000383ffff */
.L_x_296:
[----:B------:R-:W-:Y:S01]  /*d870*/  BSSY B1, `(.L_x_503) ;  /* 0x0000005000017945 */ /* 0x000fe20003800000 */
[----:B------:R-:W-:-:S07]  /*d880*/  IMAD.MOV.U32 R12, RZ, RZ, -0x1 ;  /* 0xffffffffff0c7424 */ /* 0x000fce00078e00ff */
[----:B012---:R-:W-:Y:S05]  /*d890*/  WARPSYNC.COLLECTIVE R12, `(.L_x_504) ;  /* 0x000000000c087348 */ /* 0x007fea0003c00000 */
[----:B------:R-:W-:Y:S01]  /*d8a0*/  NOP ;  /* 0x0000000000007918 */ /* 0x000fe20000000000 */
[----:B012---:R-:W-:Y:S05]  /*d8b0*/  ENDCOLLECTIVE ;  /* 0x000000000000791b */ /* 0x007fea0003800000 */
.L_x_504:
[----:B------:R-:W-:Y:S05]  /*d8c0*/  BSYNC B1 ;  /* 0x0000000000017941 */ /* 0x000fea0003800000 */
.L_x_503:
[----:B------:R-:W-:Y:S05]  /*d8d0*/  BRA `(.L_x_505) ;  /* 0xffffff9c00fc7947 */ /* 0x000fea000383ffff */
.L_x_303:
[----:B------:R-:W-:Y:S01]  /*d8e0*/  BSSY B1, `(.L_x_506) ;  /* 0x0000005000017945 */ /* 0x000fe20003800000 */
[----:B------:R-:W-:-:S07]  /*d8f0*/  IMAD.MOV.U32 R12, RZ, RZ, -0x1 ;  /* 0xffffffffff0c7424 */ /* 0x000fce00078e00ff */
[----:B012---:R-:W-:Y:S05]  /*d900*/  WARPSYNC.COLLECTIVE R12, `(.L_x_507) ;  /* 0x000000000c087348 */ /* 0x007fea0003c00000 */
[----:B------:R-:W-:Y:S01]  /*d910*/  NOP ;  /* 0x0000000000007918 */ /* 0x000fe20000000000 */
[----:B012---:R-:W-:Y:S05]  /*d920*/  ENDCOLLECTIVE ;  /* 0x000000000000791b */ /* 0x007fea0003800000 */
.L_x_507:
[----:B------:R-:W-:Y:S05]  /*d930*/  BSYNC B1 ;  /* 0x0000000000017941 */ /* 0x000fea0003800000 */
.L_x_506:
[----:B------:R-:W-:Y:S01]  /*d940*/  IMAD.MOV.U32 R12, RZ, RZ, -0x1 ;  /* 0xffffffffff0c7424 */ /* 0x000fe200078e00ff */
[----:B------:R0:W-:Y:S06]  /*d950*/  @P5 STS [R4], R20 ;  /* 0x0000001404005388 */ /* 0x0001ec0000000800 */
[----:B0-----:R-:W-:Y:S05]  /*d960*/  WARPSYNC.COLLECTIVE R12, `(.L_x_508) ;  /* 0x000000000c087348 */ /* 0x001fea0003c00000 */
[----:B------:R-:W-:Y:S01]  /*d970*/  NOP ;  /* 0x0000000000007918 */ /* 0x000fe20000000000 */
[----:B0-----:R-:W-:Y:S05]  /*d980*/  ENDCOLLECTIVE ;  /* 0x000000000000791b */ /* 0x001fea0003800000 */
.L_x_508:
[----:B------:R-:W-:Y:S05]  /*d990*/  BRA `(.L_x_509) ;  /* 0xffffffa000987947 */ /* 0x000fea000383ffff */
.L_x_306:
[----:B------:R-:W-:Y:S01]  /*d9a0*/  BSSY B1, `(.L_x_510) ;  /* 0x0000005000017945 */ /* 0x000fe20003800000 */
[----:B------:R-:W-:-:S07]  /*d9b0*/  IMAD.MOV.U32 R12, RZ, RZ, -0x1 ;  /* 0xffffffffff0c7424 */ /* 0x000fce00078e00ff */
[----:B01234-:R-:W-:Y:S05]  /*d9c0*/  WARPSYNC.COLLECTIVE R12, `(.L_x_511) ;  /* 0x000000000c087348 */ /* 0x01ffea0003c00000 */
[----:B------:R-:W-:Y:S01]  /*d9d0*/  NOP ;  /* 0x0000000000007918 */ /* 0x000fe20000000000 */
[----:B01234-:R-:W-:Y:S05]  /*d9e0*/  ENDCOLLECTIVE ;  /* 0x000000000000791b */ /* 0x01ffea0003800000 */
.L_x_511:
[----:B------:R-:W-:Y:S05]  /*d9f0*/  BSYNC B1 ;  /* 0x0000000000017941 */ /* 0x000fea0003800000 */
.L_x_510:
[----:B------:R-:W-:Y:S05]  /*da00*/  BRA `(.L_x_512) ;  /* 0xffffffa000c87947 */ /* 0x000fea000383ffff */
.L_x_316:
[----:B------:R-:W-:Y:S01]  /*da10*/  BSSY B1, `(.L_x_513) ;  /* 0x0000005000017945 */ /* 0x000fe20003800000 */
[----:B0-----:R-:W-:-:S07]  /*da20*/  IMAD.MOV.U32 R12, RZ, RZ, -0x1 ;  /* 0xffffffffff0c7424 */ /* 0x001fce00078e00ff */
[----:B-12345:R-:W-:Y:S05]  /*da30*/  WARPSYNC.COLLECTIVE R12, `(.L_x_514) ;  /* 0x000000000c087348 */ /* 0x03efea0003c00000 */
[----:B------:R-:W-:Y:S01]  /*da40*/  NOP ;  /* 0x0000000000007918 */ /* 0x000fe20000000000 */
[----:B-12345:R-:W-:Y:S05]  /*da50*/  ENDCOLLECTIVE ;  /* 0x000000000000791b */ /* 0x03efea0003800000 */
.L_x_514:
[----:B------:R-:W-:Y:S05]  /*da60*/  BSYNC B1 ;  /* 0x0000000000017941 */ /* 0x000fea0003800000 */
.L_x_513:
[----:B------:R-:W-:Y:S05]  /*da70*/  BRA `(.L_x_515) ;  /* 0xffffffa400b47947 */ /* 0x000fea000383ffff */
.L_x_374:
[----:B------:R-:W-:Y:S01]  /*da80*/  BSSY B1, `(.L_x_516) ;  /* 0x0000005000017945 */ /* 0x000fe20003800000 */
[----:B0---4-:R-:W-:-:S07]  /*da90*/  IMAD.MOV.U32 R12, RZ, RZ, -0x1 ;  /* 0xffffffffff0c7424 */ /* 0x011fce00078e00ff */
[----:B-123-5:R-:W-:Y:S05]  /*daa0*/  WARPSYNC.COLLECTIVE R12, `(.L_x_517) ;  /* 0x000000000c087348 */ /* 0x02efea0003c00000 */
[----:B------:R-:W-:Y:S01]  /*dab0*/  NOP ;  /* 0x0000000000007918 */ /* 0x000fe20000000000 */
[----:B-123-5:R-:W-:Y:S05]  /*dac0*/  ENDCOLLECTIVE ;  /* 0x000000000000791b */ /* 0x02efea0003800000 */
.L_x_517:
[----:B------:R-:W-:Y:S05]  /*dad0*/  BSYNC B1 ;  /* 0x0000000000017941 */ /* 0x000fea0003800000 */
.L_x_516:
[----:B------:R-:W-:Y:S05]  /*dae0*/  BRA `(.L_x_518) ;  /* 0xffffffbc00947947 */ /* 0x000fea000383ffff */
.L_x_519:
        /* <DEDUP_REMOVED lines=9> */
.L_x_523:


//--------------------- .nv.shared._Z13global_expandP3NetPj --------------------------
	.section	.nv.shared._Z13global_expandP3NetPj,"aw",@nobits
	.sectionflags	@""
	.align	4
.nv.shared._Z13global_expandP3NetPj:
	.zero		19456


//--------------------- .nv.shared.reserved.0     --------------------------
	.section	.nv.shared.reserved.0,"aw",@nobits
	.weak		__nv_reservedSMEM_offset_0_alias
	.size		__nv_reservedSMEM_offset_0_alias, 0, 64
	.other		__nv_reservedSMEM_offset_0_alias,@"STO_CUDA_RESERVED_SHARED STV_DEFAULT"
__nv_reservedSMEM_offset_0_alias:
	.zero		0
	.zero		64


//--------------------- .nv.shared._Z14global_rewriteP3NetPjjjb --------------------------
	.section	.nv.shared._Z14global_rewriteP3NetPjjjb,"aw",@nobits
	.sectionflags	@""
	.align	4
.nv.shared._Z14global_rewriteP3NetPjjjb:
	.zero		3072


//--------------------- .nv.constant0._Z13global_expandP3NetPj --------------------------
	.section	.nv.constant0._Z13global_expandP3NetPj,"a",@progbits
	.sectionflags	@""
	.align	4
.nv.constant0._Z13global_expandP3NetPj:
	.zero		912


//--------------------- .nv.constant0._Z21global_expand_prepareP3Net --------------------------
	.section	.nv.constant0._Z21global_expand_prepareP3Net,"a",@progbits
	.sectionflags	@""
	.align	4
.nv.constant0._Z21global_expand_prepareP3Net:
	.zero		904


//--------------------- .nv.constant0._Z14global_rewriteP3NetPjjjb --------------------------
	.section	.nv.constant0._Z14global_rewriteP3NetPjjjb,"a",@progbits
	.sectionflags	@""
	.align	4
.nv.constant0._Z14global_rewriteP3NetPjjjb:
	.zero		921


//--------------------- SYMBOLS --------------------------

	.type		.nv.reservedSmem.offset0,@object
	.size		.nv.reservedSmem.offset0,0x4
	.type		.nv.reservedSmem.cap,@object
	.size		.nv.reservedSmem.cap,0x4
